	.target	sm_90a

	.elftype	@"ET_EXEC"


//--------------------- .note.nv.tkinfo           --------------------------
	.section	.note.nv.tkinfo,"",@"SHT_NOTE"
	.sectionflags	@"SHF_NOTE_NV_TKINFO"
	.tkinfo
        /*0018*/ 	.word	0x00000002
        /*0030*/ 	.string	""
        /*0030*/ 	.string	"ptxas"
        /*0030*/ 	.string	"Cuda compilation tools, release 13.0, V13.0.88"
        /*0030*/ 	.string	"Build cuda_13.0.r13.0/compiler.36424714_0"
        /*0030*/ 	.string	"-v  -suppress-debug-info  -lineinfo  -arch sm_90a "



//--------------------- .note.nv.cuinfo           --------------------------
	.section	.note.nv.cuinfo,"",@"SHT_NOTE"
	.sectionflags	@"SHF_NOTE_NV_CUINFO"
        /*0018*/ 	.short	0x0002
        /*001a*/ 	.short	0x005a
        /*001c*/ 	.short	0x0082
	.zero		2


//--------------------- .nv.info                  --------------------------
	.section	.nv.info,"",@"SHT_CUDA_INFO"
	.align	4


	//----- nvinfo : EIATTR_REGCOUNT
	.align		4
        /*0000*/ 	.byte	0x04, 0x2f
        /*0002*/ 	.short	(.L_1 - .L_0)
	.align		4
.L_0:
        /*0004*/ 	.word	index@(matmul_kernel)
        /*0008*/ 	.word	0x000000ff


	//----- nvinfo : EIATTR_FRAME_SIZE
	.align		4
.L_1:
        /*000c*/ 	.byte	0x04, 0x11
        /*000e*/ 	.short	(.L_3 - .L_2)
	.align		4
.L_2:
        /*0010*/ 	.word	index@(matmul_kernel)
        /*0014*/ 	.word	0x00001a28


	//----- nvinfo : EIATTR_MIN_STACK_SIZE
	.align		4
.L_3:
        /*0018*/ 	.byte	0x04, 0x12
        /*001a*/ 	.short	(.L_5 - .L_4)
	.align		4
.L_4:
        /*001c*/ 	.word	index@(matmul_kernel)
        /*0020*/ 	.word	0x00001a28
.L_5:


//--------------------- .nv.compat                --------------------------
	.section	.nv.compat,"",@"SHT_CUDA_COMPAT_INFO"
	.align	4
        /*0000*/ 	.byte	0x02, 0x09, 0x01, 0x00, 0x02, 0x02, 0x04, 0x00, 0x02, 0x05, 0x05, 0x00, 0x03, 0x07, 0x01, 0x01
        /*0010*/ 	.byte	0x02, 0x03, 0x00, 0x00, 0x02, 0x06, 0x01, 0x00, 0x04, 0x0b, 0x08, 0x00, 0x00, 0x00, 0x00, 0x00
        /*0020*/ 	.byte	0x00, 0x00, 0x00, 0x00


//--------------------- .nv.info.matmul_kernel    --------------------------
	.section	.nv.info.matmul_kernel,"",@"SHT_CUDA_INFO"
	.sectionflags	@""
	.align	4


	//----- nvinfo : EIATTR_CUDA_API_VERSION
	.align		4
        /*0000*/ 	.byte	0x04, 0x37
        /*0002*/ 	.short	(.L_7 - .L_6)
.L_6:
        /*0004*/ 	.word	0x00000082


	//----- nvinfo : EIATTR_KPARAM_INFO
	.align		4
.L_7:
        /*0008*/ 	.byte	0x04, 0x17
        /*000a*/ 	.short	(.L_9 - .L_8)
.L_8:
        /*000c*/ 	.word	0x00000000
        /*0010*/ 	.short	0x000d
        /*0012*/ 	.short	0x0048
        /*0014*/ 	.byte	0x00, 0xf4, 0x21, 0x00


	//----- nvinfo : EIATTR_KPARAM_INFO
	.align		4
.L_9:
        /*0018*/ 	.byte	0x04, 0x17
        /*001a*/ 	.short	(.L_11 - .L_10)
.L_10:
        /*001c*/ 	.word	0x00000000
        /*0020*/ 	.short	0x000c
        /*0022*/ 	.short	0x0040
        /*0024*/ 	.byte	0x00, 0xf4, 0x21, 0x00


	//----- nvinfo : EIATTR_KPARAM_INFO
	.align		4
.L_11:
        /*0028*/ 	.byte	0x04, 0x17
        /*002a*/ 	.short	(.L_13 - .L_12)
.L_12:
        /*002c*/ 	.word	0x00000000
        /*0030*/ 	.short	0x000b
        /*0032*/ 	.short	0x0038
        /*0034*/ 	.byte	0x00, 0xf0, 0x11, 0x00


	//----- nvinfo : EIATTR_KPARAM_INFO
	.align		4
.L_13:
        /*0038*/ 	.byte	0x04, 0x17
        /*003a*/ 	.short	(.L_15 - .L_14)
.L_14:
        /*003c*/ 	.word	0x00000000
        /*0040*/ 	.short	0x000a
        /*0042*/ 	.short	0x0034
        /*0044*/ 	.byte	0x00, 0xf0, 0x11, 0x00


	//----- nvinfo : EIATTR_KPARAM_INFO
	.align		4
.L_15:
        /*0048*/ 	.byte	0x04, 0x17
        /*004a*/ 	.short	(.L_17 - .L_16)
.L_16:
        /*004c*/ 	.word	0x00000000
        /*0050*/ 	.short	0x0009
        /*0052*/ 	.short	0x0030
        /*0054*/ 	.byte	0x00, 0xf0, 0x11, 0x00


	//----- nvinfo : EIATTR_KPARAM_INFO
	.align		4
.L_17:
        /*0058*/ 	.byte	0x04, 0x17
        /*005a*/ 	.short	(.L_19 - .L_18)
.L_18:
        /*005c*/ 	.word	0x00000000
        /*0060*/ 	.short	0x0008
        /*0062*/ 	.short	0x002c
        /*0064*/ 	.byte	0x00, 0xf0, 0x11, 0x00


	//----- nvinfo : EIATTR_KPARAM_INFO
	.align		4
.L_19:
        /*0068*/ 	.byte	0x04, 0x17
        /*006a*/ 	.short	(.L_21 - .L_20)
.L_20:
        /*006c*/ 	.word	0x00000000
        /*0070*/ 	.short	0x0007
        /*0072*/ 	.short	0x0028
        /*0074*/ 	.byte	0x00, 0xf0, 0x11, 0x00


	//----- nvinfo : EIATTR_KPARAM_INFO
	.align		4
.L_21:
        /*0078*/ 	.byte	0x04, 0x17
        /*007a*/ 	.short	(.L_23 - .L_22)
.L_22:
        /*007c*/ 	.word	0x00000000
        /*0080*/ 	.short	0x0006
        /*0082*/ 	.short	0x0024
        /*0084*/ 	.byte	0x00, 0xf0, 0x11, 0x00


	//----- nvinfo : EIATTR_KPARAM_INFO
	.align		4
.L_23:
        /*0088*/ 	.byte	0x04, 0x17
        /*008a*/ 	.short	(.L_25 - .L_24)
.L_24:
        /*008c*/ 	.word	0x00000000
        /*0090*/ 	.short	0x0005
        /*0092*/ 	.short	0x0020
        /*0094*/ 	.byte	0x00, 0xf0, 0x11, 0x00


	//----- nvinfo : EIATTR_KPARAM_INFO
	.align		4
.L_25:
        /*0098*/ 	.byte	0x04, 0x17
        /*009a*/ 	.short	(.L_27 - .L_26)
.L_26:
        /*009c*/ 	.word	0x00000000
        /*00a0*/ 	.short	0x0004
        /*00a2*/ 	.short	0x001c
        /*00a4*/ 	.byte	0x00, 0xf0, 0x11, 0x00


	//----- nvinfo : EIATTR_KPARAM_INFO
	.align		4
.L_27:
        /*00a8*/ 	.byte	0x04, 0x17
        /*00aa*/ 	.short	(.L_29 - .L_28)
.L_28:
        /*00ac*/ 	.word	0x00000000
        /*00b0*/ 	.short	0x0003
        /*00b2*/ 	.short	0x0018
        /*00b4*/ 	.byte	0x00, 0xf0, 0x11, 0x00


	//----- nvinfo : EIATTR_KPARAM_INFO
	.align		4
.L_29:
        /*00b8*/ 	.byte	0x04, 0x17
        /*00ba*/ 	.short	(.L_31 - .L_30)
.L_30:
        /*00bc*/ 	.word	0x00000000
        /*00c0*/ 	.short	0x0002
        /*00c2*/ 	.short	0x0010
        /*00c4*/ 	.byte	0x00, 0xf4, 0x21, 0x00


	//----- nvinfo : EIATTR_KPARAM_INFO
	.align		4
.L_31:
        /*00c8*/ 	.byte	0x04, 0x17
        /*00ca*/ 	.short	(.L_33 - .L_32)
.L_32:
        /*00cc*/ 	.word	0x00000000
        /*00d0*/ 	.short	0x0001
        /*00d2*/ 	.short	0x0008
        /*00d4*/ 	.byte	0x00, 0xf4, 0x21, 0x00


	//----- nvinfo : EIATTR_KPARAM_INFO
	.align		4
.L_33:
        /*00d8*/ 	.byte	0x04, 0x17
        /*00da*/ 	.short	(.L_35 - .L_34)
.L_34:
        /*00dc*/ 	.word	0x00000000
        /*00e0*/ 	.short	0x0000
        /*00e2*/ 	.short	0x0000
        /*00e4*/ 	.byte	0x00, 0xf4, 0x21, 0x00


	//----- nvinfo : EIATTR_SPARSE_MMA_MASK
	.align		4
.L_35:
        /*00e8*/ 	.byte	0x03, 0x50
        /*00ea*/ 	.short	0x0000


	//----- nvinfo : EIATTR_MAXREG_COUNT
	.align		4
        /*00ec*/ 	.byte	0x03, 0x1b
        /*00ee*/ 	.short	0x00ff


	//----- nvinfo : EIATTR_NUM_BARRIERS
	.align		4
        /*00f0*/ 	.byte	0x02, 0x4c
        /*00f2*/ 	.byte	0x01
	.zero		1


	//----- nvinfo : EIATTR_ANNOTATIONS
	.align		4
        /*00f4*/ 	.byte	0x04, 0x55
        /*00f6*/ 	.short	(.L_37 - .L_36)


	//   ....[0]....
.L_36:
        /*00f8*/ 	.word	0x00000001
        /*00fc*/ 	.byte	0x70, 0x00, 0x00, 0x00, 0x01, 0x00, 0x00, 0x00, 0xb0, 0x00, 0x00, 0x00, 0x01, 0x00, 0x00, 0x00
        /* <DEDUP_REMOVED lines=2108> */
        /*84cc*/ 	.byte	0xf0, 0x61, 0x03, 0x00


	//----- nvinfo : EIATTR_MERCURY_ISA_VERSION
	.align		4
.L_37:
        /*84d0*/ 	.byte	0x03, 0x5f
        /*84d2*/ 	.short	0x0101


	//----- nvinfo : EIATTR_EXIT_INSTR_OFFSETS
	.align		4
        /*84d4*/ 	.byte	0x04, 0x1c
        /*84d6*/ 	.short	(.L_39 - .L_38)


	//   ....[0]....
.L_38:
        /*84d8*/ 	.word	0x000361e0


	//   ....[1]....
        /*84dc*/ 	.word	0x00036210


	//----- nvinfo : EIATTR_REQNTID
	.align		4
.L_39:
        /*84e0*/ 	.byte	0x04, 0x10
        /*84e2*/ 	.short	(.L_41 - .L_40)
.L_40:
        /*84e4*/ 	.word	0x00000100
        /*84e8*/ 	.word	0x00000001
        /*84ec*/ 	.word	0x00000001


	//----- nvinfo : EIATTR_CBANK_PARAM_SIZE
	.align		4
.L_41:
        /*84f0*/ 	.byte	0x03, 0x19
        /*84f2*/ 	.short	0x0050


	//----- nvinfo : EIATTR_PARAM_CBANK
	.align		4
        /*84f4*/ 	.byte	0x04, 0x0a
        /*84f6*/ 	.short	(.L_43 - .L_42)
	.align		4
.L_42:
        /*84f8*/ 	.word	index@(.nv.constant0.matmul_kernel)
        /*84fc*/ 	.short	0x0210
        /*84fe*/ 	.short	0x0050


	//----- nvinfo : EIATTR_SW_WAR
	.align		4
.L_43:
        /*8500*/ 	.byte	0x04, 0x36
        /*8502*/ 	.short	(.L_45 - .L_44)
.L_44:
        /*8504*/ 	.word	0x00000008
.L_45:


//--------------------- .nv.callgraph             --------------------------
	.section	.nv.callgraph,"",@"SHT_CUDA_CALLGRAPH"
	.align	4
	.sectionentsize	8
	.align		4
        /*0000*/ 	.word	0x00000000
	.align		4
        /*0004*/ 	.word	0xffffffff
	.align		4
        /*0008*/ 	.word	0x00000000
	.align		4
        /*000c*/ 	.word	0xfffffffe
	.align		4
        /*0010*/ 	.word	0x00000000
	.align		4
        /*0014*/ 	.word	0xfffffffd
	.align		4
        /*0018*/ 	.word	0x00000000
	.align		4
        /*001c*/ 	.word	0xfffffffc


//--------------------- .text.matmul_kernel       --------------------------
	.section	.text.matmul_kernel,"ax",@progbits
	.align	128
        .global         matmul_kernel
        .type           matmul_kernel,@function
        .size           matmul_kernel,(.L_x_3 - matmul_kernel)
        .other          matmul_kernel,@"STO_CUDA_ENTRY STV_DEFAULT"
matmul_kernel:
.text.matmul_kernel:
[----:B------:R-:W0:Y:S02]  /*0000*/  LDC R1, c[0x0][0x28] ;  /* 0x00000a00ff017b82 */ /* 0x000e240000000800 */
[----:B0-----:R-:W-:-:S06]  /*0010*/  VIADD R1, R1, 0xffffe5d8 ;  /* 0xffffe5d801017836 */ /* 0x001fcc0000000000 */
[----:B------:R-:W0:Y:S01]  /*0020*/  LDC.64 R2, c[0x0][0x228] ;  /* 0x00008a00ff027b82 */ /* 0x000e220000000a00 */
[----:B------:R-:W1:Y:S01]  /*0030*/  S2R R7, SR_CTAID.X ;  /* 0x0000000000077919 */ /* 0x000e620000002500 */
[----:B------:R-:W-:Y:S01]  /*0040*/  UMOV UR4, 0x400 ;  /* 0x0000040000047882 */ /* 0x000fe20000000000 */
[----:B------:R-:W-:Y:S01]  /*0050*/  ULDC.64 UR20, c[0x0][0x208] ;  /* 0x0000820000147ab9 */ /* 0x000fe20000000a00 */
[----:B------:R-:W-:Y:S01]  /*0060*/  CS2R R24, SRZ ;  /* 0x0000000000187805 */ /* 0x000fe2000001ff00 */
[----:B------:R2:W-:Y:S01]  /*0070*/  STL [R1+0x400], RZ ;  /* 0x000400ff01007387 */ /* 0x0005e20000100800 */
[----:B------:R-:W-:Y:S02]  /*0080*/  CS2R R26, SRZ ;  /* 0x00000000001a7805 */ /* 0x000fe4000001ff00 */
[----:B------:R-:W-:Y:S01]  /*0090*/  CS2R R28, SRZ ;  /* 0x00000000001c7805 */ /* 0x000fe2000001ff00 */
[----:B------:R-:W3:Y:S01]  /*00a0*/  LDC R222, c[0x0][0x230] ;  /* 0x00008c00ffde7b82 */ /* 0x000ee20000000800 */
[----:B------:R2:W-:Y:S01]  /*00b0*/  STL [R1+0x404], RZ ;  /* 0x000404ff01007387 */ /* 0x0005e20000100800 */
[----:B------:R-:W-:-:S02]  /*00c0*/  CS2R R30, SRZ ;  /* 0x00000000001e7805 */ /* 0x000fc4000001ff00 */
[----:B------:R-:W-:Y:S02]  /*00d0*/  CS2R R32, SRZ ;  /* 0x0000000000207805 */ /* 0x000fe4000001ff00 */
[----:B------:R-:W-:Y:S01]  /*00e0*/  CS2R R34, SRZ ;  /* 0x0000000000227805 */ /* 0x000fe2000001ff00 */
[----:B------:R2:W-:Y:S01]  /*00f0*/  STL [R1+0x408], RZ ;  /* 0x000408ff01007387 */ /* 0x0005e20000100800 */
[----:B------:R-:W-:Y:S02]  /*0100*/  CS2R R36, SRZ ;  /* 0x0000000000247805 */ /* 0x000fe4000001ff00 */
[----:B------:R-:W-:Y:S01]  /*0110*/  CS2R R38, SRZ ;  /* 0x0000000000267805 */ /* 0x000fe2000001ff00 */
[----:B------:R-:W4:Y:S01]  /*0120*/  S2UR UR5, SR_CgaCtaId ;  /* 0x00000000000579c3 */ /* 0x000f220000008800 */
[----:B------:R2:W-:Y:S01]  /*0130*/  STL [R1+0x40c], RZ ;  /* 0x00040cff01007387 */ /* 0x0005e20000100800 */
[----:B------:R-:W-:Y:S02]  /*0140*/  CS2R R40, SRZ ;  /* 0x0000000000287805 */ /* 0x000fe4000001ff00 */
[----:B------:R-:W-:-:S02]  /*0150*/  CS2R R42, SRZ ;  /* 0x00000000002a7805 */ /* 0x000fc4000001ff00 */
[----:B------:R-:W-:Y:S01]  /*0160*/  CS2R R44, SRZ ;  /* 0x00000000002c7805 */ /* 0x000fe2000001ff00 */
[----:B------:R2:W-:Y:S01]  /*0170*/  STL [R1+0x410], RZ ;  /* 0x000410ff01007387 */ /* 0x0005e20000100800 */
[----:B------:R-:W-:Y:S02]  /*0180*/  CS2R R46, SRZ ;  /* 0x00000000002e7805 */ /* 0x000fe4000001ff00 */
[----:B------:R-:W-:Y:S01]  /*0190*/  CS2R R48, SRZ ;  /* 0x0000000000307805 */ /* 0x000fe2000001ff00 */
[----:B0-----:R-:W-:Y:S01]  /*01a0*/  VIADD R0, R3, 0xff ;  /* 0x000000ff03007836 */ /* 0x001fe20000000000 */
[----:B------:R2:W-:Y:S01]  /*01b0*/  STL [R1+0x414], RZ ;  /* 0x000414ff01007387 */ /* 0x0005e20000100800 */
[----:B------:R-:W-:Y:S02]  /*01c0*/  CS2R R50, SRZ ;  /* 0x0000000000327805 */ /* 0x000fe4000001ff00 */
[----:B------:R-:W-:Y:S02]  /*01d0*/  CS2R R52, SRZ ;  /* 0x0000000000347805 */ /* 0x000fe4000001ff00 */
[----:B------:R-:W-:Y:S01]  /*01e0*/  CS2R R54, SRZ ;  /* 0x0000000000367805 */ /* 0x000fe2000001ff00 */
[----:B------:R2:W-:Y:S01]  /*01f0*/  STL [R1+0x418], RZ ;  /* 0x000418ff01007387 */ /* 0x0005e20000100800 */
[----:B------:R-:W-:-:S02]  /*0200*/  SHF.R.S32.HI R5, RZ, 0x1f, R0 ;  /* 0x0000001fff057819 */ /* 0x000fc40000011400 */
[----:B------:R-:W-:Y:S01]  /*0210*/  CS2R R56, SRZ ;  /* 0x0000000000387805 */ /* 0x000fe2000001ff00 */
[----:B---3--:R-:W-:Y:S01]  /*0220*/  VIADD R222, R222, 0x1f ;  /* 0x0000001fdede7836 */ /* 0x008fe20000000000 */
[----:B------:R2:W-:Y:S01]  /*0230*/  STL [R1+0x41c], RZ ;  /* 0x00041cff01007387 */ /* 0x0005e20000100800 */
[----:B------:R-:W-:Y:S02]  /*0240*/  LEA.HI R5, R5, R0, RZ, 0x8 ;  /* 0x0000000005057211 */ /* 0x000fe400078f40ff */
[----:B------:R-:W-:Y:S02]  /*0250*/  CS2R R58, SRZ ;  /* 0x00000000003a7805 */ /* 0x000fe4000001ff00 */
[----:B-1----:R-:W-:Y:S01]  /*0260*/  IABS R10, R7 ;  /* 0x00000007000a7213 */ /* 0x002fe20000000000 */
[----:B------:R2:W-:Y:S01]  /*0270*/  STL [R1+0x420], RZ ;  /* 0x000420ff01007387 */ /* 0x0005e20000100800 */
[----:B------:R-:W-:Y:S02]  /*0280*/  SHF.R.S32.HI R5, RZ, 0x8, R5 ;  /* 0x00000008ff057819 */ /* 0x000fe40000011405 */
[----:B------:R-:W-:Y:S01]  /*0290*/  CS2R R60, SRZ ;  /* 0x00000000003c7805 */ /* 0x000fe2000001ff00 */
[----:B----4-:R-:W-:Y:S01]  /*02a0*/  ULEA UR4, UR5, UR4, 0x18 ;  /* 0x0000000405047291 */ /* 0x010fe2000f8ec03f */
[----:B------:R2:W-:Y:S01]  /*02b0*/  STL [R1+0x424], RZ ;  /* 0x000424ff01007387 */ /* 0x0005e20000100800 */
[----:B------:R-:W-:Y:S01]  /*02c0*/  CS2R R62, SRZ ;  /* 0x00000000003e7805 */ /* 0x000fe2000001ff00 */
[----:B------:R-:W-:Y:S01]  /*02d0*/  IMAD.SHL.U32 R6, R5, 0x8, RZ ;  /* 0x0000000805067824 */ /* 0x000fe200078e00ff */
[----:B------:R-:W-:Y:S01]  /*02e0*/  CS2R R64, SRZ ;  /* 0x0000000000407805 */ /* 0x000fe2000001ff00 */
[----:B------:R2:W-:Y:S01]  /*02f0*/  STL [R1+0x428], RZ ;  /* 0x000428ff01007387 */ /* 0x0005e20000100800 */
[----:B------:R-:W-:-:S02]  /*0300*/  CS2R R66, SRZ ;  /* 0x0000000000427805 */ /* 0x000fc4000001ff00 */
[----:B------:R-:W-:Y:S02]  /*0310*/  CS2R R68, SRZ ;  /* 0x0000000000447805 */ /* 0x000fe4000001ff00 */
[-C--:B------:R-:W-:Y:S01]  /*0320*/  IABS R9, R6.reuse ;  /* 0x0000000600097213 */ /* 0x080fe20000000000 */
[----:B------:R2:W-:Y:S01]  /*0330*/  STL [R1+0x42c], RZ ;  /* 0x00042cff01007387 */ /* 0x0005e20000100800 */
[----:B------:R-:W-:Y:S02]  /*0340*/  IABS R12, R6 ;  /* 0x00000006000c7213 */ /* 0x000fe40000000000 */
[----:B------:R-:W-:Y:S01]  /*0350*/  CS2R R70, SRZ ;  /* 0x0000000000467805 */ /* 0x000fe2000001ff00 */
[----:B------:R-:W0:Y:S01]  /*0360*/  I2F.RP R0, R9 ;  /* 0x0000000900007306 */ /* 0x000e220000209400 */
[----:B------:R2:W-:Y:S01]  /*0370*/  STL [R1+0x430], RZ ;  /* 0x000430ff01007387 */ /* 0x0005e20000100800 */
[----:B------:R-:W-:Y:S02]  /*0380*/  CS2R R72, SRZ ;  /* 0x0000000000487805 */ /* 0x000fe4000001ff00 */
[----:B------:R-:W-:-:S02]  /*0390*/  CS2R R74, SRZ ;  /* 0x00000000004a7805 */ /* 0x000fc4000001ff00 */
[----:B------:R-:W-:Y:S01]  /*03a0*/  CS2R R76, SRZ ;  /* 0x00000000004c7805 */ /* 0x000fe2000001ff00 */
[----:B------:R2:W-:Y:S01]  /*03b0*/  STL [R1+0x434], RZ ;  /* 0x000434ff01007387 */ /* 0x0005e20000100800 */
[----:B------:R-:W-:Y:S02]  /*03c0*/  CS2R R78, SRZ ;  /* 0x00000000004e7805 */ /* 0x000fe4000001ff00 */
[----:B------:R-:W-:Y:S02]  /*03d0*/  CS2R R80, SRZ ;  /* 0x0000000000507805 */ /* 0x000fe4000001ff00 */
[----:B------:R-:W-:Y:S01]  /*03e0*/  CS2R R82, SRZ ;  /* 0x0000000000527805 */ /* 0x000fe2000001ff00 */
[----:B------:R2:W-:Y:S01]  /*03f0*/  STL [R1+0x438], RZ ;  /* 0x000438ff01007387 */ /* 0x0005e20000100800 */
[----:B------:R-:W-:Y:S02]  /*0400*/  CS2R R84, SRZ ;  /* 0x0000000000547805 */ /* 0x000fe4000001ff00 */
[----:B------:R-:W-:-:S02]  /*0410*/  CS2R R86, SRZ ;  /* 0x0000000000567805 */ /* 0x000fc4000001ff00 */
[----:B------:R-:W-:Y:S01]  /*0420*/  CS2R R88, SRZ ;  /* 0x0000000000587805 */ /* 0x000fe2000001ff00 */
[----:B------:R2:W-:Y:S01]  /*0430*/  STL [R1+0x43c], RZ ;  /* 0x00043cff01007387 */ /* 0x0005e20000100800 */
[----:B------:R-:W-:Y:S01]  /*0440*/  CS2R R90, SRZ ;  /* 0x00000000005a7805 */ /* 0x000fe2000001ff00 */
[----:B0-----:R-:W0:Y:S01]  /*0450*/  MUFU.RCP R0, R0 ;  /* 0x0000000000007308 */ /* 0x001e220000001000 */
[----:B------:R-:W-:Y:S01]  /*0460*/  CS2R R92, SRZ ;  /* 0x00000000005c7805 */ /* 0x000fe2000001ff00 */
[----:B------:R2:W-:Y:S01]  /*0470*/  STL [R1+0x440], RZ ;  /* 0x000440ff01007387 */ /* 0x0005e20000100800 */
[----:B------:R-:W-:Y:S02]  /*0480*/  CS2R R94, SRZ ;  /* 0x00000000005e7805 */ /* 0x000fe4000001ff00 */
[----:B------:R-:W-:Y:S02]  /*0490*/  CS2R R96, SRZ ;  /* 0x0000000000607805 */ /* 0x000fe4000001ff00 */
[----:B------:R-:W-:Y:S01]  /*04a0*/  CS2R R98, SRZ ;  /* 0x0000000000627805 */ /* 0x000fe2000001ff00 */
[----:B------:R2:W-:Y:S01]  /*04b0*/  STL [R1+0x444], RZ ;  /* 0x000444ff01007387 */ /* 0x0005e20000100800 */
[----:B------:R-:W-:-:S02]  /*04c0*/  CS2R R100, SRZ ;  /* 0x0000000000647805 */ /* 0x000fc4000001ff00 */
[----:B------:R-:W-:Y:S02]  /*04d0*/  CS2R R102, SRZ ;  /* 0x0000000000667805 */ /* 0x000fe4000001ff00 */
[----:B------:R-:W-:Y:S01]  /*04e0*/  CS2R R104, SRZ ;  /* 0x0000000000687805 */ /* 0x000fe2000001ff00 */
[----:B------:R2:W-:Y:S01]  /*04f0*/  STL [R1+0x448], RZ ;  /* 0x000448ff01007387 */ /* 0x0005e20000100800 */
[----:B------:R-:W-:Y:S02]  /*0500*/  CS2R R106, SRZ ;  /* 0x00000000006a7805 */ /* 0x000fe4000001ff00 */
[----:B------:R-:W-:Y:S02]  /*0510*/  CS2R R108, SRZ ;  /* 0x00000000006c7805 */ /* 0x000fe4000001ff00 */
[----:B------:R-:W-:Y:S01]  /*0520*/  CS2R R110, SRZ ;  /* 0x00000000006e7805 */ /* 0x000fe2000001ff00 */
[----:B------:R2:W-:Y:S01]  /*0530*/  STL [R1+0x44c], RZ ;  /* 0x00044cff01007387 */ /* 0x0005e20000100800 */
[----:B------:R-:W-:-:S02]  /*0540*/  CS2R R112, SRZ ;  /* 0x0000000000707805 */ /* 0x000fc4000001ff00 */
[----:B------:R-:W-:Y:S01]  /*0550*/  CS2R R114, SRZ ;  /* 0x0000000000727805 */ /* 0x000fe2000001ff00 */
[----:B0-----:R-:W-:Y:S01]  /*0560*/  VIADD R4, R0, 0xffffffe ;  /* 0x0ffffffe00047836 */ /* 0x001fe20000000000 */
[----:B------:R2:W-:Y:S01]  /*0570*/  STL [R1+0x450], RZ ;  /* 0x000450ff01007387 */ /* 0x0005e20000100800 */
[----:B------:R-:W-:Y:S01]  /*0580*/  IMAD.MOV R0, RZ, RZ, -R12 ;  /* 0x000000ffff007224 */ /* 0x000fe200078e0a0c */
[----:B------:R-:W-:Y:S01]  /*0590*/  CS2R R116, SRZ ;  /* 0x0000000000747805 */ /* 0x000fe2000001ff00 */
[----:B------:R0:W1:Y:S01]  /*05a0*/  F2I.FTZ.U32.TRUNC.NTZ R5, R4 ;  /* 0x0000000400057305 */ /* 0x000062000021f000 */
        /* <DEDUP_REMOVED lines=9> */
[----:B0-----:R-:W-:Y:S01]  /*0640*/  IMAD.MOV.U32 R4, RZ, RZ, RZ ;  /* 0x000000ffff047224 */ /* 0x001fe200078e00ff */
[----:B------:R-:W-:Y:S02]  /*0650*/  CS2R R130, SRZ ;  /* 0x0000000000827805 */ /* 0x000fe4000001ff00 */
[----:B------:R-:W-:Y:S01]  /*0660*/  CS2R R132, SRZ ;  /* 0x0000000000847805 */ /* 0x000fe2000001ff00 */
[----:B------:R2:W-:Y:S01]  /*0670*/  STL [R1+0x460], RZ ;  /* 0x000460ff01007387 */ /* 0x0005e20000100800 */
[----:B------:R-:W-:Y:S01]  /*0680*/  CS2R R134, SRZ ;  /* 0x0000000000867805 */ /* 0x000fe2000001ff00 */
[--C-:B-1----:R-:W-:Y:S01]  /*0690*/  IMAD.MOV R8, RZ, RZ, -R5.reuse ;  /* 0x000000ffff087224 */ /* 0x102fe200078e0a05 */
[----:B------:R-:W-:Y:S01]  /*06a0*/  CS2R R136, SRZ ;  /* 0x0000000000887805 */ /* 0x000fe2000001ff00 */
[----:B------:R2:W-:Y:S01]  /*06b0*/  STL [R1+0x464], RZ ;  /* 0x000464ff01007387 */ /* 0x0005e20000100800 */
[----:B------:R-:W-:Y:S01]  /*06c0*/  CS2R R138, SRZ ;  /* 0x00000000008a7805 */ /* 0x000fe2000001ff00 */
[----:B------:R-:W-:Y:S01]  /*06d0*/  IMAD R11, R8, R9, RZ ;  /* 0x00000009080b7224 */ /* 0x000fe200078e02ff */
[----:B------:R-:W-:Y:S01]  /*06e0*/  CS2R R140, SRZ ;  /* 0x00000000008c7805 */ /* 0x000fe2000001ff00 */
[----:B------:R2:W-:Y:S01]  /*06f0*/  STL [R1+0x468], RZ ;  /* 0x000468ff01007387 */ /* 0x0005e20000100800 */
[----:B------:R-:W-:Y:S01]  /*0700*/  IMAD.MOV.U32 R8, RZ, RZ, R10 ;  /* 0x000000ffff087224 */ /* 0x000fe200078e000a */
[----:B------:R-:W-:Y:S01]  /*0710*/  CS2R R142, SRZ ;  /* 0x00000000008e7805 */ /* 0x000fe2000001ff00 */
[----:B------:R-:W-:Y:S01]  /*0720*/  IMAD.HI.U32 R5, R5, R11, R4 ;  /* 0x0000000b05057227 */ /* 0x000fe200078e0004 */
[----:B------:R2:W-:Y:S01]  /*0730*/  STL [R1+0x46c], RZ ;  /* 0x00046cff01007387 */ /* 0x0005e20000100800 */
[----:B------:R-:W-:-:S02]  /*0740*/  CS2R R144, SRZ ;  /* 0x0000000000907805 */ /* 0x000fc4000001ff00 */
[----:B------:R-:W-:Y:S02]  /*0750*/  CS2R R146, SRZ ;  /* 0x0000000000927805 */ /* 0x000fe4000001ff00 */
[----:B------:R-:W-:Y:S01]  /*0760*/  CS2R R148, SRZ ;  /* 0x0000000000947805 */ /* 0x000fe2000001ff00 */
[----:B------:R2:W-:Y:S01]  /*0770*/  STL [R1+0x470], RZ ;  /* 0x000470ff01007387 */ /* 0x0005e20000100800 */
[----:B------:R-:W-:Y:S01]  /*0780*/  IMAD.HI.U32 R5, R5, R8, RZ ;  /* 0x0000000805057227 */ /* 0x000fe200078e00ff */
[----:B------:R-:W-:Y:S02]  /*0790*/  CS2R R150, SRZ ;  /* 0x0000000000967805 */ /* 0x000fe4000001ff00 */
[----:B------:R2:W-:Y:S01]  /*07a0*/  STL [R1+0x474], RZ ;  /* 0x000474ff01007387 */ /* 0x0005e20000100800 */
[----:B------:R-:W-:-:S03]  /*07b0*/  IMAD R0, R5, R0, R8 ;  /* 0x0000000005007224 */ /* 0x000fc600078e0208 */
[----:B------:R2:W-:Y:S02]  /*07c0*/  STL [R1+0x478], RZ ;  /* 0x000478ff01007387 */ /* 0x0005e40000100800 */
[----:B------:R-:W-:Y:S02]  /*07d0*/  ISETP.GT.U32.AND P1, PT, R9, R0, PT ;  /* 0x000000000900720c */ /* 0x000fe40003f24070 */
[----:B------:R2:W-:Y:S04]  /*07e0*/  STL [R1+0x47c], RZ ;  /* 0x00047cff01007387 */ /* 0x0005e80000100800 */
[----:B------:R2:W-:Y:S04]  /*07f0*/  STL [R1+0x480], RZ ;  /* 0x000480ff01007387 */ /* 0x0005e80000100800 */
[----:B------:R2:W-:Y:S03]  /*0800*/  STL [R1+0x484], RZ ;  /* 0x000484ff01007387 */ /* 0x0005e60000100800 */
[----:B------:R-:W-:Y:S01]  /*0810*/  @!P1 IMAD.IADD R0, R0, 0x1, -R9 ;  /* 0x0000000100009824 */ /* 0x000fe200078e0a09 */
[----:B------:R2:W-:Y:S01]  /*0820*/  STL [R1+0x488], RZ ;  /* 0x000488ff01007387 */ /* 0x0005e20000100800 */
[----:B------:R-:W-:Y:S01]  /*0830*/  @!P1 VIADD R5, R5, 0x1 ;  /* 0x0000000105059836 */ /* 0x000fe20000000000 */
[----:B------:R-:W-:-:S02]  /*0840*/  ISETP.NE.AND P1, PT, R6, RZ, PT ;  /* 0x000000ff0600720c */ /* 0x000fc40003f25270 */
[----:B------:R2:W-:Y:S01]  /*0850*/  STL [R1+0x48c], RZ ;  /* 0x00048cff01007387 */ /* 0x0005e20000100800 */
[----:B------:R-:W-:Y:S02]  /*0860*/  ISETP.GE.U32.AND P0, PT, R0, R9, PT ;  /* 0x000000090000720c */ /* 0x000fe40003f06070 */
[----:B------:R-:W-:Y:S01]  /*0870*/  LOP3.LUT R0, R7, R6, RZ, 0x3c, !PT ;  /* 0x0000000607007212 */ /* 0x000fe200078e3cff */
[----:B------:R2:W-:Y:S03]  /*0880*/  STL [R1+0x490], RZ ;  /* 0x000490ff01007387 */ /* 0x0005e60000100800 */
[----:B------:R-:W-:Y:S01]  /*0890*/  ISETP.GE.AND P2, PT, R0, RZ, PT ;  /* 0x000000ff0000720c */ /* 0x000fe20003f46270 */
[----:B------:R2:W-:Y:S01]  /*08a0*/  STL [R1+0x494], RZ ;  /* 0x000494ff01007387 */ /* 0x0005e20000100800 */
[----:B------:R-:W-:-:S03]  /*08b0*/  VIADD R0, R2, 0x1ff ;  /* 0x000001ff02007836 */ /* 0x000fc60000000000 */
[----:B------:R2:W-:Y:S02]  /*08c0*/  STL [R1+0x498], RZ ;  /* 0x000498ff01007387 */ /* 0x0005e40000100800 */
[----:B------:R-:W-:Y:S02]  /*08d0*/  @P0 VIADD R5, R5, 0x1 ;  /* 0x0000000105050836 */ /* 0x000fe40000000000 */
[----:B------:R2:W-:Y:S02]  /*08e0*/  STL [R1+0x49c], RZ ;  /* 0x00049cff01007387 */ /* 0x0005e40000100800 */
[----:B------:R-:W-:Y:S01]  /*08f0*/  IMAD.MOV.U32 R4, RZ, RZ, R5 ;  /* 0x000000ffff047224 */ /* 0x000fe200078e0005 */
[----:B------:R-:W-:Y:S01]  /*0900*/  SHF.R.S32.HI R5, RZ, 0x1f, R0 ;  /* 0x0000001fff057819 */ /* 0x000fe20000011400 */
[----:B------:R2:W-:Y:S02]  /*0910*/  STL [R1+0x4a0], RZ ;  /* 0x0004a0ff01007387 */ /* 0x0005e40000100800 */
[----:B------:R-:W-:Y:S01]  /*0920*/  @!P2 IMAD.MOV R4, RZ, RZ, -R4 ;  /* 0x000000ffff04a224 */ /* 0x000fe200078e0a04 */
[----:B------:R-:W-:Y:S01]  /*0930*/  @!P1 LOP3.LUT R4, RZ, R6, RZ, 0x33, !PT ;  /* 0x00000006ff049212 */ /* 0x000fe200078e33ff */
[----:B------:R2:W-:Y:S01]  /*0940*/  STL [R1+0x4a4], RZ ;  /* 0x0004a4ff01007387 */ /* 0x0005e20000100800 */
[----:B------:R-:W-:-:S03]  /*0950*/  LEA.HI R5, R5, R0, RZ, 0x9 ;  /* 0x0000000005057211 */ /* 0x000fc600078f48ff */
[----:B------:R2:W-:Y:S01]  /*0960*/  STL [R1+0x4a8], RZ ;  /* 0x0004a8ff01007387 */ /* 0x0005e20000100800 */
[----:B------:R-:W-:Y:S02]  /*0970*/  IMAD.SHL.U32 R8, R4, 0x8, RZ ;  /* 0x0000000804087824 */ /* 0x000fe400078e00ff */
[----:B------:R-:W-:Y:S01]  /*0980*/  IMAD.MOV R4, RZ, RZ, -R4 ;  /* 0x000000ffff047224 */ /* 0x000fe200078e0a04 */
[----:B------:R2:W-:Y:S02]  /*0990*/  STL [R1+0x4ac], RZ ;  /* 0x0004acff01007387 */ /* 0x0005e40000100800 */
[----:B------:R-:W-:Y:S01]  /*09a0*/  LEA.HI.SX32 R5, R5, -R8, 0x17 ;  /* 0x8000000805057211 */ /* 0x000fe200078fbaff */
[----:B------:R-:W-:Y:S01]  /*09b0*/  IMAD R10, R6, R4, R7 ;  /* 0x00000004060a7224 */ /* 0x000fe200078e0207 */
[----:B------:R2:W-:Y:S02]  /*09c0*/  STL [R1+0x4b0], RZ ;  /* 0x0004b0ff01007387 */ /* 0x0005e40000100800 */
[----:B------:R-:W-:-:S02]  /*09d0*/  VIMNMX R11, R5, 0x8, PT ;  /* 0x00000008050b7848 */ /* 0x000fc40003fe0100 */
[----:B------:R2:W-:Y:S01]  /*09e0*/  STL [R1+0x4b4], RZ ;  /* 0x0004b4ff01007387 */ /* 0x0005e20000100800 */
[----:B------:R-:W-:Y:S02]  /*09f0*/  IABS R6, R10 ;  /* 0x0000000a00067213 */ /* 0x000fe40000000000 */
[----:B------:R-:W-:Y:S01]  /*0a00*/  IABS R9, R11 ;  /* 0x0000000b00097213 */ /* 0x000fe20000000000 */
[----:B------:R2:W-:Y:S03]  /*0a10*/  STL [R1+0x4b8], RZ ;  /* 0x0004b8ff01007387 */ /* 0x0005e60000100800 */
[----:B------:R-:W0:Y:S01]  /*0a20*/  I2F.RP R0, R9 ;  /* 0x0000000900007306 */ /* 0x000e220000209400 */
[----:B------:R2:W-:Y:S04]  /*0a30*/  STL [R1+0x4bc], RZ ;  /* 0x0004bcff01007387 */ /* 0x0005e80000100800 */
[----:B------:R2:W-:Y:S04]  /*0a40*/  STL [R1+0x4c0], RZ ;  /* 0x0004c0ff01007387 */ /* 0x0005e80000100800 */
[----:B------:R2:W-:Y:S04]  /*0a50*/  STL [R1+0x4c4], RZ ;  /* 0x0004c4ff01007387 */ /* 0x0005e80000100800 */
[----:B------:R2:W-:Y:S01]  /*0a60*/  STL [R1+0x4c8], RZ ;  /* 0x0004c8ff01007387 */ /* 0x0005e20000100800 */
[----:B0-----:R-:W0:Y:S03]  /*0a70*/  MUFU.RCP R0, R0 ;  /* 0x0000000000007308 */ /* 0x001e260000001000 */
[----:B------:R2:W-:Y:S04]  /*0a80*/  STL [R1+0x4cc], RZ ;  /* 0x0004ccff01007387 */ /* 0x0005e80000100800 */
[----:B------:R2:W-:Y:S04]  /*0a90*/  STL [R1+0x4d0], RZ ;  /* 0x0004d0ff01007387 */ /* 0x0005e80000100800 */
[----:B------:R2:W-:Y:S04]  /*0aa0*/  STL [R1+0x4d4], RZ ;  /* 0x0004d4ff01007387 */ /* 0x0005e80000100800 */
[----:B------:R2:W-:Y:S01]  /*0ab0*/  STL [R1+0x4d8], RZ ;  /* 0x0004d8ff01007387 */ /* 0x0005e20000100800 */
[----:B0-----:R-:W-:-:S03]  /*0ac0*/  VIADD R5, R0, 0xffffffe ;  /* 0x0ffffffe00057836 */ /* 0x001fc60000000000 */
[----:B------:R2:W-:Y:S04]  /*0ad0*/  STL [R1+0x4dc], RZ ;  /* 0x0004dcff01007387 */ /* 0x0005e80000100800 */
[----:B------:R2:W-:Y:S01]  /*0ae0*/  STL [R1+0x4e0], RZ ;  /* 0x0004e0ff01007387 */ /* 0x0005e20000100800 */
[----:B------:R-:W0:Y:S03]  /*0af0*/  F2I.FTZ.U32.TRUNC.NTZ R5, R5 ;  /* 0x0000000500057305 */ /* 0x000e26000021f000 */
[----:B------:R2:W-:Y:S04]  /*0b00*/  STL [R1+0x4e4], RZ ;  /* 0x0004e4ff01007387 */ /* 0x0005e80000100800 */
[----:B------:R2:W-:Y:S04]  /*0b10*/  STL [R1+0x4e8], RZ ;  /* 0x0004e8ff01007387 */ /* 0x0005e80000100800 */
[----:B------:R2:W-:Y:S04]  /*0b20*/  STL [R1+0x4ec], RZ ;  /* 0x0004ecff01007387 */ /* 0x0005e80000100800 */
[----:B------:R2:W-:Y:S01]  /*0b30*/  STL [R1+0x4f0], RZ ;  /* 0x0004f0ff01007387 */ /* 0x0005e20000100800 */
[----:B0-----:R-:W-:-:S03]  /*0b40*/  IMAD.MOV R12, RZ, RZ, -R5 ;  /* 0x000000ffff0c7224 */ /* 0x001fc600078e0a05 */
[----:B------:R2:W-:Y:S01]  /*0b50*/  STL [R1+0x4f4], RZ ;  /* 0x0004f4ff01007387 */ /* 0x0005e20000100800 */
[----:B------:R-:W-:Y:S01]  /*0b60*/  IMAD.MOV.U32 R4, RZ, RZ, R12 ;  /* 0x000000ffff047224 */ /* 0x000fe200078e000c */
[----:B------:R-:W-:Y:S02]  /*0b70*/  IABS R12, R11 ;  /* 0x0000000b000c7213 */ /* 0x000fe40000000000 */
[----:B------:R2:W-:Y:S01]  /*0b80*/  STL [R1+0x4f8], RZ ;  /* 0x0004f8ff01007387 */ /* 0x0005e20000100800 */
[----:B------:R-:W-:Y:S02]  /*0b90*/  IMAD R7, R4, R9, RZ ;  /* 0x0000000904077224 */ /* 0x000fe400078e02ff */
[----:B------:R-:W-:Y:S01]  /*0ba0*/  IMAD.MOV.U32 R4, RZ, RZ, RZ ;  /* 0x000000ffff047224 */ /* 0x000fe200078e00ff */
[----:B------:R2:W-:Y:S01]  /*0bb0*/  STL [R1+0x4fc], RZ ;  /* 0x0004fcff01007387 */ /* 0x0005e20000100800 */
[----:B------:R-:W-:Y:S02]  /*0bc0*/  IMAD.MOV R0, RZ, RZ, -R12 ;  /* 0x000000ffff007224 */ /* 0x000fe400078e0a0c */
[----:B------:R-:W-:Y:S01]  /*0bd0*/  IMAD.HI.U32 R4, R5, R7, R4 ;  /* 0x0000000705047227 */ /* 0x000fe200078e0004 */
[----:B------:R2:W-:Y:S04]  /*0be0*/  STL [R1+0x500], RZ ;  /* 0x000500ff01007387 */ /* 0x0005e80000100800 */
[----:B------:R2:W-:Y:S01]  /*0bf0*/  STL [R1+0x504], RZ ;  /* 0x000504ff01007387 */ /* 0x0005e20000100800 */
[----:B------:R-:W-:-:S03]  /*0c00*/  IMAD.HI.U32 R5, R4, R6, RZ ;  /* 0x0000000604057227 */ /* 0x000fc600078e00ff */
        /* <DEDUP_REMOVED lines=13> */
[-C--:B------:R-:W-:Y:S01]  /*0ce0*/  LOP3.LUT R0, R10, R11.reuse, RZ, 0x3c, !PT ;  /* 0x0000000b0a007212 */ /* 0x080fe200078e3cff */
[----:B------:R2:W-:Y:S03]  /*0cf0*/  STL [R1+0x524], RZ ;  /* 0x000524ff01007387 */ /* 0x0005e60000100800 */
[----:B------:R-:W-:Y:S01]  /*0d00*/  ISETP.GE.AND P2, PT, R0, RZ, PT ;  /* 0x000000ff0000720c */ /* 0x000fe20003f46270 */
[----:B------:R2:W-:Y:S04]  /*0d10*/  STL [R1+0x528], RZ ;  /* 0x000528ff01007387 */ /* 0x0005e80000100800 */
[----:B------:R2:W-:Y:S02]  /*0d20*/  STL [R1+0x52c], RZ ;  /* 0x00052cff01007387 */ /* 0x0005e40000100800 */
[----:B------:R-:W-:Y:S01]  /*0d30*/  @P0 VIADD R5, R5, 0x1 ;  /* 0x0000000105050836 */ /* 0x000fe20000000000 */
[----:B------:R-:W-:Y:S01]  /*0d40*/  ISETP.GE.AND P0, PT, R222, 0x20, PT ;  /* 0x00000020de00780c */ /* 0x000fe20003f06270 */
[----:B------:R2:W-:Y:S04]  /*0d50*/  STL [R1+0x530], RZ ;  /* 0x000530ff01007387 */ /* 0x0005e80000100800 */
[----:B------:R2:W-:Y:S01]  /*0d60*/  STL [R1+0x534], RZ ;  /* 0x000534ff01007387 */ /* 0x0005e20000100800 */
[----:B------:R-:W-:Y:S01]  /*0d70*/  @!P2 IMAD.MOV R5, RZ, RZ, -R5 ;  /* 0x000000ffff05a224 */ /* 0x000fe200078e0a05 */
[----:B------:R-:W-:-:S02]  /*0d80*/  @!P1 LOP3.LUT R5, RZ, R11, RZ, 0x33, !PT ;  /* 0x0000000bff059212 */ /* 0x000fc400078e33ff */
[----:B------:R2:W-:Y:S03]  /*0d90*/  STL [R1+0x538], RZ ;  /* 0x000538ff01007387 */ /* 0x0005e60000100800 */
[----:B------:R-:W-:Y:S01]  /*0da0*/  IMAD.MOV R0, RZ, RZ, -R5 ;  /* 0x000000ffff007224 */ /* 0x000fe200078e0a05 */
[----:B------:R2:W-:Y:S01]  /*0db0*/  STL [R1+0x53c], RZ ;  /* 0x00053cff01007387 */ /* 0x0005e20000100800 */
[----:B------:R-:W-:Y:S02]  /*0dc0*/  IMAD.SHL.U32 R5, R5, 0x100, RZ ;  /* 0x0000010005057824 */ /* 0x000fe400078e00ff */
[----:B------:R-:W-:Y:S01]  /*0dd0*/  IMAD R0, R11, R0, R10 ;  /* 0x000000000b007224 */ /* 0x000fe200078e020a */
[----:B------:R2:W-:Y:S03]  /*0de0*/  STL [R1+0x540], RZ ;  /* 0x000540ff01007387 */ /* 0x0005e60000100800 */
[----:B------:R-:W-:Y:S01]  /*0df0*/  IMAD.IADD R0, R8, 0x1, R0 ;  /* 0x0000000108007824 */ /* 0x000fe200078e0200 */
[----:B------:R2:W-:Y:S04]  /*0e00*/  STL [R1+0x544], RZ ;  /* 0x000544ff01007387 */ /* 0x0005e80000100800 */
        /* <DEDUP_REMOVED lines=174> */
[----:B------:R2:W-:Y:S04]  /*18f0*/  STL [R1], RZ ;  /* 0x000000ff01007387 */ /* 0x0005e80000100800 */
        /* <DEDUP_REMOVED lines=104> */
[----:B------:R2:W-:Y:S01]  /*1f80*/  STL [R1+0x1a4], RZ ;  /* 0x0001a4ff01007387 */ /* 0x0005e20000100800 */
[----:B------:R-:W0:Y:S03]  /*1f90*/  S2R R161, SR_TID.X ;  /* 0x0000000000a17919 */ /* 0x000e260000002100 */
        /* <DEDUP_REMOVED lines=8> */
[----:B0-----:R-:W-:-:S03]  /*2020*/  LOP3.LUT R7, R161, 0xff, RZ, 0xc0, !PT ;  /* 0x000000ffa1077812 */ /* 0x001fc600078ec0ff */
[----:B------:R2:W-:Y:S02]  /*2030*/  STL [R1+0x1c8], RZ ;  /* 0x0001c8ff01007387 */ /* 0x0005e40000100800 */
[----:B------:R-:W-:Y:S01]  /*2040*/  IMAD R6, R0, 0x200, R7 ;  /* 0x0000020000067824 */ /* 0x000fe200078e0207 */
[----:B------:R-:W-:Y:S01]  /*2050*/  LOP3.LUT R0, R161, 0xe0, RZ, 0xc0, !PT ;  /* 0x000000e0a1007812 */ /* 0x000fe200078ec0ff */
[----:B------:R2:W-:Y:S02]  /*2060*/  STL [R1+0x1cc], RZ ;  /* 0x0001ccff01007387 */ /* 0x0005e40000100800 */
[----:B------:R-:W-:Y:S02]  /*2070*/  VIADD R7, R6, 0x100 ;  /* 0x0000010006077836 */ /* 0x000fe40000000000 */
        /* <DEDUP_REMOVED lines=12> */
[----:B------:R-:W-:Y:S05]  /*2140*/  @!P0 BRA `(.L_x_0) ;  /* 0x000000bc00f88947 */ /* 0x000fea0003800000 */
[-C--:B------:R-:W-:Y:S01]  /*2150*/  IABS R17, R2.reuse ;  /* 0x0000000200117213 */ /* 0x080fe20000000000 */
[----:B------:R-:W-:Y:S01]  /*2160*/  ULDC UR5, c[0x0][0x240] ;  /* 0x0000900000057ab9 */ /* 0x000fe20000000800 */
[----:B------:R-:W-:Y:S01]  /*2170*/  IABS R4, R3 ;  /* 0x0000000300047213 */ /* 0x000fe20000000000 */
[----:B------:R-:W-:Y:S01]  /*2180*/  ULDC.64 UR10, c[0x0][0x218] ;  /* 0x00008600000a7ab9 */ /* 0x000fe20000000a00 */
[----:B------:R-:W0:Y:S01]  /*2190*/  I2F.RP R13, R17 ;  /* 0x00000011000d7306 */ /* 0x000e220000209400 */
[----:B------:R-:W-:Y:S01]  /*21a0*/  LEA.HI R16, R0, R5, RZ, 0x1b ;  /* 0x0000000500107211 */ /* 0x000fe200078fd8ff */
[----:B------:R-:W-:Y:S01]  /*21b0*/  ULDC UR9, c[0x0][0x234] ;  /* 0x00008d0000097ab9 */ /* 0x000fe20000000800 */
[----:B------:R-:W-:Y:S01]  /*21c0*/  ISETP.GE.AND P2, PT, R7, RZ, PT ;  /* 0x000000ff0700720c */ /* 0x000fe20003f46270 */
[----:B------:R-:W-:Y:S01]  /*21d0*/  ULDC UR8, c[0x0][0x23c] ;  /* 0x00008f0000087ab9 */ /* 0x000fe20000000800 */
[----:B------:R-:W-:Y:S01]  /*21e0*/  LOP3.LUT R223, RZ, R2, RZ, 0x33, !PT ;  /* 0x00000002ffdf7212 */ /* 0x000fe200078e33ff */
[C---:B------:R-:W-:Y:S01]  /*21f0*/  VIADD R18, R16.reuse, 0xf8 ;  /* 0x000000f810127836 */ /* 0x040fe20000000000 */
[----:B------:R-:W-:Y:S01]  /*2200*/  IABS R71, R16 ;  /* 0x0000001000477213 */ /* 0x000fe20000000000 */
[----:B------:R-:W1:Y:S01]  /*2210*/  I2F.RP R12, R4 ;  /* 0x00000004000c7306 */ /* 0x000e620000209400 */
[C---:B------:R-:W-:Y:S01]  /*2220*/  VIADD R19, R16.reuse, 0xf0 ;  /* 0x000000f010137836 */ /* 0x040fe20000000000 */
[----:B------:R-:W-:Y:S01]  /*2230*/  ULDC UR12, c[0x0][0x230] ;  /* 0x00008c00000c7ab9 */ /* 0x000fe20000000800 */
[----:B------:R-:W-:Y:S01]  /*2240*/  VIADD R20, R16, 0xe8 ;  /* 0x000000e810147836 */ /* 0x000fe20000000000 */
[----:B------:R-:W-:Y:S01]  /*2250*/  ISETP.GE.AND P4, PT, R18, RZ, PT ;  /* 0x000000ff1200720c */ /* 0x000fe20003f86270 */
[C---:B------:R-:W-:Y:S01]  /*2260*/  VIADD R22, R16.reuse, 0x88 ;  /* 0x0000008810167836 */ /* 0x040fe20000000000 */
[----:B------:R-:W-:Y:S01]  /*2270*/  ISETP.GE.AND P5, PT, R19, RZ, PT ;  /* 0x000000ff1300720c */ /* 0x000fe20003fa6270 */
[----:B------:R-:W-:Y:S01]  /*2280*/  VIADD R24, R16, 0x30 ;  /* 0x0000003010187836 */ /* 0x000fe20000000000 */
[----:B0-----:R-:W0:Y:S01]  /*2290*/  MUFU.RCP R13, R13 ;  /* 0x0000000d000d7308 */ /* 0x001e220000001000 */
[----:B------:R-:W-:Y:S01]  /*22a0*/  ISETP.GE.AND P6, PT, R20, RZ, PT ;  /* 0x000000ff1400720c */ /* 0x000fe20003fc6270 */
[C---:B------:R-:W-:Y:S01]  /*22b0*/  VIADD R26, R16.reuse, 0x28 ;  /* 0x00000028101a7836 */ /* 0x040fe20000000000 */
[----:B------:R-:W-:Y:S01]  /*22c0*/  IABS R37, R22 ;  /* 0x0000001600257213 */ /* 0x000fe20000000000 */
[C---:B------:R-:W-:Y:S01]  /*22d0*/  VIADD R28, R16.reuse, 0x20 ;  /* 0x00000020101c7836 */ /* 0x040fe20000000000 */
[----:B------:R-:W-:Y:S01]  /*22e0*/  IABS R59, R24 ;  /* 0x00000018003b7213 */ /* 0x000fe20000000000 */
[C---:B------:R-:W-:Y:S01]  /*22f0*/  VIADD R32, R16.reuse, 0x10 ;  /* 0x0000001010207836 */ /* 0x040fe20000000000 */
[----:B------:R-:W-:Y:S01]  /*2300*/  IABS R61, R26 ;  /* 0x0000001a003d7213 */ /* 0x000fe20000000000 */
[----:B-1----:R-:W1:Y:S01]  /*2310*/  MUFU.RCP R12, R12 ;  /* 0x0000000c000c7308 */ /* 0x002e620000001000 */
[C---:B------:R-:W-:Y:S01]  /*2320*/  VIADD R34, R16.reuse, 0x8 ;  /* 0x0000000810227836 */ /* 0x040fe20000000000 */
[----:B------:R-:W-:Y:S01]  /*2330*/  IABS R63, R28 ;  /* 0x0000001c003f7213 */ /* 0x000fe20000000000 */
[----:B------:R-:W-:Y:S01]  /*2340*/  VIADD R30, R16, 0x18 ;  /* 0x00000018101e7836 */ /* 0x000fe20000000000 */
[----:B------:R-:W-:Y:S01]  /*2350*/  IABS R67, R32 ;  /* 0x0000002000437213 */ /* 0x000fe20000000000 */
[----:B------:R-:W-:Y:S01]  /*2360*/  ULDC UR13, c[0x0][0x210] ;  /* 0x00008400000d7ab9 */ /* 0x000fe20000000800 */
[----:B------:R-:W-:Y:S01]  /*2370*/  IABS R69, R34 ;  /* 0x0000002200457213 */ /* 0x000fe20000000000 */
[----:B------:R-:W-:Y:S01]  /*2380*/  USHF.L.U32 UR7, UR8, 0x5, URZ ;  /* 0x0000000508077899 */ /* 0x000fe2000800063f */
[----:B------:R-:W-:Y:S01]  /*2390*/  IABS R65, R30 ;  /* 0x0000001e00417213 */ /* 0x000fe20000000000 */
[----:B0-----:R-:W-:Y:S01]  /*23a0*/  VIADD R10, R13, 0xffffffe ;  /* 0x0ffffffe0d0a7836 */ /* 0x001fe20000000000 */
[----:B------:R-:W-:-:S02]  /*23b0*/  CS2R R74, SRZ ;  /* 0x00000000004a7805 */ /* 0x000fc4000001ff00 */
[----:B------:R-:W-:Y:S02]  /*23c0*/  CS2R R76, SRZ ;  /* 0x00000000004c7805 */ /* 0x000fe4000001ff00 */
[----:B------:R-:W-:Y:S01]  /*23d0*/  CS2R R78, SRZ ;  /* 0x00000000004e7805 */ /* 0x000fe2000001ff00 */
[----:B------:R0:W3:Y:S01]  /*23e0*/  F2I.FTZ.U32.TRUNC.NTZ R11, R10 ;  /* 0x0000000a000b7305 */ /* 0x0000e2000021f000 */
[----:B------:R-:W-:Y:S02]  /*23f0*/  CS2R R80, SRZ ;  /* 0x0000000000507805 */ /* 0x000fe4000001ff00 */
[----:B------:R-:W-:Y:S02]  /*2400*/  CS2R R82, SRZ ;  /* 0x0000000000527805 */ /* 0x000fe4000001ff00 */
[----:B------:R-:W-:Y:S01]  /*2410*/  CS2R R84, SRZ ;  /* 0x0000000000547805 */ /* 0x000fe2000001ff00 */
[----:B-1----:R-:W-:Y:S01]  /*2420*/  VIADD R8, R12, 0xffffffe ;  /* 0x0ffffffe0c087836 */ /* 0x002fe20000000000 */
[----:B------:R-:W-:-:S02]  /*2430*/  IABS R12, R7 ;  /* 0x00000007000c7213 */ /* 0x000fc40000000000 */
[----:B------:R-:W-:Y:S02]  /*2440*/  CS2R R86, SRZ ;  /* 0x0000000000567805 */ /* 0x000fe4000001ff00 */
[----:B------:R-:W-:Y:S01]  /*2450*/  CS2R R88, SRZ ;  /* 0x0000000000587805 */ /* 0x000fe2000001ff00 */
[----:B------:R-:W1:Y:S01]  /*2460*/  F2I.FTZ.U32.TRUNC.NTZ R9, R8 ;  /* 0x0000000800097305 */ /* 0x000e62000021f000 */
[----:B0-----:R-:W-:Y:S01]  /*2470*/  IMAD.MOV.U32 R10, RZ, RZ, RZ ;  /* 0x000000ffff0a7224 */ /* 0x001fe200078e00ff */
[----:B------:R-:W-:Y:S02]  /*2480*/  CS2R R90, SRZ ;  /* 0x00000000005a7805 */ /* 0x000fe4000001ff00 */
[----:B------:R-:W-:Y:S02]  /*2490*/  CS2R R92, SRZ ;  /* 0x00000000005c7805 */ /* 0x000fe4000001ff00 */
[----:B------:R-:W-:Y:S02]  /*24a0*/  CS2R R94, SRZ ;  /* 0x00000000005e7805 */ /* 0x000fe4000001ff00 */
[----:B------:R-:W-:-:S02]  /*24b0*/  CS2R R96, SRZ ;  /* 0x0000000000607805 */ /* 0x000fc4000001ff00 */
[----:B------:R-:W-:Y:S01]  /*24c0*/  CS2R R98, SRZ ;  /* 0x0000000000627805 */ /* 0x000fe2000001ff00 */
[----:B---3--:R-:W-:Y:S01]  /*24d0*/  IMAD.MOV R14, RZ, RZ, -R11 ;  /* 0x000000ffff0e7224 */ /* 0x008fe200078e0a0b */
[----:B------:R-:W-:Y:S02]  /*24e0*/  CS2R R100, SRZ ;  /* 0x0000000000647805 */ /* 0x000fe4000001ff00 */
[----:B------:R-:W-:Y:S02]  /*24f0*/  CS2R R102, SRZ ;  /* 0x0000000000667805 */ /* 0x000fe4000001ff00 */
[----:B------:R-:W-:Y:S01]  /*2500*/  CS2R R104, SRZ ;  /* 0x0000000000687805 */ /* 0x000fe2000001ff00 */
[----:B------:R-:W-:Y:S01]  /*2510*/  IMAD R15, R14, R17, RZ ;  /* 0x000000110e0f7224 */ /* 0x000fe200078e02ff */
[----:B------:R-:W-:Y:S02]  /*2520*/  IABS R14, R6 ;  /* 0x00000006000e7213 */ /* 0x000fe40000000000 */
[----:B------:R-:W-:-:S02]  /*2530*/  CS2R R106, SRZ ;  /* 0x00000000006a7805 */ /* 0x000fc4000001ff00 */
[----:B------:R-:W-:Y:S01]  /*2540*/  CS2R R108, SRZ ;  /* 0x00000000006c7805 */ /* 0x000fe2000001ff00 */
[----:B------:R-:W-:Y:S01]  /*2550*/  IMAD.HI.U32 R11, R11, R15, R10 ;  /* 0x0000000f0b0b7227 */ /* 0x000fe200078e000a */
[----:B------:R-:W-:Y:S02]  /*2560*/  IABS R15, R20 ;  /* 0x00000014000f7213 */ /* 0x000fe40000000000 */
[----:B------:R-:W-:Y:S02]  /*2570*/  CS2R R110, SRZ ;  /* 0x00000000006e7805 */ /* 0x000fe4000001ff00 */
[----:B------:R-:W-:Y:S01]  /*2580*/  CS2R R112, SRZ ;  /* 0x0000000000707805 */ /* 0x000fe2000001ff00 */
[----:B-1----:R-:W-:Y:S01]  /*2590*/  IMAD.MOV R13, RZ, RZ, -R9 ;  /* 0x000000ffff0d7224 */ /* 0x002fe200078e0a09 */
[----:B------:R-:W-:Y:S01]  /*25a0*/  USHF.R.S32.HI UR16, URZ, 0x1f, UR7 ;  /* 0x0000001f3f107899 */ /* 0x000fe20008011407 */
[----:B------:R-:W-:-:S04]  /*25b0*/  IMAD.HI.U32 R10, R11, R12, RZ ;  /* 0x0000000c0b0a7227 */ /* 0x000fc800078e00ff */
[----:B------:R-:W-:-:S04]  /*25c0*/  IMAD.HI.U32 R11, R11, R14, RZ ;  /* 0x0000000e0b0b7227 */ /* 0x000fc800078e00ff */
[----:B------:R-:W-:Y:S02]  /*25d0*/  IMAD.MOV R8, RZ, RZ, -R11 ;  /* 0x000000ffff087224 */ /* 0x000fe400078e0a0b */
[----:B------:R-:W-:Y:S02]  /*25e0*/  IMAD.MOV R10, RZ, RZ, -R10 ;  /* 0x000000ffff0a7224 */ /* 0x000fe400078e0a0a */
[C---:B------:R-:W-:Y:S02]  /*25f0*/  IMAD R14, R17.reuse, R8, R14 ;  /* 0x00000008110e7224 */ /* 0x040fe400078e020e */
[----:B------:R-:W-:Y:S02]  /*2600*/  IMAD R12, R17, R10, R12 ;  /* 0x0000000a110c7224 */ /* 0x000fe400078e020c */
[----:B------:R-:W-:Y:S01]  /*2610*/  IMAD R11, R13, R4, RZ ;  /* 0x000000040d0b7224 */ /* 0x000fe200078e02ff */
[C---:B------:R-:W-:Y:S01]  /*2620*/  ISETP.GT.U32.AND P1, PT, R17.reuse, R14, PT ;  /* 0x0000000e1100720c */ /* 0x040fe20003f24070 */
[----:B------:R-:W-:Y:S01]  /*2630*/  IMAD.MOV.U32 R8, RZ, RZ, RZ ;  /* 0x000000ffff087224 */ /* 0x000fe200078e00ff */
[----:B------:R-:W-:Y:S01]  /*2640*/  ISETP.GT.U32.AND P0, PT, R17, R12, PT ;  /* 0x0000000c1100720c */ /* 0x000fe20003f04070 */
[----:B------:R-:W-:Y:S01]  /*2650*/  VIADD R20, R16, 0x90 ;  /* 0x0000009010147836 */ /* 0x000fe20000000000 */
[----:B------:R-:W-:Y:S01]  /*2660*/  IABS R13, R19 ;  /* 0x00000013000d7213 */ /* 0x000fe20000000000 */
[----:B------:R-:W-:Y:S01]  /*2670*/  IMAD.HI.U32 R8, R9, R11, R8 ;  /* 0x0000000b09087227 */ /* 0x000fe200078e0008 */
[----:B------:R-:W-:-:S02]  /*2680*/  IABS R11, R18 ;  /* 0x00000012000b7213 */ /* 0x000fc40000000000 */
[----:B------:R-:W-:Y:S01]  /*2690*/  SHF.R.S32.HI R9, RZ, 0x1f, R222 ;  /* 0x0000001fff097819 */ /* 0x000fe200000114de */
[----:B------:R-:W-:Y:S01]  /*26a0*/  VIADD R18, R16, 0xd8 ;  /* 0x000000d810127836 */ /* 0x000fe20000000000 */
[----:B------:R-:W-:Y:S01]  /*26b0*/  IABS R35, R20 ;  /* 0x0000001400237213 */ /* 0x000fe20000000000 */
[----:B------:R-:W-:Y:S01]  /*26c0*/  IMAD.HI.U32 R0, R8, R11, RZ ;  /* 0x0000000b08007227 */ /* 0x000fe200078e00ff */
[----:B------:R-:W-:-:S03]  /*26d0*/  LEA.HI R222, R9, R222, RZ, 0x5 ;  /* 0x000000de09de7211 */ /* 0x000fc600078f28ff */
[--C-:B------:R-:W-:Y:S01]  /*26e0*/  @!P1 IMAD.IADD R14, R14, 0x1, -R17.reuse ;  /* 0x000000010e0e9824 */ /* 0x100fe200078e0a11 */
[----:B------:R-:W-:Y:S01]  /*26f0*/  SHF.R.S32.HI R222, RZ, 0x5, R222 ;  /* 0x00000005ffde7819 */ /* 0x000fe200000114de */
[----:B------:R-:W-:Y:S02]  /*2700*/  @!P0 IMAD.IADD R12, R12, 0x1, -R17 ;  /* 0x000000010c0c8824 */ /* 0x000fe400078e0a11 */
[----:B------:R-:W-:Y:S01]  /*2710*/  IMAD.HI.U32 R10, R8, R13, RZ ;  /* 0x0000000d080a7227 */ /* 0x000fe200078e00ff */
[C---:B------:R-:W-:Y:S02]  /*2720*/  ISETP.GT.U32.AND P3, PT, R17.reuse, R14, PT ;  /* 0x0000000e1100720c */ /* 0x040fe40003f64070 */
[----:B------:R-:W-:Y:S01]  /*2730*/  ISETP.GT.U32.AND P0, PT, R17, R12, PT ;  /* 0x0000000c1100720c */ /* 0x000fe20003f04070 */
[----:B------:R-:W-:Y:S02]  /*2740*/  IMAD.MOV R9, RZ, RZ, -R0 ;  /* 0x000000ffff097224 */ /* 0x000fe400078e0a00 */
[----:B------:R-:W-:-:S02]  /*2750*/  IMAD.MOV R10, RZ, RZ, -R10 ;  /* 0x000000ffff0a7224 */ /* 0x000fc400078e0a0a */
[----:B------:R-:W-:-:S04]  /*2760*/  IMAD.HI.U32 R0, R8, R15, RZ ;  /* 0x0000000f08007227 */ /* 0x000fc800078e00ff */
[----:B------:R-:W-:Y:S02]  /*2770*/  IMAD R9, R4, R9, R11 ;  /* 0x0000000904097224 */ /* 0x000fe400078e020b */
[----:B------:R-:W-:Y:S01]  /*2780*/  @!P3 IMAD.IADD R14, R14, 0x1, -R17 ;  /* 0x000000010e0eb824 */ /* 0x000fe200078e0a11 */
[----:B------:R-:W-:Y:S01]  /*2790*/  ISETP.GE.AND P3, PT, R6, RZ, PT ;  /* 0x000000ff0600720c */ /* 0x000fe20003f66270 */
[C---:B------:R-:W-:Y:S01]  /*27a0*/  IMAD R11, R4.reuse, R10, R13 ;  /* 0x0000000a040b7224 */ /* 0x040fe200078e020d */
[----:B------:R-:W-:Y:S01]  /*27b0*/  ISETP.GT.U32.AND P1, PT, R4, R9, PT ;  /* 0x000000090400720c */ /* 0x000fe20003f24070 */
[----:B------:R-:W-:Y:S02]  /*27c0*/  IMAD.MOV R0, RZ, RZ, -R0 ;  /* 0x000000ffff007224 */ /* 0x000fe400078e0a00 */
[----:B------:R-:W-:Y:S01]  /*27d0*/  @!P0 IMAD.IADD R12, R12, 0x1, -R17 ;  /* 0x000000010c0c8824 */ /* 0x000fe200078e0a11 */
[C---:B------:R-:W-:Y:S01]  /*27e0*/  ISETP.GT.U32.AND P0, PT, R4.reuse, R11, PT ;  /* 0x0000000b0400720c */ /* 0x040fe20003f04070 */
[----:B------:R-:W-:Y:S01]  /*27f0*/  IMAD R13, R4, R0, R15 ;  /* 0x00000000040d7224 */ /* 0x000fe200078e020f */
[----:B------:R-:W-:Y:S01]  /*2800*/  IABS R17, R18 ;  /* 0x0000001200117213 */ /* 0x000fe20000000000 */
[----:B------:R-:W-:-:S02]  /*2810*/  VIADD R10, R16, 0xe0 ;  /* 0x000000e0100a7836 */ /* 0x000fc40000000000 */
[----:B------:R-:W-:Y:S01]  /*2820*/  @!P2 IMAD.MOV R12, RZ, RZ, -R12 ;  /* 0x000000ffff0ca224 */ /* 0x000fe200078e0a0c */
[----:B------:R-:W-:Y:S01]  /*2830*/  ISETP.NE.AND P2, PT, R2, RZ, PT ;  /* 0x000000ff0200720c */ /* 0x000fe20003f45270 */
[----:B------:R-:W-:Y:S01]  /*2840*/  @!P3 IMAD.MOV R14, RZ, RZ, -R14 ;  /* 0x000000ffff0eb224 */ /* 0x000fe200078e0a0e */
[----:B------:R-:W-:Y:S01]  /*2850*/  ISETP.GT.U32.AND P3, PT, R4, R13, PT ;  /* 0x0000000d0400720c */ /* 0x000fe20003f64070 */
[--C-:B------:R-:W-:Y:S01]  /*2860*/  @!P1 IMAD.IADD R9, R9, 0x1, -R4.reuse ;  /* 0x0000000109099824 */ /* 0x100fe200078e0a04 */
[----:B------:R-:W-:Y:S01]  /*2870*/  IABS R15, R10 ;  /* 0x0000000a000f7213 */ /* 0x000fe20000000000 */
[----:B------:R-:W-:Y:S01]  /*2880*/  IMAD.HI.U32 R2, R8, R17, RZ ;  /* 0x0000001108027227 */ /* 0x000fe200078e00ff */
[----:B------:R-:W-:Y:S02]  /*2890*/  SEL R224, R223, R12, !P2 ;  /* 0x0000000cdfe07207 */ /* 0x000fe40005000000 */
[----:B------:R-:W-:Y:S01]  /*28a0*/  ISETP.GT.U32.AND P1, PT, R4, R9, PT ;  /* 0x000000090400720c */ /* 0x000fe20003f24070 */
[----:B------:R-:W-:Y:S01]  /*28b0*/  @!P0 IMAD.IADD R11, R11, 0x1, -R4 ;  /* 0x000000010b0b8824 */ /* 0x000fe200078e0a04 */
[----:B------:R-:W-:Y:S01]  /*28c0*/  SEL R223, R223, R14, !P2 ;  /* 0x0000000edfdf7207 */ /* 0x000fe20005000000 */
[----:B------:R-:W-:Y:S01]  /*28d0*/  IMAD.HI.U32 R0, R8, R15, RZ ;  /* 0x0000000f08007227 */ /* 0x000fe200078e00ff */
[----:B------:R-:W-:-:S02]  /*28e0*/  ISETP.GE.AND P2, PT, R10, RZ, PT ;  /* 0x000000ff0a00720c */ /* 0x000fc40003f46270 */
[C---:B------:R-:W-:Y:S01]  /*28f0*/  ISETP.GT.U32.AND P0, PT, R4.reuse, R11, PT ;  /* 0x0000000b0400720c */ /* 0x040fe20003f04070 */
[----:B------:R-:W-:Y:S02]  /*2900*/  @!P3 IMAD.IADD R13, R13, 0x1, -R4 ;  /* 0x000000010d0db824 */ /* 0x000fe400078e0a04 */
[----:B------:R-:W-:Y:S02]  /*2910*/  IMAD.MOV R0, RZ, RZ, -R0 ;  /* 0x000000ffff007224 */ /* 0x000fe400078e0a00 */
[----:B------:R-:W-:Y:S01]  /*2920*/  IMAD.MOV R2, RZ, RZ, -R2 ;  /* 0x000000ffff027224 */ /* 0x000fe200078e0a02 */
[C---:B------:R-:W-:Y:S01]  /*2930*/  ISETP.GT.U32.AND P3, PT, R4.reuse, R13, PT ;  /* 0x0000000d0400720c */ /* 0x040fe20003f64070 */
[C---:B------:R-:W-:Y:S02]  /*2940*/  IMAD R15, R4.reuse, R0, R15 ;  /* 0x00000000040f7224 */ /* 0x040fe400078e020f */
[----:B------:R-:W-:Y:S02]  /*2950*/  IMAD R17, R4, R2, R17 ;  /* 0x0000000204117224 */ /* 0x000fe400078e0211 */
[----:B------:R-:W-:-:S02]  /*2960*/  VIADD R0, R16, 0xd0 ;  /* 0x000000d010007836 */ /* 0x000fc40000000000 */
[--C-:B------:R-:W-:Y:S01]  /*2970*/  @!P0 IMAD.IADD R11, R11, 0x1, -R4.reuse ;  /* 0x000000010b0b8824 */ /* 0x100fe200078e0a04 */
[----:B------:R-:W-:Y:S01]  /*2980*/  ISETP.GT.U32.AND P0, PT, R4, R15, PT ;  /* 0x0000000f0400720c */ /* 0x000fe20003f04070 */
[--C-:B------:R-:W-:Y:S01]  /*2990*/  @!P1 IMAD.IADD R9, R9, 0x1, -R4.reuse ;  /* 0x0000000109099824 */ /* 0x100fe200078e0a04 */
[----:B------:R-:W-:Y:S01]  /*29a0*/  IABS R19, R0 ;  /* 0x0000000000137213 */ /* 0x000fe20000000000 */
[----:B------:R-:W-:Y:S01]  /*29b0*/  VIADD R10, R16, 0xc0 ;  /* 0x000000c0100a7836 */ /* 0x000fe20000000000 */
[----:B------:R-:W-:Y:S01]  /*29c0*/  ISETP.GE.AND P1, PT, R18, RZ, PT ;  /* 0x000000ff1200720c */ /* 0x000fe20003f26270 */
[--C-:B------:R-:W-:Y:S02]  /*29d0*/  @!P3 IMAD.IADD R13, R13, 0x1, -R4.reuse ;  /* 0x000000010d0db824 */ /* 0x100fe400078e0a04 */
[----:B------:R-:W-:Y:S01]  /*29e0*/  @!P4 IMAD.MOV R9, RZ, RZ, -R9 ;  /* 0x000000ffff09c224 */ /* 0x000fe200078e0a09 */
[----:B------:R-:W-:Y:S01]  /*29f0*/  ISETP.GE.AND P4, PT, R0, RZ, PT ;  /* 0x000000ff0000720c */ /* 0x000fe20003f86270 */
[----:B------:R-:W-:Y:S01]  /*2a00*/  @!P6 IMAD.MOV R13, RZ, RZ, -R13 ;  /* 0x000000ffff0de224 */ /* 0x000fe200078e0a0d */
[----:B------:R-:W-:Y:S01]  /*2a10*/  ISETP.GT.U32.AND P6, PT, R4, R17, PT ;  /* 0x000000110400720c */ /* 0x000fe20003fc4070 */
[----:B------:R-:W-:Y:S01]  /*2a20*/  VIADD R2, R16, 0xc8 ;  /* 0x000000c810027836 */ /* 0x000fe20000000000 */
[----:B------:R-:W-:Y:S01]  /*2a30*/  ISETP.GE.AND P3, PT, R10, RZ, PT ;  /* 0x000000ff0a00720c */ /* 0x000fe20003f66270 */
[----:B------:R-:W-:Y:S01]  /*2a40*/  @!P0 IMAD.IADD R15, R15, 0x1, -R4 ;  /* 0x000000010f0f8824 */ /* 0x000fe200078e0a04 */
[----:B------:R-:W-:Y:S01]  /*2a50*/  IABS R23, R10 ;  /* 0x0000000a00177213 */ /* 0x000fe20000000000 */
[----:B------:R-:W-:Y:S01]  /*2a60*/  IMAD.HI.U32 R0, R8, R19, RZ ;  /* 0x0000001308007227 */ /* 0x000fe200078e00ff */
[----:B------:R-:W-:-:S02]  /*2a70*/  IABS R21, R2 ;  /* 0x0000000200157213 */ /* 0x000fc40000000000 */
[----:B------:R-:W-:Y:S01]  /*2a80*/  ISETP.GT.U32.AND P0, PT, R4, R15, PT ;  /* 0x0000000f0400720c */ /* 0x000fe20003f04070 */
[----:B------:R-:W-:Y:S02]  /*2a90*/  IMAD.MOV R10, RZ, RZ, -R0 ;  /* 0x000000ffff0a7224 */ /* 0x000fe400078e0a00 */
[----:B------:R-:W-:Y:S01]  /*2aa0*/  @!P5 IMAD.MOV R11, RZ, RZ, -R11 ;  /* 0x000000ffff0bd224 */ /* 0x000fe200078e0a0b */
[----:B------:R-:W-:Y:S01]  /*2ab0*/  ISETP.GE.AND P5, PT, R2, RZ, PT ;  /* 0x000000ff0200720c */ /* 0x000fe20003fa6270 */
[----:B------:R-:W-:Y:S02]  /*2ac0*/  @!P6 IMAD.IADD R17, R17, 0x1, -R4 ;  /* 0x000000011111e824 */ /* 0x000fe400078e0a04 */
[----:B------:R-:W-:Y:S02]  /*2ad0*/  IMAD R19, R4, R10, R19 ;  /* 0x0000000a04137224 */ /* 0x000fe400078e0213 */
[----:B------:R-:W-:Y:S01]  /*2ae0*/  IMAD.HI.U32 R2, R8, R21, RZ ;  /* 0x0000001508027227 */ /* 0x000fe200078e00ff */
[----:B------:R-:W-:-:S03]  /*2af0*/  ISETP.GT.U32.AND P6, PT, R4, R17, PT ;  /* 0x000000110400720c */ /* 0x000fc60003fc4070 */
[----:B------:R-:W-:Y:S01]  /*2b00*/  @!P0 IMAD.IADD R15, R15, 0x1, -R4 ;  /* 0x000000010f0f8824 */ /* 0x000fe200078e0a04 */
[----:B------:R-:W-:Y:S01]  /*2b10*/  ISETP.GT.U32.AND P0, PT, R4, R19, PT ;  /* 0x000000130400720c */ /* 0x000fe20003f04070 */
[----:B------:R-:W-:Y:S02]  /*2b20*/  VIADD R14, R16, 0xb0 ;  /* 0x000000b0100e7836 */ /* 0x000fe40000000000 */
[----:B------:R-:W-:Y:S02]  /*2b30*/  IMAD.MOV R2, RZ, RZ, -R2 ;  /* 0x000000ffff027224 */ /* 0x000fe400078e0a02 */
[----:B------:R-:W-:Y:S01]  /*2b40*/  IMAD.HI.U32 R0, R8, R23, RZ ;  /* 0x0000001708007227 */ /* 0x000fe200078e00ff */
[----:B------:R-:W-:-:S03]  /*2b50*/  IABS R27, R14 ;  /* 0x0000000e001b7213 */ /* 0x000fc60000000000 */
[----:B------:R-:W-:Y:S02]  /*2b60*/  IMAD R21, R4, R2, R21 ;  /* 0x0000000204157224 */ /* 0x000fe400078e0215 */
[----:B------:R-:W-:Y:S02]  /*2b70*/  @!P6 IMAD.IADD R17, R17, 0x1, -R4 ;  /* 0x000000011111e824 */ /* 0x000fe400078e0a04 */
[----:B------:R-:W-:Y:S01]  /*2b80*/  IMAD.HI.U32 R2, R8, R27, RZ ;  /* 0x0000001b08027227 */ /* 0x000fe200078e00ff */
[----:B------:R-:W-:-:S03]  /*2b90*/  ISETP.GT.U32.AND P6, PT, R4, R21, PT ;  /* 0x000000150400720c */ /* 0x000fc60003fc4070 */
[----:B------:R-:W-:Y:S02]  /*2ba0*/  @!P0 IMAD.IADD R19, R19, 0x1, -R4 ;  /* 0x0000000113138824 */ /* 0x000fe400078e0a04 */
[----:B------:R-:W-:Y:S02]  /*2bb0*/  VIADD R12, R16, 0xb8 ;  /* 0x000000b8100c7836 */ /* 0x000fe40000000000 */
[----:B------:R-:W-:Y:S01]  /*2bc0*/  IMAD.MOV R0, RZ, RZ, -R0 ;  /* 0x000000ffff007224 */ /* 0x000fe200078e0a00 */
[C---:B------:R-:W-:Y:S01]  /*2bd0*/  ISETP.GT.U32.AND P0, PT, R4.reuse, R19, PT ;  /* 0x000000130400720c */ /* 0x040fe20003f04070 */
[----:B------:R-:W-:Y:S01]  /*2be0*/  IMAD.MOV R2, RZ, RZ, -R2 ;  /* 0x000000ffff027224 */ /* 0x000fe200078e0a02 */
[----:B------:R-:W-:Y:S01]  /*2bf0*/  IABS R25, R12 ;  /* 0x0000000c00197213 */ /* 0x000fe20000000000 */
[C---:B------:R-:W-:Y:S02]  /*2c00*/  IMAD R23, R4.reuse, R0, R23 ;  /* 0x0000000004177224 */ /* 0x040fe400078e0217 */
[----:B------:R-:W-:-:S02]  /*2c10*/  IMAD R27, R4, R2, R27 ;  /* 0x00000002041b7224 */ /* 0x000fc400078e021b */
[----:B------:R-:W-:Y:S01]  /*2c20*/  @!P2 IMAD.MOV R15, RZ, RZ, -R15 ;  /* 0x000000ffff0fa224 */ /* 0x000fe200078e0a0f */
[C---:B------:R-:W-:Y:S01]  /*2c30*/  ISETP.GT.U32.AND P2, PT, R4.reuse, R23, PT ;  /* 0x000000170400720c */ /* 0x040fe20003f44070 */
[----:B------:R-:W-:Y:S01]  /*2c40*/  @!P6 IMAD.IADD R21, R21, 0x1, -R4 ;  /* 0x000000011515e824 */ /* 0x000fe200078e0a04 */
[----:B------:R-:W-:Y:S01]  /*2c50*/  ISETP.GT.U32.AND P6, PT, R4, R27, PT ;  /* 0x0000001b0400720c */ /* 0x000fe20003fc4070 */
[----:B------:R-:W-:Y:S02]  /*2c60*/  VIADD R10, R16, 0xa8 ;  /* 0x000000a8100a7836 */ /* 0x000fe40000000000 */
[----:B------:R-:W-:-:S03]  /*2c70*/  IMAD.HI.U32 R0, R8, R25, RZ ;  /* 0x0000001908007227 */ /* 0x000fc600078e00ff */
[----:B------:R-:W-:Y:S01]  /*2c80*/  IABS R29, R10 ;  /* 0x0000000a001d7213 */ /* 0x000fe20000000000 */
[----:B------:R-:W-:Y:S02]  /*2c90*/  VIADD R18, R16, 0xa0 ;  /* 0x000000a010127836 */ /* 0x000fe40000000000 */
[----:B------:R-:W-:Y:S02]  /*2ca0*/  IMAD.MOV R0, RZ, RZ, -R0 ;  /* 0x000000ffff007224 */ /* 0x000fe400078e0a00 */
[----:B------:R-:W-:Y:S01]  /*2cb0*/  @!P0 IMAD.IADD R19, R19, 0x1, -R4 ;  /* 0x0000000113138824 */ /* 0x000fe200078e0a04 */
[----:B------:R-:W-:Y:S01]  /*2cc0*/  ISETP.GE.AND P0, PT, R12, RZ, PT ;  /* 0x000000ff0c00720c */ /* 0x000fe20003f06270 */
[----:B------:R-:W-:Y:S01]  /*2cd0*/  IMAD R25, R4, R0, R25 ;  /* 0x0000000004197224 */ /* 0x000fe200078e0219 */
[----:B------:R-:W-:Y:S01]  /*2ce0*/  IABS R31, R18 ;  /* 0x00000012001f7213 */ /* 0x000fe20000000000 */
[----:B------:R-:W-:Y:S02]  /*2cf0*/  VIADD R12, R16, 0x98 ;  /* 0x00000098100c7836 */ /* 0x000fe40000000000 */
[----:B------:R-:W-:-:S03]  /*2d00*/  IMAD.HI.U32 R0, R8, R29, RZ ;  /* 0x0000001d08007227 */ /* 0x000fc600078e00ff */
[----:B------:R-:W-:Y:S01]  /*2d10*/  IABS R33, R12 ;  /* 0x0000000c00217213 */ /* 0x000fe20000000000 */
[--C-:B------:R-:W-:Y:S01]  /*2d20*/  @!P2 IMAD.IADD R23, R23, 0x1, -R4.reuse ;  /* 0x000000011717a824 */ /* 0x100fe200078e0a04 */
[----:B------:R-:W-:Y:S01]  /*2d30*/  ISETP.GT.U32.AND P2, PT, R4, R21, PT ;  /* 0x000000150400720c */ /* 0x000fe20003f44070 */
[----:B------:R-:W-:Y:S02]  /*2d40*/  @!P6 IMAD.IADD R27, R27, 0x1, -R4 ;  /* 0x000000011b1be824 */ /* 0x000fe400078e0a04 */
[----:B------:R-:W-:-:S03]  /*2d50*/  IMAD.HI.U32 R2, R8, R31, RZ ;  /* 0x0000001f08027227 */ /* 0x000fc600078e00ff */
[C---:B------:R-:W-:Y:S01]  /*2d60*/  ISETP.GT.U32.AND P6, PT, R4.reuse, R27, PT ;  /* 0x0000001b0400720c */ /* 0x040fe20003fc4070 */
[----:B------:R-:W-:Y:S02]  /*2d70*/  IMAD.MOV R0, RZ, RZ, -R0 ;  /* 0x000000ffff007224 */ /* 0x000fe400078e0a00 */
[----:B------:R-:W-:Y:S02]  /*2d80*/  IMAD.MOV R2, RZ, RZ, -R2 ;  /* 0x000000ffff027224 */ /* 0x000fe400078e0a02 */
[----:B------:R-:W-:Y:S02]  /*2d90*/  IMAD R29, R4, R0, R29 ;  /* 0x00000000041d7224 */ /* 0x000fe400078e021d */
[----:B------:R-:W-:-:S04]  /*2da0*/  IMAD.HI.U32 R0, R8, R33, RZ ;  /* 0x0000002108007227 */ /* 0x000fc800078e00ff */
[C---:B------:R-:W-:Y:S02]  /*2db0*/  IMAD R31, R4.reuse, R2, R31 ;  /* 0x00000002041f7224 */ /* 0x040fe400078e021f */
[----:B------:R-:W-:Y:S02]  /*2dc0*/  IMAD.MOV R2, RZ, RZ, -R0 ;  /* 0x000000ffff027224 */ /* 0x000fe400078e0a00 */
[--C-:B------:R-:W-:Y:S01]  /*2dd0*/  @!P2 IMAD.IADD R21, R21, 0x1, -R4.reuse ;  /* 0x000000011515a824 */ /* 0x100fe200078e0a04 */
[C---:B------:R-:W-:Y:S01]  /*2de0*/  ISETP.GT.U32.AND P2, PT, R4.reuse, R29, PT ;  /* 0x0000001d0400720c */ /* 0x040fe20003f44070 */
[----:B------:R-:W-:Y:S02]  /*2df0*/  IMAD R33, R4, R2, R33 ;  /* 0x0000000204217224 */ /* 0x000fe400078e0221 */
[----:B------:R-:W-:Y:S02]  /*2e00*/  @!P6 IMAD.IADD R27, R27, 0x1, -R4 ;  /* 0x000000011b1be824 */ /* 0x000fe400078e0a04 */
[----:B------:R-:W-:Y:S01]  /*2e10*/  IMAD.HI.U32 R2, R8, R37, RZ ;  /* 0x0000002508027227 */ /* 0x000fe200078e00ff */
[----:B------:R-:W-:-:S03]  /*2e20*/  ISETP.GT.U32.AND P6, PT, R4, R33, PT ;  /* 0x000000210400720c */ /* 0x000fc60003fc4070 */
[----:B------:R-:W-:Y:S02]  /*2e30*/  IMAD.MOV R2, RZ, RZ, -R2 ;  /* 0x000000ffff027224 */ /* 0x000fe400078e0a02 */
[----:B------:R-:W-:Y:S01]  /*2e40*/  @!P1 IMAD.MOV R17, RZ, RZ, -R17 ;  /* 0x000000ffff119224 */ /* 0x000fe200078e0a11 */
[----:B------:R-:W-:Y:S01]  /*2e50*/  ISETP.GT.U32.AND P1, PT, R4, R25, PT ;  /* 0x000000190400720c */ /* 0x000fe20003f24070 */
[--C-:B------:R-:W-:Y:S01]  /*2e60*/  @!P2 IMAD.IADD R29, R29, 0x1, -R4.reuse ;  /* 0x000000011d1da824 */ /* 0x100fe200078e0a04 */
[----:B------:R-:W-:Y:S01]  /*2e70*/  ISETP.GE.AND P2, PT, R10, RZ, PT ;  /* 0x000000ff0a00720c */ /* 0x000fe20003f46270 */
[----:B------:R-:W-:Y:S02]  /*2e80*/  IMAD R37, R4, R2, R37 ;  /* 0x0000000204257224 */ /* 0x000fe400078e0225 */
[----:B------:R-:W-:Y:S02]  /*2e90*/  VIADD R10, R16, 0x80 ;  /* 0x00000080100a7836 */ /* 0x000fe40000000000 */
[----:B------:R-:W-:Y:S01]  /*2ea0*/  @!P6 IMAD.IADD R33, R33, 0x1, -R4 ;  /* 0x000000012121e824 */ /* 0x000fe200078e0a04 */
[----:B------:R-:W-:Y:S01]  /*2eb0*/  ISETP.GT.U32.AND P6, PT, R4, R29, PT ;  /* 0x0000001d0400720c */ /* 0x000fe20003fc4070 */
[----:B------:R-:W-:Y:S01]  /*2ec0*/  IMAD.HI.U32 R0, R8, R35, RZ ;  /* 0x0000002308007227 */ /* 0x000fe200078e00ff */
[----:B------:R-:W-:-:S03]  /*2ed0*/  IABS R39, R10 ;  /* 0x0000000a00277213 */ /* 0x000fc60000000000 */
[----:B------:R-:W-:Y:S02]  /*2ee0*/  IMAD.MOV R0, RZ, RZ, -R0 ;  /* 0x000000ffff007224 */ /* 0x000fe400078e0a00 */
[----:B------:R-:W-:Y:S01]  /*2ef0*/  @!P1 IMAD.IADD R25, R25, 0x1, -R4 ;  /* 0x0000000119199824 */ /* 0x000fe200078e0a04 */
[C---:B------:R-:W-:Y:S01]  /*2f00*/  ISETP.GT.U32.AND P1, PT, R4.reuse, R23, PT ;  /* 0x000000170400720c */ /* 0x040fe20003f24070 */
[----:B------:R-:W-:Y:S02]  /*2f10*/  IMAD R35, R4, R0, R35 ;  /* 0x0000000004237224 */ /* 0x000fe400078e0223 */
[----:B------:R-:W-:-:S04]  /*2f20*/  IMAD.HI.U32 R0, R8, R39, RZ ;  /* 0x0000002708007227 */ /* 0x000fc800078e00ff */
[----:B------:R-:W-:Y:S01]  /*2f30*/  @!P6 IMAD.IADD R29, R29, 0x1, -R4 ;  /* 0x000000011d1de824 */ /* 0x000fe200078e0a04 */
[C---:B------:R-:W-:Y:S01]  /*2f40*/  ISETP.GT.U32.AND P6, PT, R4.reuse, R37, PT ;  /* 0x000000250400720c */ /* 0x040fe20003fc4070 */
[----:B------:R-:W-:Y:S02]  /*2f50*/  IMAD.MOV R0, RZ, RZ, -R0 ;  /* 0x000000ffff007224 */ /* 0x000fe400078e0a00 */
[----:B------:R-:W-:Y:S01]  /*2f60*/  @!P4 IMAD.MOV R19, RZ, RZ, -R19 ;  /* 0x000000ffff13c224 */ /* 0x000fe200078e0a13 */
[C---:B------:R-:W-:Y:S01]  /*2f70*/  ISETP.GT.U32.AND P4, PT, R4.reuse, R25, PT ;  /* 0x000000190400720c */ /* 0x040fe20003f84070 */
[C---:B------:R-:W-:Y:S02]  /*2f80*/  IMAD R39, R4.reuse, R0, R39 ;  /* 0x0000000004277224 */ /* 0x040fe400078e0227 */
[----:B------:R-:W-:Y:S01]  /*2f90*/  @!P1 IMAD.IADD R23, R23, 0x1, -R4 ;  /* 0x0000000117179824 */ /* 0x000fe200078e0a04 */
[----:B------:R-:W-:Y:S01]  /*2fa0*/  ISETP.GT.U32.AND P1, PT, R4, R31, PT ;  /* 0x0000001f0400720c */ /* 0x000fe20003f24070 */
[----:B------:R-:W-:-:S02]  /*2fb0*/  @!P5 IMAD.MOV R21, RZ, RZ, -R21 ;  /* 0x000000ffff15d224 */ /* 0x000fc400078e0a15 */
[----:B------:R-:W-:Y:S01]  /*2fc0*/  @!P3 IMAD.MOV R23, RZ, RZ, -R23 ;  /* 0x000000ffff17b224 */ /* 0x000fe200078e0a17 */
[C---:B------:R-:W-:Y:S01]  /*2fd0*/  ISETP.GT.U32.AND P3, PT, R4.reuse, R33, PT ;  /* 0x000000210400720c */ /* 0x040fe20003f64070 */
[--C-:B------:R-:W-:Y:S02]  /*2fe0*/  @!P6 IMAD.IADD R37, R37, 0x1, -R4.reuse ;  /* 0x000000012525e824 */ /* 0x100fe400078e0a04 */
[----:B------:R-:W-:Y:S02]  /*2ff0*/  @!P2 IMAD.MOV R29, RZ, RZ, -R29 ;  /* 0x000000ffff1da224 */ /* 0x000fe400078e0a1d */
[----:B------:R-:W-:Y:S01]  /*3000*/  @!P4 IMAD.IADD R25, R25, 0x1, -R4 ;  /* 0x000000011919c824 */ /* 0x000fe200078e0a04 */
[----:B------:R-:W-:Y:S01]  /*3010*/  ISETP.GT.U32.AND P6, PT, R4, R37, PT ;  /* 0x000000250400720c */ /* 0x000fe20003fc4070 */
[----:B------:R-:W-:Y:S01]  /*3020*/  VIADD R0, R16, 0x70 ;  /* 0x0000007010007836 */ /* 0x000fe20000000000 */
[----:B------:R-:W-:Y:S01]  /*3030*/  ISETP.GE.AND P4, PT, R14, RZ, PT ;  /* 0x000000ff0e00720c */ /* 0x000fe20003f86270 */
[----:B------:R-:W-:-:S02]  /*3040*/  VIADD R14, R16, 0x78 ;  /* 0x00000078100e7836 */ /* 0x000fc40000000000 */
[----:B------:R-:W-:Y:S01]  /*3050*/  @!P0 IMAD.MOV R25, RZ, RZ, -R25 ;  /* 0x000000ffff198224 */ /* 0x000fe200078e0a19 */
[----:B------:R-:W-:Y:S01]  /*3060*/  ISETP.GT.U32.AND P0, PT, R4, R35, PT ;  /* 0x000000230400720c */ /* 0x000fe20003f04070 */
[--C-:B------:R-:W-:Y:S01]  /*3070*/  @!P1 IMAD.IADD R31, R31, 0x1, -R4.reuse ;  /* 0x000000011f1f9824 */ /* 0x100fe200078e0a04 */
[----:B------:R-:W-:Y:S01]  /*3080*/  IABS R41, R14 ;  /* 0x0000000e00297213 */ /* 0x000fe20000000000 */
[--C-:B------:R-:W-:Y:S01]  /*3090*/  @!P3 IMAD.IADD R33, R33, 0x1, -R4.reuse ;  /* 0x000000012121b824 */ /* 0x100fe200078e0a04 */
[----:B------:R-:W-:Y:S01]  /*30a0*/  ISETP.GE.AND P1, PT, R18, RZ, PT ;  /* 0x000000ff1200720c */ /* 0x000fe20003f26270 */
[----:B------:R-:W-:Y:S01]  /*30b0*/  VIADD R18, R16, 0x50 ;  /* 0x0000005010127836 */ /* 0x000fe20000000000 */
[C---:B------:R-:W-:Y:S01]  /*30c0*/  ISETP.GT.U32.AND P5, PT, R4.reuse, R31, PT ;  /* 0x0000001f0400720c */ /* 0x040fe20003fa4070 */
[----:B------:R-:W-:Y:S01]  /*30d0*/  @!P6 IMAD.IADD R37, R37, 0x1, -R4 ;  /* 0x000000012525e824 */ /* 0x000fe200078e0a04 */
[----:B------:R-:W-:Y:S01]  /*30e0*/  ISETP.GT.U32.AND P6, PT, R4, R39, PT ;  /* 0x000000270400720c */ /* 0x000fe20003fc4070 */
[----:B------:R-:W-:Y:S01]  /*30f0*/  IMAD.HI.U32 R2, R8, R41, RZ ;  /* 0x0000002908027227 */ /* 0x000fe200078e00ff */
[----:B------:R-:W-:-:S02]  /*3100*/  IABS R43, R0 ;  /* 0x00000000002b7213 */ /* 0x000fc40000000000 */
[----:B------:R-:W-:Y:S01]  /*3110*/  ISETP.GE.AND P3, PT, R22, RZ, PT ;  /* 0x000000ff1600720c */ /* 0x000fe20003f66270 */
[----:B------:R-:W-:Y:S01]  /*3120*/  IMAD.MOV R2, RZ, RZ, -R2 ;  /* 0x000000ffff027224 */ /* 0x000fe200078e0a02 */
[----:B------:R-:W-:Y:S01]  /*3130*/  IABS R51, R18 ;  /* 0x0000001200337213 */ /* 0x000fe20000000000 */
[--C-:B------:R-:W-:Y:S01]  /*3140*/  @!P0 IMAD.IADD R35, R35, 0x1, -R4.reuse ;  /* 0x0000000123238824 */ /* 0x100fe200078e0a04 */
[----:B------:R-:W-:Y:S01]  /*3150*/  ISETP.GE.AND P0, PT, R10, RZ, PT ;  /* 0x000000ff0a00720c */ /* 0x000fe20003f06270 */
[C---:B------:R-:W-:Y:S02]  /*3160*/  IMAD R41, R4.reuse, R2, R41 ;  /* 0x0000000204297224 */ /* 0x040fe400078e0229 */
[----:B------:R-:W-:Y:S01]  /*3170*/  @!P4 IMAD.MOV R27, RZ, RZ, -R27 ;  /* 0x000000ffff1bc224 */ /* 0x000fe200078e0a1b */
[----:B------:R-:W-:Y:S01]  /*3180*/  ISETP.GT.U32.AND P2, PT, R4, R35, PT ;  /* 0x000000230400720c */ /* 0x000fe20003f44070 */
[----:B------:R-:W-:Y:S01]  /*3190*/  @!P6 IMAD.IADD R39, R39, 0x1, -R4 ;  /* 0x000000012727e824 */ /* 0x000fe200078e0a04 */
[----:B------:R-:W-:Y:S01]  /*31a0*/  ISETP.GE.AND P4, PT, R12, RZ, PT ;  /* 0x000000ff0c00720c */ /* 0x000fe20003f86270 */
[----:B------:R-:W-:-:S02]  /*31b0*/  VIADD R2, R16, 0x68 ;  /* 0x0000006810027836 */ /* 0x000fc40000000000 */
[--C-:B------:R-:W-:Y:S01]  /*31c0*/  @!P5 IMAD.IADD R31, R31, 0x1, -R4.reuse ;  /* 0x000000011f1fd824 */ /* 0x100fe200078e0a04 */
[----:B------:R-:W-:Y:S01]  /*31d0*/  ISETP.GT.U32.AND P6, PT, R4, R39, PT ;  /* 0x000000270400720c */ /* 0x000fe20003fc4070 */
[----:B------:R-:W-:Y:S01]  /*31e0*/  VIADD R10, R16, 0x60 ;  /* 0x00000060100a7836 */ /* 0x000fe20000000000 */
[----:B------:R-:W-:Y:S01]  /*31f0*/  ISETP.GE.AND P5, PT, R20, RZ, PT ;  /* 0x000000ff1400720c */ /* 0x000fe20003fa6270 */
[----:B------:R-:W-:Y:S01]  /*3200*/  @!P1 IMAD.MOV R31, RZ, RZ, -R31 ;  /* 0x000000ffff1f9224 */ /* 0x000fe200078e0a1f */
[----:B------:R-:W-:Y:S01]  /*3210*/  IABS R45, R2 ;  /* 0x00000002002d7213 */ /* 0x000fe20000000000 */
[----:B------:R-:W-:Y:S01]  /*3220*/  VIADD R12, R16, 0x58 ;  /* 0x00000058100c7836 */ /* 0x000fe20000000000 */
[----:B------:R-:W-:Y:S01]  /*3230*/  ISETP.GE.AND P1, PT, R14, RZ, PT ;  /* 0x000000ff0e00720c */ /* 0x000fe20003f26270 */
[----:B------:R-:W-:Y:S01]  /*3240*/  @!P2 IMAD.IADD R35, R35, 0x1, -R4 ;  /* 0x000000012323a824 */ /* 0x000fe200078e0a04 */
[----:B------:R-:W-:Y:S01]  /*3250*/  ISETP.GE.AND P2, PT, R2, RZ, PT ;  /* 0x000000ff0200720c */ /* 0x000fe20003f46270 */
[----:B------:R-:W-:Y:S01]  /*3260*/  @!P4 IMAD.MOV R33, RZ, RZ, -R33 ;  /* 0x000000ffff21c224 */ /* 0x000fe200078e0a21 */
[----:B------:R-:W-:Y:S01]  /*3270*/  ISETP.GE.AND P4, PT, R0, RZ, PT ;  /* 0x000000ff0000720c */ /* 0x000fe20003f86270 */
[----:B------:R-:W-:Y:S01]  /*3280*/  IMAD.HI.U32 R2, R8, R45, RZ ;  /* 0x0000002d08027227 */ /* 0x000fe200078e00ff */
[----:B------:R-:W-:-:S02]  /*3290*/  IABS R47, R10 ;  /* 0x0000000a002f7213 */ /* 0x000fc40000000000 */
[----:B------:R-:W-:Y:S01]  /*32a0*/  IABS R49, R12 ;  /* 0x0000000c00317213 */ /* 0x000fe20000000000 */
[----:B------:R-:W-:Y:S01]  /*32b0*/  @!P6 IMAD.IADD R39, R39, 0x1, -R4 ;  /* 0x000000012727e824 */ /* 0x000fe200078e0a04 */
[----:B------:R-:W-:Y:S01]  /*32c0*/  ISETP.GT.U32.AND P6, PT, R4, R41, PT ;  /* 0x000000290400720c */ /* 0x000fe20003fc4070 */
[----:B------:R-:W-:-:S04]  /*32d0*/  IMAD.HI.U32 R0, R8, R43, RZ ;  /* 0x0000002b08007227 */ /* 0x000fc800078e00ff */
[----:B------:R-:W-:Y:S02]  /*32e0*/  IMAD.MOV R2, RZ, RZ, -R2 ;  /* 0x000000ffff027224 */ /* 0x000fe400078e0a02 */
[----:B------:R-:W-:Y:S02]  /*32f0*/  IMAD.MOV R14, RZ, RZ, -R0 ;  /* 0x000000ffff0e7224 */ /* 0x000fe400078e0a00 */
[----:B------:R-:W-:Y:S01]  /*3300*/  @!P5 IMAD.MOV R35, RZ, RZ, -R35 ;  /* 0x000000ffff23d224 */ /* 0x000fe200078e0a23 */
[----:B------:R-:W-:Y:S01]  /*3310*/  ISETP.GE.AND P5, PT, R10, RZ, PT ;  /* 0x000000ff0a00720c */ /* 0x000fe20003fa6270 */
[C---:B------:R-:W-:Y:S02]  /*3320*/  IMAD R45, R4.reuse, R2, R45 ;  /* 0x00000002042d7224 */ /* 0x040fe400078e022d */
[----:B------:R-:W-:Y:S02]  /*3330*/  @!P6 IMAD.IADD R41, R41, 0x1, -R4 ;  /* 0x000000012929e824 */ /* 0x000fe400078e0a04 */
[----:B------:R-:W-:-:S02]  /*3340*/  IMAD R43, R4, R14, R43 ;  /* 0x0000000e042b7224 */ /* 0x000fc400078e022b */
[----:B------:R-:W-:Y:S01]  /*3350*/  IMAD.HI.U32 R10, R8, R47, RZ ;  /* 0x0000002f080a7227 */ /* 0x000fe200078e00ff */
[----:B------:R-:W-:-:S03]  /*3360*/  ISETP.GT.U32.AND P6, PT, R4, R41, PT ;  /* 0x000000290400720c */ /* 0x000fc60003fc4070 */
[----:B------:R-:W-:Y:S01]  /*3370*/  @!P3 IMAD.MOV R37, RZ, RZ, -R37 ;  /* 0x000000ffff25b224 */ /* 0x000fe200078e0a25 */
[----:B------:R-:W-:Y:S01]  /*3380*/  ISETP.GE.AND P3, PT, R12, RZ, PT ;  /* 0x000000ff0c00720c */ /* 0x000fe20003f66270 */
[----:B------:R-:W-:Y:S01]  /*3390*/  @!P0 IMAD.MOV R39, RZ, RZ, -R39 ;  /* 0x000000ffff278224 */ /* 0x000fe200078e0a27 */
[----:B------:R-:W-:Y:S01]  /*33a0*/  ISETP.GT.U32.AND P0, PT, R4, R43, PT ;  /* 0x0000002b0400720c */ /* 0x000fe20003f04070 */
[----:B------:R-:W-:-:S04]  /*33b0*/  IMAD.HI.U32 R12, R8, R49, RZ ;  /* 0x00000031080c7227 */ /* 0x000fc800078e00ff */
[----:B------:R-:W-:Y:S02]  /*33c0*/  IMAD.MOV R10, RZ, RZ, -R10 ;  /* 0x000000ffff0a7224 */ /* 0x000fe400078e0a0a */
[----:B------:R-:W-:Y:S01]  /*33d0*/  @!P6 IMAD.IADD R41, R41, 0x1, -R4 ;  /* 0x000000012929e824 */ /* 0x000fe200078e0a04 */
[C---:B------:R-:W-:Y:S01]  /*33e0*/  ISETP.GT.U32.AND P6, PT, R4.reuse, R45, PT ;  /* 0x0000002d0400720c */ /* 0x040fe20003fc4070 */
[----:B------:R-:W-:Y:S02]  /*33f0*/  IMAD.MOV R12, RZ, RZ, -R12 ;  /* 0x000000ffff0c7224 */ /* 0x000fe400078e0a0c */
[C---:B------:R-:W-:Y:S02]  /*3400*/  IMAD R47, R4.reuse, R10, R47 ;  /* 0x0000000a042f7224 */ /* 0x040fe400078e022f */
[C---:B------:R-:W-:Y:S02]  /*3410*/  IMAD R49, R4.reuse, R12, R49 ;  /* 0x0000000c04317224 */ /* 0x040fe400078e0231 */
[----:B------:R-:W-:Y:S01]  /*3420*/  @!P1 IMAD.MOV R41, RZ, RZ, -R41 ;  /* 0x000000ffff299224 */ /* 0x000fe200078e0a29 */
[----:B------:R-:W-:Y:S01]  /*3430*/  ISETP.GT.U32.AND P1, PT, R4, R47, PT ;  /* 0x0000002f0400720c */ /* 0x000fe20003f24070 */
[----:B------:R-:W-:-:S02]  /*3440*/  @!P0 IMAD.IADD R43, R43, 0x1, -R4 ;  /* 0x000000012b2b8824 */ /* 0x000fc400078e0a04 */
[----:B------:R-:W-:Y:S02]  /*3450*/  VIADD R14, R16, 0x48 ;  /* 0x00000048100e7836 */ /* 0x000fe40000000000 */
[----:B------:R-:W-:Y:S01]  /*3460*/  @!P6 IMAD.IADD R45, R45, 0x1, -R4 ;  /* 0x000000012d2de824 */ /* 0x000fe200078e0a04 */
[----:B------:R-:W-:Y:S01]  /*3470*/  ISETP.GT.U32.AND P6, PT, R4, R49, PT ;  /* 0x000000310400720c */ /* 0x000fe20003fc4070 */
[----:B------:R-:W-:Y:S01]  /*3480*/  IMAD.HI.U32 R0, R8, R51, RZ ;  /* 0x0000003308007227 */ /* 0x000fe200078e00ff */
[C---:B------:R-:W-:Y:S02]  /*3490*/  ISETP.GT.U32.AND P0, PT, R4.reuse, R43, PT ;  /* 0x0000002b0400720c */ /* 0x040fe40003f04070 */
[----:B------:R-:W-:Y:S01]  /*34a0*/  IABS R53, R14 ;  /* 0x0000000e00357213 */ /* 0x000fe20000000000 */
[----:B------:R-:W-:Y:S02]  /*34b0*/  IMAD.MOV R0, RZ, RZ, -R0 ;  /* 0x000000ffff007224 */ /* 0x000fe400078e0a00 */
[----:B------:R-:W-:Y:S01]  /*34c0*/  @!P1 IMAD.IADD R47, R47, 0x1, -R4 ;  /* 0x000000012f2f9824 */ /* 0x000fe200078e0a04 */
[C---:B------:R-:W-:Y:S01]  /*34d0*/  ISETP.GT.U32.AND P1, PT, R4.reuse, R45, PT ;  /* 0x0000002d0400720c */ /* 0x040fe20003f24070 */
[----:B------:R-:W-:-:S02]  /*34e0*/  IMAD R51, R4, R0, R51 ;  /* 0x0000000004337224 */ /* 0x000fc400078e0233 */
[----:B------:R-:W-:Y:S02]  /*34f0*/  VIADD R20, R16, 0x40 ;  /* 0x0000004010147836 */ /* 0x000fe40000000000 */
[----:B------:R-:W-:Y:S01]  /*3500*/  @!P6 IMAD.IADD R49, R49, 0x1, -R4 ;  /* 0x000000013131e824 */ /* 0x000fe200078e0a04 */
[----:B------:R-:W-:Y:S01]  /*3510*/  ISETP.GT.U32.AND P6, PT, R4, R47, PT ;  /* 0x0000002f0400720c */ /* 0x000fe20003fc4070 */
[----:B------:R-:W-:Y:S01]  /*3520*/  VIADD R22, R16, 0x38 ;  /* 0x0000003810167836 */ /* 0x000fe20000000000 */
[----:B------:R-:W-:Y:S01]  /*3530*/  IABS R55, R20 ;  /* 0x0000001400377213 */ /* 0x000fe20000000000 */
[----:B------:R-:W-:-:S03]  /*3540*/  IMAD.HI.U32 R0, R8, R53, RZ ;  /* 0x0000003508007227 */ /* 0x000fc600078e00ff */
[----:B------:R-:W-:Y:S01]  /*3550*/  IABS R57, R22 ;  /* 0x0000001600397213 */ /* 0x000fe20000000000 */
[----:B------:R-:W-:Y:S01]  /*3560*/  @!P0 IMAD.IADD R43, R43, 0x1, -R4 ;  /* 0x000000012b2b8824 */ /* 0x000fe200078e0a04 */
[----:B------:R-:W-:Y:S01]  /*3570*/  ISETP.GE.AND P0, PT, R16, RZ, PT ;  /* 0x000000ff1000720c */ /* 0x000fe20003f06270 */
[----:B------:R-:W-:Y:S02]  /*3580*/  IMAD.MOV R0, RZ, RZ, -R0 ;  /* 0x000000ffff007224 */ /* 0x000fe400078e0a00 */
[----:B------:R-:W-:Y:S01]  /*3590*/  @!P4 IMAD.MOV R43, RZ, RZ, -R43 ;  /* 0x000000ffff2bc224 */ /* 0x000fe200078e0a2b */
[C---:B------:R-:W-:Y:S01]  /*35a0*/  ISETP.GT.U32.AND P4, PT, R4.reuse, R49, PT ;  /* 0x000000310400720c */ /* 0x040fe20003f84070 */
[C---:B------:R-:W-:Y:S02]  /*35b0*/  IMAD R53, R4.reuse, R0, R53 ;  /* 0x0000000004357224 */ /* 0x040fe400078e0235 */
[----:B------:R-:W-:Y:S01]  /*35c0*/  @!P1 IMAD.IADD R45, R45, 0x1, -R4 ;  /* 0x000000012d2d9824 */ /* 0x000fe200078e0a04 */
[----:B------:R-:W-:Y:S01]  /*35d0*/  ISETP.GT.U32.AND P1, PT, R4, R51, PT ;  /* 0x000000330400720c */ /* 0x000fe20003f24070 */
[----:B------:R-:W-:-:S04]  /*35e0*/  IMAD.HI.U32 R0, R8, R55, RZ ;  /* 0x0000003708007227 */ /* 0x000fc800078e00ff */
[----:B------:R-:W-:-:S04]  /*35f0*/  IMAD.HI.U32 R2, R8, R57, RZ ;  /* 0x0000003908027227 */ /* 0x000fc800078e00ff */
[----:B------:R-:W-:Y:S01]  /*3600*/  @!P6 IMAD.IADD R47, R47, 0x1, -R4 ;  /* 0x000000012f2fe824 */ /* 0x000fe200078e0a04 */
[----:B------:R-:W-:Y:S01]  /*3610*/  ISETP.GT.U32.AND P6, PT, R4, R53, PT ;  /* 0x000000350400720c */ /* 0x000fe20003fc4070 */
[----:B------:R-:W-:Y:S02]  /*3620*/  IMAD.MOV R0, RZ, RZ, -R0 ;  /* 0x000000ffff007224 */ /* 0x000fe400078e0a00 */
[----:B------:R-:W-:-:S04]  /*3630*/  IMAD.HI.U32 R10, R8, R59, RZ ;  /* 0x0000003b080a7227 */ /* 0x000fc800078e00ff */
[----:B------:R-:W-:Y:S02]  /*3640*/  IMAD.MOV R2, RZ, RZ, -R2 ;  /* 0x000000ffff027224 */ /* 0x000fe400078e0a02 */
[C---:B------:R-:W-:Y:S02]  /*3650*/  IMAD R55, R4.reuse, R0, R55 ;  /* 0x0000000004377224 */ /* 0x040fe400078e0237 */
[----:B------:R-:W-:Y:S02]  /*3660*/  IMAD.MOV R10, RZ, RZ, -R10 ;  /* 0x000000ffff0a7224 */ /* 0x000fe400078e0a0a */
[C---:B------:R-:W-:Y:S02]  /*3670*/  IMAD R57, R4.reuse, R2, R57 ;  /* 0x0000000204397224 */ /* 0x040fe400078e0239 */
[----:B------:R-:W-:Y:S01]  /*3680*/  @!P4 IMAD.IADD R49, R49, 0x1, -R4 ;  /* 0x000000013131c824 */ /* 0x000fe200078e0a04 */
[C---:B------:R-:W-:Y:S01]  /*3690*/  ISETP.GT.U32.AND P4, PT, R4.reuse, R55, PT ;  /* 0x000000370400720c */ /* 0x040fe20003f84070 */
[----:B------:R-:W-:-:S02]  /*36a0*/  IMAD R59, R4, R10, R59 ;  /* 0x0000000a043b7224 */ /* 0x000fc400078e023b */
[----:B------:R-:W-:Y:S01]  /*36b0*/  @!P1 IMAD.IADD R51, R51, 0x1, -R4 ;  /* 0x0000000133339824 */ /* 0x000fe200078e0a04 */
[----:B------:R-:W-:Y:S01]  /*36c0*/  ISETP.GT.U32.AND P1, PT, R4, R57, PT ;  /* 0x000000390400720c */ /* 0x000fe20003f24070 */
[----:B------:R-:W-:-:S04]  /*36d0*/  IMAD.HI.U32 R12, R8, R61, RZ ;  /* 0x0000003d080c7227 */ /* 0x000fc800078e00ff */
[----:B------:R-:W-:Y:S01]  /*36e0*/  @!P6 IMAD.IADD R53, R53, 0x1, -R4 ;  /* 0x000000013535e824 */ /* 0x000fe200078e0a04 */
[C---:B------:R-:W-:Y:S01]  /*36f0*/  ISETP.GT.U32.AND P6, PT, R4.reuse, R59, PT ;  /* 0x0000003b0400720c */ /* 0x040fe20003fc4070 */
[----:B------:R-:W-:Y:S02]  /*3700*/  IMAD.MOV R12, RZ, RZ, -R12 ;  /* 0x000000ffff0c7224 */ /* 0x000fe400078e0a0c */
[--C-:B------:R-:W-:Y:S02]  /*3710*/  @!P4 IMAD.IADD R55, R55, 0x1, -R4.reuse ;  /* 0x000000013737c824 */ /* 0x100fe400078e0a04 */
[C---:B------:R-:W-:Y:S02]  /*3720*/  IMAD R61, R4.reuse, R12, R61 ;  /* 0x0000000c043d7224 */ /* 0x040fe400078e023d */
[----:B------:R-:W-:Y:S01]  /*3730*/  @!P1 IMAD.IADD R57, R57, 0x1, -R4 ;  /* 0x0000000139399824 */ /* 0x000fe200078e0a04 */
[C---:B------:R-:W-:Y:S01]  /*3740*/  ISETP.GT.U32.AND P1, PT, R4.reuse, R51, PT ;  /* 0x000000330400720c */ /* 0x040fe20003f24070 */
[----:B------:R-:W-:Y:S01]  /*3750*/  @!P2 IMAD.MOV R45, RZ, RZ, -R45 ;  /* 0x000000ffff2da224 */ /* 0x000fe200078e0a2d */
[----:B------:R-:W-:Y:S01]  /*3760*/  ISETP.GT.U32.AND P4, PT, R4, R61, PT ;  /* 0x0000003d0400720c */ /* 0x000fe20003f84070 */
[----:B------:R-:W-:Y:S01]  /*3770*/  IMAD.HI.U32 R0, R8, R63, RZ ;  /* 0x0000003f08007227 */ /* 0x000fe200078e00ff */
[----:B------:R-:W-:-:S03]  /*3780*/  ISETP.GT.U32.AND P2, PT, R4, R55, PT ;  /* 0x000000370400720c */ /* 0x000fc60003f44070 */
[----:B------:R-:W-:Y:S01]  /*3790*/  @!P6 IMAD.IADD R59, R59, 0x1, -R4 ;  /* 0x000000013b3be824 */ /* 0x000fe200078e0a04 */
[----:B------:R-:W-:Y:S01]  /*37a0*/  ISETP.GT.U32.AND P6, PT, R4, R57, PT ;  /* 0x000000390400720c */ /* 0x000fe20003fc4070 */
[----:B------:R-:W-:-:S04]  /*37b0*/  IMAD.HI.U32 R10, R8, R67, RZ ;  /* 0x00000043080a7227 */ /* 0x000fc800078e00ff */
[----:B------:R-:W-:-:S04]  /*37c0*/  IMAD.HI.U32 R12, R8, R69, RZ ;  /* 0x00000045080c7227 */ /* 0x000fc800078e00ff */
[----:B------:R-:W-:Y:S02]  /*37d0*/  IMAD.MOV R0, RZ, RZ, -R0 ;  /* 0x000000ffff007224 */ /* 0x000fe400078e0a00 */
[----:B------:R-:W-:Y:S02]  /*37e0*/  IMAD.MOV R10, RZ, RZ, -R10 ;  /* 0x000000ffff0a7224 */ /* 0x000fe400078e0a0a */
[----:B------:R-:W-:Y:S02]  /*37f0*/  IMAD.MOV R12, RZ, RZ, -R12 ;  /* 0x000000ffff0c7224 */ /* 0x000fe400078e0a0c */
[C---:B------:R-:W-:Y:S01]  /*3800*/  IMAD R63, R4.reuse, R0, R63 ;  /* 0x00000000043f7224 */ /* 0x040fe200078e023f */
[----:B------:R-:W-:Y:S01]  /*3810*/  SHF.R.U32.HI R0, RZ, 0x5, R161 ;  /* 0x00000005ff007819 */ /* 0x000fe200000116a1 */
[C---:B------:R-:W-:Y:S02]  /*3820*/  IMAD R67, R4.reuse, R10, R67 ;  /* 0x0000000a04437224 */ /* 0x040fe400078e0243 */
[----:B------:R-:W-:Y:S01]  /*3830*/  @!P5 IMAD.MOV R47, RZ, RZ, -R47 ;  /* 0x000000ffff2fd224 */ /* 0x000fe200078e0a2f */
[C---:B------:R-:W-:Y:S01]  /*3840*/  ISETP.GT.U32.AND P5, PT, R4.reuse, R53, PT ;  /* 0x000000350400720c */ /* 0x040fe20003fa4070 */
[----:B------:R-:W-:Y:S01]  /*3850*/  @!P4 IMAD.IADD R61, R61, 0x1, -R4 ;  /* 0x000000013d3dc824 */ /* 0x000fe200078e0a04 */
[C---:B------:R-:W-:Y:S01]  /*3860*/  ISETP.GT.U32.AND P4, PT, R4.reuse, R59, PT ;  /* 0x0000003b0400720c */ /* 0x040fe20003f84070 */
[----:B------:R-:W-:Y:S01]  /*3870*/  IMAD R69, R4, R12, R69 ;  /* 0x0000000c04457224 */ /* 0x000fe200078e0245 */
[----:B------:R-:W-:Y:S01]  /*3880*/  R2UR UR6, R0 ;  /* 0x00000000000672ca */ /* 0x000fe200000e0000 */
[----:B------:R-:W-:-:S04]  /*3890*/  IMAD.HI.U32 R2, R8, R65, RZ ;  /* 0x0000004108027227 */ /* 0x000fc800078e00ff */
[----:B------:R-:W-:-:S04]  /*38a0*/  IMAD.HI.U32 R8, R8, R71, RZ ;  /* 0x0000004708087227 */ /* 0x000fc800078e00ff */
[----:B------:R-:W-:Y:S01]  /*38b0*/  @!P3 IMAD.MOV R49, RZ, RZ, -R49 ;  /* 0x000000ffff31b224 */ /* 0x000fe200078e0a31 */
[C---:B------:R-:W-:Y:S01]  /*38c0*/  ISETP.GT.U32.AND P3, PT, R4.reuse, R61, PT ;  /* 0x0000003d0400720c */ /* 0x040fe20003f64070 */
[--C-:B------:R-:W-:Y:S01]  /*38d0*/  @!P1 IMAD.IADD R51, R51, 0x1, -R4.reuse ;  /* 0x0000000133339824 */ /* 0x100fe200078e0a04 */
[C---:B------:R-:W-:Y:S01]  /*38e0*/  ISETP.GT.U32.AND P1, PT, R4.reuse, R63, PT ;  /* 0x0000003f0400720c */ /* 0x040fe20003f24070 */
[--C-:B------:R-:W-:Y:S01]  /*38f0*/  @!P2 IMAD.IADD R55, R55, 0x1, -R4.reuse ;  /* 0x000000013737a824 */ /* 0x100fe200078e0a04 */
[C---:B------:R-:W-:Y:S01]  /*3900*/  ISETP.GT.U32.AND P2, PT, R4.reuse, R67, PT ;  /* 0x000000430400720c */ /* 0x040fe20003f44070 */
[----:B------:R-:W-:Y:S01]  /*3910*/  @!P6 IMAD.IADD R57, R57, 0x1, -R4 ;  /* 0x000000013939e824 */ /* 0x000fe200078e0a04 */
[----:B------:R-:W-:Y:S01]  /*3920*/  ISETP.GT.U32.AND P6, PT, R4, R69, PT ;  /* 0x000000450400720c */ /* 0x000fe20003fc4070 */
[----:B------:R-:W-:Y:S02]  /*3930*/  IMAD.MOV R2, RZ, RZ, -R2 ;  /* 0x000000ffff027224 */ /* 0x000fe400078e0a02 */
[----:B------:R-:W-:-:S02]  /*3940*/  IMAD.MOV R8, RZ, RZ, -R8 ;  /* 0x000000ffff087224 */ /* 0x000fc400078e0a08 */
[C---:B------:R-:W-:Y:S01]  /*3950*/  IMAD R65, R4.reuse, R2, R65 ;  /* 0x0000000204417224 */ /* 0x040fe200078e0241 */
[----:B------:R-:W-:Y:S01]  /*3960*/  SHF.R.S32.HI R2, RZ, 0x2, R161 ;  /* 0x00000002ff027819 */ /* 0x000fe200000114a1 */
[C---:B------:R-:W-:Y:S02]  /*3970*/  IMAD R71, R4.reuse, R8, R71 ;  /* 0x0000000804477224 */ /* 0x040fe400078e0247 */
[--C-:B------:R-:W-:Y:S01]  /*3980*/  @!P5 IMAD.IADD R53, R53, 0x1, -R4.reuse ;  /* 0x000000013535d824 */ /* 0x100fe200078e0a04 */
[C---:B------:R-:W-:Y:S01]  /*3990*/  ISETP.GT.U32.AND P5, PT, R4.reuse, R65, PT ;  /* 0x000000410400720c */ /* 0x040fe20003fa4070 */
[--C-:B------:R-:W-:Y:S01]  /*39a0*/  @!P4 IMAD.IADD R59, R59, 0x1, -R4.reuse ;  /* 0x000000013b3bc824 */ /* 0x100fe200078e0a04 */
[----:B------:R-:W-:Y:S01]  /*39b0*/  ISETP.GT.U32.AND P4, PT, R4, R71, PT ;  /* 0x000000470400720c */ /* 0x000fe20003f84070 */
[--C-:B------:R-:W-:Y:S01]  /*39c0*/  @!P3 IMAD.IADD R61, R61, 0x1, -R4.reuse ;  /* 0x000000013d3db824 */ /* 0x100fe200078e0a04 */
[----:B------:R-:W-:Y:S01]  /*39d0*/  ISETP.GE.AND P3, PT, R18, RZ, PT ;  /* 0x000000ff1200720c */ /* 0x000fe20003f66270 */
[--C-:B------:R-:W-:Y:S01]  /*39e0*/  @!P1 IMAD.IADD R63, R63, 0x1, -R4.reuse ;  /* 0x000000013f3f9824 */ /* 0x100fe200078e0a04 */
[----:B------:R-:W-:Y:S01]  /*39f0*/  ISETP.GE.AND P1, PT, R14, RZ, PT ;  /* 0x000000ff0e00720c */ /* 0x000fe20003f26270 */
[--C-:B------:R-:W-:Y:S01]  /*3a00*/  @!P2 IMAD.IADD R67, R67, 0x1, -R4.reuse ;  /* 0x000000014343a824 */ /* 0x100fe200078e0a04 */
[----:B------:R-:W-:Y:S01]  /*3a10*/  ISETP.GE.AND P2, PT, R22, RZ, PT ;  /* 0x000000ff1600720c */ /* 0x000fe20003f46270 */
[--C-:B------:R-:W-:Y:S01]  /*3a20*/  @!P6 IMAD.IADD R69, R69, 0x1, -R4.reuse ;  /* 0x000000014545e824 */ /* 0x100fe200078e0a04 */
[----:B------:R-:W-:Y:S01]  /*3a30*/  ISETP.GE.AND P6, PT, R24, RZ, PT ;  /* 0x000000ff1800720c */ /* 0x000fe20003fc6270 */
[----:B------:R-:W-:Y:S01]  /*3a40*/  IMAD.SHL.U32 R0, R161, 0x20, RZ ;  /* 0x00000020a1007824 */ /* 0x000fe200078e00ff */
[----:B------:R-:W-:Y:S01]  /*3a50*/  SGXT R2, R2, 0x1 ;  /* 0x000000010202781a */ /* 0x000fe20000000200 */
[--C-:B------:R-:W-:Y:S01]  /*3a60*/  @!P5 IMAD.IADD R65, R65, 0x1, -R4.reuse ;  /* 0x000000014141d824 */ /* 0x100fe200078e0a04 */
[----:B------:R-:W-:Y:S01]  /*3a70*/  ISETP.GE.AND P5, PT, R20, RZ, PT ;  /* 0x000000ff1400720c */ /* 0x000fe20003fa6270 */
[--C-:B------:R-:W-:Y:S01]  /*3a80*/  @!P4 IMAD.IADD R71, R71, 0x1, -R4.reuse ;  /* 0x000000014747c824 */ /* 0x100fe200078e0a04 */
[C---:B------:R-:W-:Y:S01]  /*3a90*/  ISETP.GT.U32.AND P4, PT, R4.reuse, R67, PT ;  /* 0x000000430400720c */ /* 0x040fe20003f84070 */
[----:B------:R-:W-:Y:S01]  /*3aa0*/  @!P3 IMAD.MOV R51, RZ, RZ, -R51 ;  /* 0x000000ffff33b224 */ /* 0x000fe200078e0a33 */
[C---:B------:R-:W-:Y:S01]  /*3ab0*/  ISETP.GT.U32.AND P3, PT, R4.reuse, R63, PT ;  /* 0x0000003f0400720c */ /* 0x040fe20003f64070 */
[----:B------:R-:W-:Y:S01]  /*3ac0*/  @!P1 IMAD.MOV R53, RZ, RZ, -R53 ;  /* 0x000000ffff359224 */ /* 0x000fe200078e0a35 */
[C---:B------:R-:W-:Y:S01]  /*3ad0*/  ISETP.GT.U32.AND P1, PT, R4.reuse, R65, PT ;  /* 0x000000410400720c */ /* 0x040fe20003f24070 */
[----:B------:R-:W-:Y:S01]  /*3ae0*/  @!P2 IMAD.MOV R57, RZ, RZ, -R57 ;  /* 0x000000ffff39a224 */ /* 0x000fe200078e0a39 */
[C---:B------:R-:W-:Y:S01]  /*3af0*/  ISETP.GT.U32.AND P2, PT, R4.reuse, R69, PT ;  /* 0x000000450400720c */ /* 0x040fe20003f44070 */
[----:B------:R-:W-:Y:S01]  /*3b00*/  @!P6 IMAD.MOV R59, RZ, RZ, -R59 ;  /* 0x000000ffff3be224 */ /* 0x000fe200078e0a3b */
[----:B------:R-:W-:Y:S01]  /*3b10*/  ISETP.GT.U32.AND P6, PT, R4, R71, PT ;  /* 0x000000470400720c */ /* 0x000fe20003fc4070 */
[----:B------:R-:W-:Y:S01]  /*3b20*/  IMAD R224, R224, UR9, RZ ;  /* 0x00000009e0e07c24 */ /* 0x000fe2000f8e02ff */
[----:B------:R-:W-:Y:S01]  /*3b30*/  LOP3.LUT R73, R2, 0x90, RZ, 0xc0, !PT ;  /* 0x0000009002497812 */ /* 0x000fe200078ec0ff */
[----:B------:R-:W-:Y:S01]  /*3b40*/  @!P5 IMAD.MOV R55, RZ, RZ, -R55 ;  /* 0x000000ffff37d224 */ /* 0x000fe200078e0a37 */
[----:B------:R-:W-:Y:S01]  /*3b50*/  ISETP.GE.AND P5, PT, R26, RZ, PT ;  /* 0x000000ff1a00720c */ /* 0x000fe20003fa6270 */
        /* <DEDUP_REMOVED lines=8> */
[----:B------:R-:W-:Y:S01]  /*3be0*/  @!P6 IMAD.IADD R71, R71, 0x1, -R4 ;  /* 0x000000014747e824 */ /* 0x000fe200078e0a04 */
[----:B------:R-:W-:Y:S01]  /*3bf0*/  LOP3.LUT R160, R73, 0x1f60, R0, 0xf8, !PT ;  /* 0x00001f6049a07812 */ /* 0x000fe200078ef800 */
[----:B------:R-:W-:Y:S01]  /*3c00*/  IMAD R223, R223, UR9, RZ ;  /* 0x00000009dfdf7c24 */ /* 0x000fe2000f8e02ff */
[----:B------:R-:W-:Y:S01]  /*3c10*/  ISETP.NE.AND P6, PT, R3, RZ, PT ;  /* 0x000000ff0300720c */ /* 0x000fe20003fc5270 */
[----:B------:R-:W-:Y:S01]  /*3c20*/  @!P5 IMAD.MOV R61, RZ, RZ, -R61 ;  /* 0x000000ffff3dd224 */ /* 0x000fe200078e0a3d */
[----:B------:R-:W-:Y:S01]  /*3c30*/  LOP3.LUT R0, RZ, R3, RZ, 0x33, !PT ;  /* 0x00000003ff007212 */ /* 0x000fe200078e33ff */
[----:B------:R-:W-:Y:S01]  /*3c40*/  @!P4 IMAD.MOV R67, RZ, RZ, -R67 ;  /* 0x000000ffff43c224 */ /* 0x000fe200078e0a43 */
[----:B------:R-:W-:Y:S01]  /*3c50*/  SHF.R.S32.HI R162, RZ, 0x1f, R224 ;  /* 0x0000001fffa27819 */ /* 0x000fe200000114e0 */
[----:B------:R-:W-:Y:S01]  /*3c60*/  @!P3 IMAD.MOV R63, RZ, RZ, -R63 ;  /* 0x000000ffff3fb224 */ /* 0x000fe200078e0a3f */
[C---:B------:R-:W-:Y:S01]  /*3c70*/  SEL R9, R0.reuse, R9, !P6 ;  /* 0x0000000900097207 */ /* 0x040fe20007000000 */
[----:B------:R-:W-:Y:S01]  /*3c80*/  @!P1 IMAD.MOV R65, RZ, RZ, -R65 ;  /* 0x000000ffff419224 */ /* 0x000fe200078e0a41 */
[C---:B------:R-:W-:Y:S01]  /*3c90*/  SEL R11, R0.reuse, R11, !P6 ;  /* 0x0000000b000b7207 */ /* 0x040fe20007000000 */
[----:B------:R-:W-:Y:S01]  /*3ca0*/  @!P2 IMAD.MOV R69, RZ, RZ, -R69 ;  /* 0x000000ffff45a224 */ /* 0x000fe200078e0a45 */
[C---:B------:R-:W-:Y:S01]  /*3cb0*/  SEL R13, R0.reuse, R13, !P6 ;  /* 0x0000000d000d7207 */ /* 0x040fe20007000000 */
[----:B------:R-:W-:Y:S01]  /*3cc0*/  IMAD R9, R9, UR5, RZ ;  /* 0x0000000509097c24 */ /* 0x000fe2000f8e02ff */
[C---:B------:R-:W-:Y:S01]  /*3cd0*/  SEL R15, R0.reuse, R15, !P6 ;  /* 0x0000000f000f7207 */ /* 0x040fe20007000000 */
[----:B------:R-:W-:Y:S01]  /*3ce0*/  IMAD R11, R11, UR5, RZ ;  /* 0x000000050b0b7c24 */ /* 0x000fe2000f8e02ff */
[C---:B------:R-:W-:Y:S01]  /*3cf0*/  SEL R17, R0.reuse, R17, !P6 ;  /* 0x0000001100117207 */ /* 0x040fe20007000000 */
[----:B------:R-:W-:Y:S01]  /*3d00*/  IMAD R13, R13, UR5, RZ ;  /* 0x000000050d0d7c24 */ /* 0x000fe2000f8e02ff */
[C---:B------:R-:W-:Y:S01]  /*3d10*/  SEL R19, R0.reuse, R19, !P6 ;  /* 0x0000001300137207 */ /* 0x040fe20007000000 */
[----:B------:R-:W-:Y:S01]  /*3d20*/  IMAD R15, R15, UR5, RZ ;  /* 0x000000050f0f7c24 */ /* 0x000fe2000f8e02ff */
        /* <DEDUP_REMOVED lines=16> */
[----:B------:R-:W-:Y:S01]  /*3e30*/  SHF.R.S32.HI R225, RZ, 0x1f, R9 ;  /* 0x0000001fffe17819 */ /* 0x000fe20000011409 */
[----:B------:R-:W-:Y:S01]  /*3e40*/  IMAD R31, R31, UR5, RZ ;  /* 0x000000051f1f7c24 */ /* 0x000fe2000f8e02ff */
[----:B------:R-:W-:Y:S01]  /*3e50*/  IADD3 R226, P4, R9, UR10, RZ ;  /* 0x0000000a09e27c10 */ /* 0x000fe2000ff9e0ff */
[----:B------:R-:W-:Y:S01]  /*3e60*/  IMAD R33, R33, UR5, RZ ;  /* 0x0000000521217c24 */ /* 0x000fe2000f8e02ff */
[C---:B------:R-:W-:Y:S01]  /*3e70*/  SEL R35, R0.reuse, R35, !P6 ;  /* 0x0000002300237207 */ /* 0x040fe20007000000 */
[----:B------:R-:W-:Y:S01]  /*3e80*/  IMAD R37, R37, UR5, RZ ;  /* 0x0000000525257c24 */ /* 0x000fe2000f8e02ff */
[----:B------:R-:W-:-:S02]  /*3e90*/  SEL R39, R0, R39, !P6 ;  /* 0x0000002700277207 */ /* 0x000fc40007000000 */
[----:B------:R-:W-:Y:S02]  /*3ea0*/  CS2R R72, SRZ ;  /* 0x0000000000487805 */ /* 0x000fe4000001ff00 */
[----:B------:R-:W-:Y:S01]  /*3eb0*/  SHF.R.S32.HI R227, RZ, 0x1f, R11 ;  /* 0x0000001fffe37819 */ /* 0x000fe2000001140b */
[----:B------:R-:W-:Y:S01]  /*3ec0*/  IMAD R35, R35, UR5, RZ ;  /* 0x0000000523237c24 */ /* 0x000fe2000f8e02ff */
[----:B------:R-:W-:Y:S01]  /*3ed0*/  IADD3 R228, P3, R11, UR10, RZ ;  /* 0x0000000a0be47c10 */ /* 0x000fe2000ff7e0ff */
[----:B------:R-:W-:Y:S01]  /*3ee0*/  IMAD R39, R39, UR5, RZ ;  /* 0x0000000527277c24 */ /* 0x000fe2000f8e02ff */
[C---:B------:R-:W-:Y:S02]  /*3ef0*/  SEL R41, R0.reuse, R41, !P6 ;  /* 0x0000002900297207 */ /* 0x040fe40007000000 */
[----:B------:R-:W-:Y:S02]  /*3f00*/  SHF.R.S32.HI R229, RZ, 0x1f, R13 ;  /* 0x0000001fffe57819 */ /* 0x000fe4000001140d */
[----:B------:R-:W-:Y:S01]  /*3f10*/  IADD3 R230, P2, R13, UR10, RZ ;  /* 0x0000000a0de67c10 */ /* 0x000fe2000ff5e0ff */
[----:B------:R-:W-:Y:S01]  /*3f20*/  IMAD R41, R41, UR5, RZ ;  /* 0x0000000529297c24 */ /* 0x000fe2000f8e02ff */
[----:B------:R-:W-:-:S02]  /*3f30*/  SEL R43, R0, R43, !P6 ;  /* 0x0000002b002b7207 */ /* 0x000fc40007000000 */
[C---:B------:R-:W-:Y:S02]  /*3f40*/  SEL R45, R0.reuse, R45, !P6 ;  /* 0x0000002d002d7207 */ /* 0x040fe40007000000 */
        /* <DEDUP_REMOVED lines=28> */
[----:B------:R-:W-:-:S02]  /*4110*/  SEL R0, R0, R71, !P6 ;  /* 0x0000004700007207 */ /* 0x000fc40007000000 */
[----:B------:R-:W-:Y:S02]  /*4120*/  CS2R R70, SRZ ;  /* 0x0000000000467805 */ /* 0x000fe4000001ff00 */
[----:B------:R-:W-:Y:S02]  /*4130*/  SHF.R.S32.HI R233, RZ, 0x1f, R17 ;  /* 0x0000001fffe97819 */ /* 0x000fe40000011411 */
[----:B------:R-:W-:Y:S01]  /*4140*/  IADD3 R234, P0, R17, UR10, RZ ;  /* 0x0000000a11ea7c10 */ /* 0x000fe2000ff1e0ff */
[----:B------:R-:W-:Y:S01]  /*4150*/  IMAD R12, R0, UR5, RZ ;  /* 0x00000005000c7c24 */ /* 0x000fe2000f8e02ff */
[----:B------:R-:W-:Y:S01]  /*4160*/  IADD3.X R225, R225, UR11, RZ, P4, !PT ;  /* 0x0000000be1e17c10 */ /* 0x000fe2000a7fe4ff */
[----:B------:R-:W-:Y:S01]  /*4170*/  UIADD3 UR5, UR4, 0x4000, URZ ;  /* 0x0000400004057890 */ /* 0x000fe2000fffe03f */
[----:B------:R-:W-:Y:S02]  /*4180*/  SHF.R.S32.HI R235, RZ, 0x1f, R19 ;  /* 0x0000001fffeb7819 */ /* 0x000fe40000011413 */
[----:B------:R-:W-:Y:S01]  /*4190*/  IADD3 R236, P6, R19, UR10, RZ ;  /* 0x0000000a13ec7c10 */ /* 0x000fe2000ffde0ff */
[----:B------:R-:W-:Y:S01]  /*41a0*/  USHF.R.U32.HI UR5, URZ, 0x4, UR5 ;  /* 0x000000043f057899 */ /* 0x000fe20008011605 */
[----:B------:R-:W-:-:S02]  /*41b0*/  SHF.R.S32.HI R239, RZ, 0x1f, R23 ;  /* 0x0000001fffef7819 */ /* 0x000fc40000011417 */
[----:B------:R-:W-:Y:S02]  /*41c0*/  IADD3 R240, P4, R23, UR10, RZ ;  /* 0x0000000a17f07c10 */ /* 0x000fe4000ff9e0ff */
[----:B------:R-:W-:Y:S02]  /*41d0*/  IADD3.X R227, R227, UR11, RZ, P3, !PT ;  /* 0x0000000be3e37c10 */ /* 0x000fe40009ffe4ff */
[----:B------:R-:W-:Y:S02]  /*41e0*/  SHF.R.S32.HI R237, RZ, 0x1f, R21 ;  /* 0x0000001fffed7819 */ /* 0x000fe40000011415 */
[----:B------:R-:W-:Y:S02]  /*41f0*/  IADD3 R238, P5, R21, UR10, RZ ;  /* 0x0000000a15ee7c10 */ /* 0x000fe4000ffbe0ff */
[----:B------:R-:W-:Y:S02]  /*4200*/  SHF.R.S32.HI R241, RZ, 0x1f, R25 ;  /* 0x0000001ffff17819 */ /* 0x000fe40000011419 */
[----:B------:R-:W-:-:S02]  /*4210*/  IADD3 R242, P3, R25, UR10, RZ ;  /* 0x0000000a19f27c10 */ /* 0x000fc4000ff7e0ff */
[----:B------:R-:W-:Y:S02]  /*4220*/  CS2R R24, SRZ ;  /* 0x0000000000187805 */ /* 0x000fe4000001ff00 */
[----:B------:R-:W-:Y:S02]  /*4230*/  IADD3.X R229, R229, UR11, RZ, P2, !PT ;  /* 0x0000000be5e57c10 */ /* 0x000fe400097fe4ff */
[----:B------:R-:W-:Y:S02]  /*4240*/  SHF.R.S32.HI R243, RZ, 0x1f, R27 ;  /* 0x0000001ffff37819 */ /* 0x000fe4000001141b */
[----:B------:R-:W-:Y:S02]  /*4250*/  IADD3 R244, P2, R27, UR10, RZ ;  /* 0x0000000a1bf47c10 */ /* 0x000fe4000ff5e0ff */
[----:B------:R-:W-:Y:S02]  /*4260*/  CS2R R26, SRZ ;  /* 0x00000000001a7805 */ /* 0x000fe4000001ff00 */
[----:B------:R-:W-:-:S02]  /*4270*/  IADD3.X R231, R231, UR11, RZ, P1, !PT ;  /* 0x0000000be7e77c10 */ /* 0x000fc40008ffe4ff */
[----:B------:R-:W-:Y:S02]  /*4280*/  SHF.R.S32.HI R245, RZ, 0x1f, R29 ;  /* 0x0000001ffff57819 */ /* 0x000fe4000001141d */
[----:B------:R-:W-:Y:S02]  /*4290*/  IADD3 R246, P1, R29, UR10, RZ ;  /* 0x0000000a1df67c10 */ /* 0x000fe4000ff3e0ff */
[----:B------:R-:W-:Y:S02]  /*42a0*/  CS2R R28, SRZ ;  /* 0x00000000001c7805 */ /* 0x000fe4000001ff00 */
[----:B------:R-:W-:Y:S02]  /*42b0*/  IADD3.X R233, R233, UR11, RZ, P0, !PT ;  /* 0x0000000be9e97c10 */ /* 0x000fe400087fe4ff */
[----:B------:R-:W-:Y:S02]  /*42c0*/  SHF.R.S32.HI R247, RZ, 0x1f, R31 ;  /* 0x0000001ffff77819 */ /* 0x000fe4000001141f */
[----:B------:R-:W-:-:S02]  /*42d0*/  IADD3 R248, P0, R31, UR10, RZ ;  /* 0x0000000a1ff87c10 */ /* 0x000fc4000ff1e0ff */
[----:B------:R-:W-:Y:S02]  /*42e0*/  CS2R R30, SRZ ;  /* 0x00000000001e7805 */ /* 0x000fe4000001ff00 */
[----:B------:R-:W-:Y:S02]  /*42f0*/  IADD3.X R235, R235, UR11, RZ, P6, !PT ;  /* 0x0000000bebeb7c10 */ /* 0x000fe4000b7fe4ff */
[----:B------:R-:W-:Y:S02]  /*4300*/  IADD3.X R239, R239, UR11, RZ, P4, !PT ;  /* 0x0000000befef7c10 */ /* 0x000fe4000a7fe4ff */
[----:B------:R-:W-:Y:S02]  /*4310*/  SHF.R.S32.HI R249, RZ, 0x1f, R33 ;  /* 0x0000001ffff97819 */ /* 0x000fe40000011421 */
[----:B------:R-:W-:Y:S02]  /*4320*/  IADD3 R250, P6, R33, UR10, RZ ;  /* 0x0000000a21fa7c10 */ /* 0x000fe4000ffde0ff */
[----:B------:R-:W-:-:S02]  /*4330*/  CS2R R32, SRZ ;  /* 0x0000000000207805 */ /* 0x000fc4000001ff00 */
[----:B------:R-:W-:Y:S02]  /*4340*/  IADD3.X R237, R237, UR11, RZ, P5, !PT ;  /* 0x0000000beded7c10 */ /* 0x000fe4000affe4ff */
[----:B------:R-:W-:Y:S02]  /*4350*/  IADD3 R3, P4, R37, UR10, RZ ;  /* 0x0000000a25037c10 */ /* 0x000fe4000ff9e0ff */
[----:B------:R-:W-:Y:S02]  /*4360*/  IADD3.X R241, R241, UR11, RZ, P3, !PT ;  /* 0x0000000bf1f17c10 */ /* 0x000fe40009ffe4ff */
[----:B------:R-:W-:Y:S01]  /*4370*/  SHF.R.S32.HI R251, RZ, 0x1f, R35 ;  /* 0x0000001ffffb7819 */ /* 0x000fe20000011423 */
[----:B------:R0:W-:Y:S01]  /*4380*/  STL [R1+0x604], R3 ;  /* 0x0006040301007387 */ /* 0x0001e20000100800 */
[----:B------:R-:W-:Y:S02]  /*4390*/  IADD3 R252, P5, R35, UR10, RZ ;  /* 0x0000000a23fc7c10 */ /* 0x000fe4000ffbe0ff */
[----:B------:R-:W-:-:S02]  /*43a0*/  CS2R R34, SRZ ;  /* 0x0000000000227805 */ /* 0x000fc4000001ff00 */
[----:B------:R-:W-:Y:S02]  /*43b0*/  IADD3 R4, P3, R39, UR10, RZ ;  /* 0x0000000a27047c10 */ /* 0x000fe4000ff7e0ff */
[----:B------:R-:W-:Y:S02]  /*43c0*/  IADD3.X R243, R243, UR11, RZ, P2, !PT ;  /* 0x0000000bf3f37c10 */ /* 0x000fe400097fe4ff */
[----:B------:R-:W-:Y:S01]  /*43d0*/  IADD3 R8, P2, R41, UR10, RZ ;  /* 0x0000000a29087c10 */ /* 0x000fe2000ff5e0ff */
[----:B------:R1:W-:Y:S01]  /*43e0*/  STL [R1+0x60c], R4 ;  /* 0x00060c0401007387 */ /* 0x0003e20000100800 */
[----:B------:R-:W-:Y:S02]  /*43f0*/  IADD3.X R245, R245, UR11, RZ, P1, !PT ;  /* 0x0000000bf5f57c10 */ /* 0x000fe40008ffe4ff */
[----:B------:R-:W-:Y:S01]  /*4400*/  SHF.R.S32.HI R0, RZ, 0x1f, R37 ;  /* 0x0000001fff007819 */ /* 0x000fe20000011425 */
[----:B------:R3:W-:Y:S01]  /*4410*/  STL [R1+0x614], R8 ;  /* 0x0006140801007387 */ /* 0x0007e20000100800 */
[----:B------:R-:W-:-:S02]  /*4420*/  IADD3 R9, P1, R43, UR10, RZ ;  /* 0x0000000a2b097c10 */ /* 0x000fc4000ff3e0ff */
[----:B------:R-:W-:Y:S02]  /*4430*/  CS2R R36, SRZ ;  /* 0x0000000000247805 */ /* 0x000fe4000001ff00 */
[----:B------:R-:W-:Y:S02]  /*4440*/  IADD3.X R247, R247, UR11, RZ, P0, !PT ;  /* 0x0000000bf7f77c10 */ /* 0x000fe400087fe4ff */
[----:B------:R-:W-:Y:S01]  /*4450*/  IADD3 R10, P0, R45, UR10, RZ ;  /* 0x0000000a2d0a7c10 */ /* 0x000fe2000ff1e0ff */
[----:B------:R4:W-:Y:S01]  /*4460*/  STL [R1+0x61c], R9 ;  /* 0x00061c0901007387 */ /* 0x0009e20000100800 */
[----:B------:R-:W-:Y:S02]  /*4470*/  IADD3.X R249, R249, UR11, RZ, P6, !PT ;  /* 0x0000000bf9f97c10 */ /* 0x000fe4000b7fe4ff */
[----:B------:R-:W-:Y:S01]  /*4480*/  IADD3 R11, P6, R47, UR10, RZ ;  /* 0x0000000a2f0b7c10 */ /* 0x000fe2000ffde0ff */
[----:B------:R5:W-:Y:S01]  /*4490*/  STL [R1+0x624], R10 ;  /* 0x0006240a01007387 */ /* 0x000be20000100800 */
[----:B------:R-:W-:-:S02]  /*44a0*/  IADD3.X R251, R251, UR11, RZ, P5, !PT ;  /* 0x0000000bfbfb7c10 */ /* 0x000fc4000affe4ff */
[----:B------:R-:W-:Y:S01]  /*44b0*/  IADD3 R14, P5, R49, UR10, RZ ;  /* 0x0000000a310e7c10 */ /* 0x000fe2000ffbe0ff */
[----:B------:R-:W-:Y:S01]  /*44c0*/  STL [R1+0x62c], R11 ;  /* 0x00062c0b01007387 */ /* 0x000fe20000100800 */
[----:B------:R-:W-:Y:S02]  /*44d0*/  IADD3.X R13, R0, UR11, RZ, P4, !PT ;  /* 0x0000000b000d7c10 */ /* 0x000fe4000a7fe4ff */
[----:B------:R-:W-:Y:S01]  /*44e0*/  SHF.R.S32.HI R2, RZ, 0x1f, R39 ;  /* 0x0000001fff027819 */ /* 0x000fe20000011427 */
[----:B------:R2:W-:Y:S01]  /*44f0*/  STL [R1+0x634], R14 ;  /* 0x0006340e01007387 */ /* 0x0005e20000100800 */
[----:B0-----:R-:W-:Y:S02]  /*4500*/  SHF.R.S32.HI R3, RZ, 0x1f, R41 ;  /* 0x0000001fff037819 */ /* 0x001fe40000011429 */
[----:B------:R-:W-:Y:S02]  /*4510*/  CS2R R38, SRZ ;  /* 0x0000000000267805 */ /* 0x000fe4000001ff00 */
[----:B-1----:R-:W-:Y:S01]  /*4520*/  SHF.R.S32.HI R4, RZ, 0x1f, R43 ;  /* 0x0000001fff047819 */ /* 0x002fe2000001142b */
[----:B------:R0:W-:Y:S01]  /*4530*/  STL [R1+0x600], R13 ;  /* 0x0006000d01007387 */ /* 0x0001e20000100800 */
[----:B---3--:R-:W-:-:S02]  /*4540*/  SHF.R.S32.HI R8, RZ, 0x1f, R45 ;  /* 0x0000001fff087819 */ /* 0x008fc4000001142d */
[----:B------:R-:W-:Y:S02]  /*4550*/  CS2R R40, SRZ ;  /* 0x0000000000287805 */ /* 0x000fe4000001ff00 */
[----:B----4-:R-:W-:Y:S02]  /*4560*/  SHF.R.S32.HI R9, RZ, 0x1f, R47 ;  /* 0x0000001fff097819 */ /* 0x010fe4000001142f */
[----:B------:R-:W-:Y:S02]  /*4570*/  CS2R R42, SRZ ;  /* 0x00000000002a7805 */ /* 0x000fe4000001ff00 */
[----:B-----5:R-:W-:Y:S02]  /*4580*/  SHF.R.S32.HI R10, RZ, 0x1f, R49 ;  /* 0x0000001fff0a7819 */ /* 0x020fe40000011431 */
[----:B------:R-:W-:Y:S02]  /*4590*/  CS2R R44, SRZ ;  /* 0x00000000002c7805 */ /* 0x000fe4000001ff00 */
[----:B--2---:R-:W-:-:S02]  /*45a0*/  IADD3 R14, P4, R51, UR10, RZ ;  /* 0x0000000a330e7c10 */ /* 0x004fc4000ff9e0ff */
[----:B------:R-:W-:Y:S02]  /*45b0*/  CS2R R46, SRZ ;  /* 0x00000000002e7805 */ /* 0x000fe4000001ff00 */
[----:B------:R-:W-:Y:S02]  /*45c0*/  SHF.R.S32.HI R11, RZ, 0x1f, R51 ;  /* 0x0000001fff0b7819 */ /* 0x000fe40000011433 */
[----:B------:R-:W-:Y:S02]  /*45d0*/  CS2R R48, SRZ ;  /* 0x0000000000307805 */ /* 0x000fe4000001ff00 */
[----:B0-----:R-:W-:Y:S01]  /*45e0*/  IADD3.X R13, R2, UR11, RZ, P3, !PT ;  /* 0x0000000b020d7c10 */ /* 0x001fe20009ffe4ff */
[----:B------:R0:W-:Y:S01]  /*45f0*/  STL [R1+0x63c], R14 ;  /* 0x00063c0e01007387 */ /* 0x0001e20000100800 */
[----:B------:R-:W-:Y:S02]  /*4600*/  SHF.R.S32.HI R0, RZ, 0x1f, R53 ;  /* 0x0000001fff007819 */ /* 0x000fe40000011435 */
[----:B------:R-:W-:-:S02]  /*4610*/  CS2R R50, SRZ ;  /* 0x0000000000327805 */ /* 0x000fc4000001ff00 */
[----:B------:R-:W-:Y:S01]  /*4620*/  SHF.R.S32.HI R2, RZ, 0x1f, R55 ;  /* 0x0000001fff027819 */ /* 0x000fe20000011437 */
[----:B------:R1:W-:Y:S01]  /*4630*/  STL [R1+0x608], R13 ;  /* 0x0006080d01007387 */ /* 0x0003e20000100800 */
[----:B------:R-:W-:Y:S02]  /*4640*/  LOP3.LUT R15, R161, 0x1f, RZ, 0xc0, !PT ;  /* 0x0000001fa10f7812 */ /* 0x000fe400078ec0ff */
[----:B0-----:R-:W-:Y:S02]  /*4650*/  IADD3 R14, P3, R53, UR10, RZ ;  /* 0x0000000a350e7c10 */ /* 0x001fe4000ff7e0ff */
[----:B------:R-:W-:Y:S02]  /*4660*/  CS2R R52, SRZ ;  /* 0x0000000000347805 */ /* 0x000fe4000001ff00 */
[----:B-1----:R-:W-:Y:S01]  /*4670*/  IADD3.X R13, R3, UR11, RZ, P2, !PT ;  /* 0x0000000b030d7c10 */ /* 0x002fe200097fe4ff */
[----:B------:R0:W-:Y:S01]  /*4680*/  STL [R1+0x644], R14 ;  /* 0x0006440e01007387 */ /* 0x0001e20000100800 */
[----:B------:R-:W-:-:S03]  /*4690*/  SHF.R.S32.HI R3, RZ, 0x1f, R57 ;  /* 0x0000001fff037819 */ /* 0x000fc60000011439 */
[----:B------:R1:W-:Y:S01]  /*46a0*/  STL [R1+0x610], R13 ;  /* 0x0006100d01007387 */ /* 0x0003e20000100800 */
        /* <DEDUP_REMOVED lines=45> */
[----:B------:R-:W-:Y:S01]  /*4980*/  STL [R1+0x684], R14 ;  /* 0x0006840e01007387 */ /* 0x000fe20000100800 */
[----:B------:R-:W-:Y:S01]  /*4990*/  IADD3 R3, P1, R12, UR10, RZ ;  /* 0x0000000a0c037c10 */ /* 0x000fe2000ff3e0ff */
[----:B------:R-:W-:Y:S01]  /*49a0*/  USGXT.U32 UR10, UR5, 0xe ;  /* 0x0000000e050a789a */ /* 0x000fe20008000000 */
[----:B------:R-:W-:Y:S01]  /*49b0*/  IADD3.X R12, R4, UR11, RZ, P0, !PT ;  /* 0x0000000b040c7c10 */ /* 0x000fe200087fe4ff */
[----:B------:R-:W-:Y:S01]  /*49c0*/  STL [R1+0x650], R13 ;  /* 0x0006500d01007387 */ /* 0x000fe20000100800 */
[----:B------:R-:W-:-:S02]  /*49d0*/  IADD3.X R4, R8, UR11, RZ, P6, !PT ;  /* 0x0000000b08047c10 */ /* 0x000fc4000b7fe4ff */
[----:B------:R-:W-:Y:S01]  /*49e0*/  IADD3.X R8, R10, UR11, RZ, P4, !PT ;  /* 0x0000000b0a087c10 */ /* 0x000fe2000a7fe4ff */
[----:B------:R0:W-:Y:S04]  /*49f0*/  STL [R1+0x68c], R3 ;  /* 0x00068c0301007387 */ /* 0x0001e80000100800 */
[----:B------:R-:W-:Y:S04]  /*4a00*/  STL [R1+0x658], R12 ;  /* 0x0006580c01007387 */ /* 0x000fe80000100800 */
[----:B------:R1:W-:Y:S01]  /*4a10*/  STL [R1+0x660], R4 ;  /* 0x0006600401007387 */ /* 0x0003e20000100800 */
[----:B0-----:R-:W-:-:S05]  /*4a20*/  IADD3.X R3, R9, UR11, RZ, P5, !PT ;  /* 0x0000000b09037c10 */ /* 0x001fca000affe4ff */
[----:B------:R0:W-:Y:S01]  /*4a30*/  STL [R1+0x668], R3 ;  /* 0x0006680301007387 */ /* 0x0001e20000100800 */
[----:B-1----:R-:W-:-:S03]  /*4a40*/  IADD3.X R4, R11, UR11, RZ, P3, !PT ;  /* 0x0000000b0b047c10 */ /* 0x002fc60009ffe4ff */
[----:B------:R-:W-:Y:S04]  /*4a50*/  STL [R1+0x670], R8 ;  /* 0x0006700801007387 */ /* 0x000fe80000100800 */
[----:B------:R1:W-:Y:S01]  /*4a60*/  STL [R1+0x678], R4 ;  /* 0x0006780401007387 */ /* 0x0003e20000100800 */
[----:B0-----:R-:W-:Y:S02]  /*4a70*/  IADD3.X R3, R0, UR11, RZ, P2, !PT ;  /* 0x0000000b00037c10 */ /* 0x001fe400097fe4ff */
[----:B------:R-:W-:Y:S01]  /*4a80*/  IADD3.X R0, R2, UR11, RZ, P1, !PT ;  /* 0x0000000b02007c10 */ /* 0x000fe20008ffe4ff */
[----:B------:R-:W-:Y:S01]  /*4a90*/  UMOV UR11, 0xc0000010 ;  /* 0xc0000010000b7882 */ /* 0x000fe20000000000 */
[----:B------:R-:W0:Y:S01]  /*4aa0*/  LDC R2, c[0x0][0x238] ;  /* 0x00008e00ff027b82 */ /* 0x000e220000000800 */
[----:B------:R-:W-:Y:S01]  /*4ab0*/  STL [R1+0x680], R3 ;  /* 0x0006800301007387 */ /* 0x000fe20000100800 */
[----:B-1----:R-:W-:-:S03]  /*4ac0*/  SHF.R.S32.HI R4, RZ, 0x7, R161 ;  /* 0x00000007ff047819 */ /* 0x002fc600000114a1 */
[----:B------:R1:W-:Y:S01]  /*4ad0*/  STL [R1+0x688], R0 ;  /* 0x0006880001007387 */ /* 0x0003e20000100800 */
[----:B------:R-:W-:-:S03]  /*4ae0*/  SGXT R4, R4, 0x1 ;  /* 0x000000010404781a */ /* 0x000fc60000000200 */
[----:B------:R-:W-:Y:S01]  /*4af0*/  STL [R1+0x400], RZ ;  /* 0x000400ff01007387 */ /* 0x000fe20000100800 */
[----:B------:R-:W-:-:S03]  /*4b00*/  LOP3.LUT R4, R4, 0x90, RZ, 0xc0, !PT ;  /* 0x0000009004047812 */ /* 0x000fc600078ec0ff */
[----:B------:R-:W-:Y:S01]  /*4b10*/  STL [R1+0x404], RZ ;  /* 0x000404ff01007387 */ /* 0x000fe20000100800 */
[----:B-1----:R-:W1:Y:S01]  /*4b20*/  LDC R0, c[0x0][0x214] ;  /* 0x00008500ff007b82 */ /* 0x002e620000000800 */
[----:B------:R-:W-:Y:S02]  /*4b30*/  LOP3.LUT R4, R4, 0x7f, R161, 0x78, !PT ;  /* 0x0000007f04047812 */ /* 0x000fe400078e78a1 */
[----:B------:R-:W-:Y:S01]  /*4b40*/  STL [R1+0x408], RZ ;  /* 0x000408ff01007387 */ /* 0x000fe20000100800 */
[----:B------:R-:W-:-:S03]  /*4b50*/  SHF.R.S32.HI R161, RZ, 0x1f, R223 ;  /* 0x0000001fffa17819 */ /* 0x000fc600000114df */
[----:B------:R-:W-:Y:S01]  /*4b60*/  STL [R1+0x40c], RZ ;  /* 0x00040cff01007387 */ /* 0x000fe20000100800 */
[----:B0-----:R-:W-:-:S03]  /*4b70*/  IMAD R3, R2, 0x1f, RZ ;  /* 0x0000001f02037824 */ /* 0x001fc600078e02ff */
[----:B------:R-:W-:Y:S01]  /*4b80*/  STL [R1+0x410], RZ ;  /* 0x000410ff01007387 */ /* 0x000fe20000100800 */
[C---:B------:R-:W-:Y:S01]  /*4b90*/  IMAD R8, R2.reuse, 0x1e, RZ ;  /* 0x0000001e02087824 */ /* 0x040fe200078e02ff */
[----:B------:R-:W-:Y:S01]  /*4ba0*/  SHF.R.S32.HI R159, RZ, 0x1f, R2 ;  /* 0x0000001fff9f7819 */ /* 0x000fe20000011402 */
[----:B------:R-:W-:Y:S01]  /*4bb0*/  IMAD R9, R2, 0x1d, RZ ;  /* 0x0000001d02097824 */ /* 0x000fe200078e02ff */
[----:B------:R-:W-:Y:S01]  /*4bc0*/  STL [R1+0x414], RZ ;  /* 0x000414ff01007387 */ /* 0x000fe20000100800 */
[----:B------:R-:W-:Y:S01]  /*4bd0*/  IADD3 R164, P5, R224, R3, RZ ;  /* 0x00000003e0a47210 */ /* 0x000fe20007fbe0ff */
[C---:B------:R-:W-:Y:S01]  /*4be0*/  IMAD R11, R2.reuse, 0x1c, RZ ;  /* 0x0000001c020b7824 */ /* 0x040fe200078e02ff */
[----:B------:R-:W-:Y:S01]  /*4bf0*/  IADD3 R163, P2, R3, R223, RZ ;  /* 0x000000df03a37210 */ /* 0x000fe20007f5e0ff */
[----:B------:R-:W-:Y:S01]  /*4c00*/  STL [R1+0x418], RZ ;  /* 0x000418ff01007387 */ /* 0x000fe20000100800 */
[----:B------:R-:W-:Y:S01]  /*4c10*/  SHF.R.S32.HI R10, RZ, 0x1f, R3 ;  /* 0x0000001fff0a7819 */ /* 0x000fe20000011403 */
[----:B------:R-:W-:Y:S01]  /*4c20*/  IMAD R13, R2, 0x1b, RZ ;  /* 0x0000001b020d7824 */ /* 0x000fe200078e02ff */
[----:B------:R-:W-:Y:S01]  /*4c30*/  IADD3 R3, P1, R224, R8, RZ ;  /* 0x00000008e0037210 */ /* 0x000fe20007f3e0ff */
[----:B------:R-:W-:Y:S01]  /*4c40*/  STL [R1+0x41c], RZ ;  /* 0x00041cff01007387 */ /* 0x000fe20000100800 */
[----:B------:R-:W-:Y:S01]  /*4c50*/  SHF.R.S32.HI R12, RZ, 0x1f, R8 ;  /* 0x0000001fff0c7819 */ /* 0x000fe20000011408 */
[C---:B------:R-:W-:Y:S01]  /*4c60*/  IMAD R16, R2.reuse, 0x1a, RZ ;  /* 0x0000001a02107824 */ /* 0x040fe200078e02ff */
[----:B------:R-:W-:Y:S01]  /*4c70*/  SHF.R.S32.HI R14, RZ, 0x1f, R9 ;  /* 0x0000001fff0e7819 */ /* 0x000fe20000011409 */
[----:B------:R-:W-:Y:S01]  /*4c80*/  STL [R1+0x420], RZ ;  /* 0x000420ff01007387 */ /* 0x000fe20000100800 */
[C---:B------:R-:W-:Y:S01]  /*4c90*/  IMAD R18, R2.reuse, 0x19, RZ ;  /* 0x0000001902127824 */ /* 0x040fe200078e02ff */
[----:B------:R-:W-:Y:S01]  /*4ca0*/  SHF.R.S32.HI R17, RZ, 0x1f, R11 ;  /* 0x0000001fff117819 */ /* 0x000fe2000001140b */
[C---:B------:R-:W-:Y:S01]  /*4cb0*/  IMAD R20, R2.reuse, 0x18, RZ ;  /* 0x0000001802147824 */ /* 0x040fe200078e02ff */
        /* <DEDUP_REMOVED lines=21> */
[C---:B------:R-:W-:Y:S01]  /*4e10*/  IMAD.SHL.U32 R127, R2.reuse, 0x10, RZ ;  /* 0x00000010027f7824 */ /* 0x040fe200078e00ff */
        /* <DEDUP_REMOVED lines=20> */
[C---:B------:R-:W-:Y:S01]  /*4f60*/  IMAD.SHL.U32 R143, R2.reuse, 0x8, RZ ;  /* 0x00000008028f7824 */ /* 0x040fe200078e00ff */
        /* <DEDUP_REMOVED lines=15> */
[----:B------:R-:W-:Y:S01]  /*5060*/  IMAD.SHL.U32 R155, R2, 0x2, RZ ;  /* 0x00000002029b7824 */ /* 0x000fe200078e00ff */
[----:B------:R-:W-:Y:S01]  /*5070*/  SHF.R.S32.HI R154, RZ, 0x1f, R149 ;  /* 0x0000001fff9a7819 */ /* 0x000fe20000011495 */
[----:B------:R-:W-:Y:S01]  /*5080*/  STL [R1+0x460], RZ ;  /* 0x000460ff01007387 */ /* 0x000fe20000100800 */
[----:B------:R-:W-:-:S02]  /*5090*/  SHF.R.S32.HI R157, RZ, 0x1f, R151 ;  /* 0x0000001fff9d7819 */ /* 0x000fc40000011497 */
[----:B------:R-:W-:Y:S01]  /*50a0*/  SHF.R.S32.HI R156, RZ, 0x1f, R153 ;  /* 0x0000001fff9c7819 */ /* 0x000fe20000011499 */
[----:B------:R-:W-:Y:S01]  /*50b0*/  STL [R1+0x464], RZ ;  /* 0x000464ff01007387 */ /* 0x000fe20000100800 */
[----:B------:R-:W-:-:S03]  /*50c0*/  SHF.R.S32.HI R158, RZ, 0x1f, R155 ;  /* 0x0000001fff9e7819 */ /* 0x000fc6000001149b */
[----:B------:R-:W-:Y:S04]  /*50d0*/  STL [R1+0x468], RZ ;  /* 0x000468ff01007387 */ /* 0x000fe80000100800 */
        /* <DEDUP_REMOVED lines=229> */
[----:B------:R-:W-:Y:S04]  /*5f30*/  STL [R1], RZ ;  /* 0x000000ff01007387 */ /* 0x000fe80000100800 */
        /* <DEDUP_REMOVED lines=127> */
[----:B------:R-:W-:Y:S04]  /*6730*/  STL [R1+0x694], R162 ;  /* 0x000694a201007387 */ /* 0x000fe80000100800 */
[----:B------:R-:W-:Y:S04]  /*6740*/  STL [R1+0x88c], R164 ;  /* 0x00088ca401007387 */ /* 0x000fe80000100800 */
[----:B------:R0:W-:Y:S04]  /*6750*/  STL [R1+0x884], R163 ;  /* 0x000884a301007387 */ /* 0x0001e80000100800 */
[----:B------:R-:W-:Y:S04]  /*6760*/  STL [R1+0x690], R161 ;  /* 0x000690a101007387 */ /* 0x000fe80000100800 */
[----:B------:R2:W-:Y:S01]  /*6770*/  STL [R1+0x87c], R3 ;  /* 0x00087c0301007387 */ /* 0x0005e20000100800 */
[----:B0-----:R-:W-:-:S02]  /*6780*/  IADD3 R163, P0, R223, R8, RZ ;  /* 0x00000008dfa37210 */ /* 0x001fc40007f1e0ff */
[----:B------:R-:W-:-:S03]  /*6790*/  IADD3 R8, P4, R224, R9, RZ ;  /* 0x00000009e0087210 */ /* 0x000fc60007f9e0ff */
[----:B------:R-:W-:Y:S01]  /*67a0*/  STL [R1+0x874], R163 ;  /* 0x000874a301007387 */ /* 0x000fe20000100800 */
[----:B--2---:R-:W-:-:S03]  /*67b0*/  IADD3 R3, P3, R223, R9, RZ ;  /* 0x00000009df037210 */ /* 0x004fc60007f7e0ff */
[----:B------:R0:W-:Y:S01]  /*67c0*/  STL [R1+0x86c], R8 ;  /* 0x00086c0801007387 */ /* 0x0001e20000100800 */
[----:B------:R-:W-:-:S03]  /*67d0*/  IADD3 R9, P6, R224, R11, RZ ;  /* 0x0000000be0097210 */ /* 0x000fc60007fde0ff */
[----:B------:R2:W-:Y:S04]  /*67e0*/  STL [R1+0x864], R3 ;  /* 0x0008640301007387 */ /* 0x0005e80000100800 */
[----:B------:R3:W-:Y:S01]  /*67f0*/  STL [R1+0x85c], R9 ;  /* 0x00085c0901007387 */ /* 0x0007e20000100800 */
[----:B0-----:R-:W-:Y:S01]  /*6800*/  IMAD.X R8, R162, 0x1, R10, P5 ;  /* 0x00000001a2087824 */ /* 0x001fe200028e060a */
[----:B--2---:R-:W-:-:S04]  /*6810*/  IADD3 R3, P5, R223, R11, RZ ;  /* 0x0000000bdf037210 */ /* 0x004fc80007fbe0ff */
[----:B------:R0:W-:Y:S01]  /*6820*/  STL [R1+0x888], R8 ;  /* 0x0008880801007387 */ /* 0x0001e20000100800 */
[----:B---3--:R-:W-:-:S03]  /*6830*/  IMAD.X R9, R10, 0x1, R161, P2 ;  /* 0x000000010a097824 */ /* 0x008fc600010e06a1 */
[----:B------:R2:W-:Y:S04]  /*6840*/  STL [R1+0x854], R3 ;  /* 0x0008540301007387 */ /* 0x0005e80000100800 */
[----:B------:R3:W-:Y:S01]  /*6850*/  STL [R1+0x880], R9 ;  /* 0x0008800901007387 */ /* 0x0007e20000100800 */
[----:B0-----:R-:W-:Y:S01]  /*6860*/  IADD3 R8, P2, R224, R13, RZ ;  /* 0x0000000de0087210 */ /* 0x001fe20007f5e0ff */
[----:B--2---:R-:W-:-:S04]  /*6870*/  IMAD.X R3, R162, 0x1, R12, P1 ;  /* 0x00000001a2037824 */ /* 0x004fc800008e060c */
[----:B------:R0:W-:Y:S01]  /*6880*/  STL [R1+0x84c], R8 ;  /* 0x00084c0801007387 */ /* 0x0001e20000100800 */
[----:B---3--:R-:W-:-:S03]  /*6890*/  IADD3 R9, P1, R223, R13, RZ ;  /* 0x0000000ddf097210 */ /* 0x008fc60007f3e0ff */
        /* <DEDUP_REMOVED lines=11> */
[----:B------:R-:W-:Y:S01]  /*6950*/  IMAD R14, R15, UR8, RZ ;  /* 0x000000080f0e7c24 */ /* 0x000fe2000f8e02ff */
[-C--:B---3--:R-:W-:Y:S02]  /*6960*/  IADD3 R9, P3, R224, R18.reuse, RZ ;  /* 0x00000012e0097210 */ /* 0x088fe40007f7e0ff */
        /* <DEDUP_REMOVED lines=29> */
[----:B------:R-:W-:Y:S01]  /*6b40*/  CS2R R114, SRZ ;  /* 0x0000000000727805 */ /* 0x000fe2000001ff00 */
[----:B---3--:R-:W-:Y:S02]  /*6b50*/  IMAD.X R9, R161, 0x1, R23, P6 ;  /* 0x00000001a1097824 */ /* 0x008fe400030e0617 */
        /* <DEDUP_REMOVED lines=9> */
[----:B------:R-:W-:Y:S02]  /*6bf0*/  CS2R R116, SRZ ;  /* 0x0000000000747805 */ /* 0x000fe4000001ff00 */
[----:B--2---:R-:W-:Y:S02]  /*6c00*/  IADD3 R3, P2, R224, R119, RZ ;  /* 0x00000077e0037210 */ /* 0x004fe40007f5e0ff */
[----:B------:R0:W-:Y:S01]  /*6c10*/  STL [R1+0x810], R8 ;  /* 0x0008100801007387 */ /* 0x0001e20000100800 */
[----:B---3--:R-:W-:-:S03]  /*6c20*/  IMAD.X R9, R162, 0x1, R118, P1 ;  /* 0x00000001a2097824 */ /* 0x008fc600008e0676 */
[----:B------:R2:W-:Y:S04]  /*6c30*/  STL [R1+0x7dc], R3 ;  /* 0x0007dc0301007387 */ /* 0x0005e80000100800 */
[----:B------:R3:W-:Y:S01]  /*6c40*/  STL [R1+0x808], R9 ;  /* 0x0008080901007387 */ /* 0x0007e20000100800 */
[----:B0-----:R-:W-:Y:S01]  /*6c50*/  IADD3 R8, P1, R223, R119, RZ ;  /* 0x00000077df087210 */ /* 0x001fe20007f3e0ff */
[----:B--2---:R-:W-:-:S04]  /*6c60*/  IMAD.X R3, R161, 0x1, R118, P0 ;  /* 0x00000001a1037824 */ /* 0x004fc800000e0676 */
[----:B------:R0:W-:Y:S01]  /*6c70*/  STL [R1+0x7d4], R8 ;  /* 0x0007d40801007387 */ /* 0x0001e20000100800 */
[----:B------:R-:W-:Y:S02]  /*6c80*/  CS2R R118, SRZ ;  /* 0x0000000000767805 */ /* 0x000fe4000001ff00 */
[-C--:B---3--:R-:W-:Y:S01]  /*6c90*/  IADD3 R9, P0, R224, R121.reuse, RZ ;  /* 0x00000079e0097210 */ /* 0x088fe20007f1e0ff */
[----:B------:R2:W-:Y:S04]  /*6ca0*/  STL [R1+0x800], R3 ;  /* 0x0008000301007387 */ /* 0x0005e80000100800 */
[----:B------:R3:W-:Y:S01]  /*6cb0*/  STL [R1+0x7cc], R9 ;  /* 0x0007cc0901007387 */ /* 0x0007e20000100800 */
[----:B0-----:R-:W-:Y:S01]  /*6cc0*/  IMAD.X R8, R162, 0x1, R120, P4 ;  /* 0x00000001a2087824 */ /* 0x001fe200020e0678 */
[----:B--2---:R-:W-:-:S04]  /*6cd0*/  IADD3 R3, P4, R223, R121, RZ ;  /* 0x00000079df037210 */ /* 0x004fc80007f9e0ff */
[----:B------:R0:W-:Y:S01]  /*6ce0*/  STL [R1+0x7f8], R8 ;  /* 0x0007f80801007387 */ /* 0x0001e20000100800 */
[----:B---3--:R-:W-:-:S03]  /*6cf0*/  IMAD.X R9, R161, 0x1, R120, P3 ;  /* 0x00000001a1097824 */ /* 0x008fc600018e0678 */
[----:B------:R2:W-:Y:S01]  /*6d00*/  STL [R1+0x7c4], R3 ;  /* 0x0007c40301007387 */ /* 0x0005e20000100800 */
[----:B------:R-:W-:-:S03]  /*6d10*/  CS2R R120, SRZ ;  /* 0x0000000000787805 */ /* 0x000fc6000001ff00 */
        /* <DEDUP_REMOVED lines=154> */
[--C-:B0-----:R-:W-:Y:S01]  /*76c0*/  IMAD.X R8, R162, 0x1, R157.reuse, P3 ;  /* 0x00000001a2087824 */ /* 0x101fe200018e069d */
[----:B--2---:R-:W-:Y:S01]  /*76d0*/  IADD3 R3, P3, R223, R2, RZ ;  /* 0x00000002df037210 */ /* 0x004fe20007f7e0ff */
[----:B------:R-:W-:-:S03]  /*76e0*/  IMAD.X R2, R161, 0x1, R157, P6 ;  /* 0x00000001a1027824 */ /* 0x000fc600030e069d */
[----:B------:R0:W-:Y:S01]  /*76f0*/  STL [R1+0x6d8], R8 ;  /* 0x0006d80801007387 */ /* 0x0001e20000100800 */
[----:B---3--:R-:W-:-:S03]  /*7700*/  SHF.R.S32.HI R9, RZ, 0x1f, R14 ;  /* 0x0000001fff097819 */ /* 0x008fc6000001140e */
[----:B------:R2:W-:Y:S04]  /*7710*/  STL [R1+0x6a4], R3 ;  /* 0x0006a40301007387 */ /* 0x0005e80000100800 */
[----:B------:R3:W-:Y:S01]  /*7720*/  STL [R1+0x6d0], R2 ;  /* 0x0006d00201007387 */ /* 0x0007e20000100800 */
[--C-:B0-----:R-:W-:Y:S02]  /*7730*/  IMAD.X R8, R162, 0x1, R156.reuse, P5 ;  /* 0x00000001a2087824 */ /* 0x101fe400028e069c */
[----:B--2---:R-:W-:-:S03]  /*7740*/  IMAD.X R3, R161, 0x1, R156, P2 ;  /* 0x00000001a1037824 */ /* 0x004fc600010e069c */
[----:B------:R0:W-:Y:S01]  /*7750*/  STL [R1+0x6c8], R8 ;  /* 0x0006c80801007387 */ /* 0x0001e20000100800 */
[----:B---3--:R-:W-:-:S03]  /*7760*/  IMAD.X R2, R162, 0x1, R158, P1 ;  /* 0x00000001a2027824 */ /* 0x008fc600008e069e */
[----:B------:R2:W-:Y:S04]  /*7770*/  STL [R1+0x6c0], R3 ;  /* 0x0006c00301007387 */ /* 0x0005e80000100800 */
[----:B------:R3:W-:Y:S01]  /*7780*/  STL [R1+0x6b8], R2 ;  /* 0x0006b80201007387 */ /* 0x0007e20000100800 */
[----:B0-----:R-:W-:Y:S02]  /*7790*/  IMAD.X R8, R161, 0x1, R158, P0 ;  /* 0x00000001a1087824 */ /* 0x001fe400000e069e */
[----:B--2---:R-:W-:-:S03]  /*77a0*/  IMAD.X R3, R162, 0x1, R159, P4 ;  /* 0x00000001a2037824 */ /* 0x004fc600020e069f */
[----:B------:R0:W-:Y:S01]  /*77b0*/  STL [R1+0x6b0], R8 ;  /* 0x0006b00801007387 */ /* 0x0001e20000100800 */
[----:B---3--:R-:W-:-:S03]  /*77c0*/  IMAD.X R2, R161, 0x1, R159, P3 ;  /* 0x00000001a1027824 */ /* 0x008fc600018e069f */
[----:B------:R2:W-:Y:S04]  /*77d0*/  STL [R1+0x6a8], R3 ;  /* 0x0006a80301007387 */ /* 0x0005e80000100800 */
[----:B------:R3:W-:Y:S01]  /*77e0*/  STL [R1+0x6a0], R2 ;  /* 0x0006a00201007387 */ /* 0x0007e20000100800 */
[----:B0-----:R-:W-:Y:S01]  /*77f0*/  LOP3.LUT R8, R160, 0x10, RZ, 0x3c, !PT ;  /* 0x00000010a0087812 */ /* 0x001fe200078e3cff */
[----:B--2---:R-:W-:-:S04]  /*7800*/  IMAD.U32 R3, RZ, RZ, UR12 ;  /* 0x0000000cff037e24 */ /* 0x004fc8000f8e00ff */
[----:B------:R0:W-:Y:S01]  /*7810*/  STL [R1+0x894], R8 ;  /* 0x0008940801007387 */ /* 0x0001e20000100800 */
[----:B-1-3--:R-:W-:-:S07]  /*7820*/  IMAD.U32 R2, RZ, RZ, UR13 ;  /* 0x0000000dff027e24 */ /* 0x00afce000f8e00ff */
.L_x_1:
[----:B------:R-:W2:Y:S04]  /*7830*/  LDL R13, [R1+0x690] ;  /* 0x00069000010d7983 */ /* 0x000ea80000100800 */
[----:B------:R-:W3:Y:S04]  /*7840*/  LDL R12, [R1+0x694] ;  /* 0x00069400010c7983 */ /* 0x000ee80000100800 */
[----:B------:R1:W-:Y:S04]  /*7850*/  STL.64 [R1+0x1620], R150 ;  /* 0x0016209601007387 */ /* 0x0003e80000100a00 */
[----:B-1----:R-:W4:Y:S04]  /*7860*/  LDL R150, [R1+0x6b0] ;  /* 0x0006b00001967983 */ /* 0x002f280000100800 */
[----:B------:R-:W4:Y:S04]  /*7870*/  LDL R151, [R1+0x6b8] ;  /* 0x0006b80001977983 */ /* 0x000f280000100800 */
        /* <DEDUP_REMOVED lines=8> */
[----:B------:R-:W4:Y:S01]  /*7900*/  LDL R145, [R1+0x6ac] ;  /* 0x0006ac0001917983 */ /* 0x000f220000100800 */
[----:B0----5:R-:W-:-:S02]  /*7910*/  IADD3 R8, P1, R223, R2, RZ ;  /* 0x00000002df087210 */ /* 0x021fc40007f3e0ff */
[----:B------:R-:W-:Y:S01]  /*7920*/  IADD3 R10, P0, R224, R2, RZ ;  /* 0x00000002e00a7210 */ /* 0x000fe20007f1e0ff */
[----:B------:R-:W-:Y:S01]  /*7930*/  STL.64 [R1+0x1600], R142 ;  /* 0x0016008e01007387 */ /* 0x000fe20000100a00 */
[C---:B------:R-:W-:Y:S02]  /*7940*/  ISETP.GT.AND P2, PT, R3.reuse, RZ, PT ;  /* 0x000000ff0300720c */ /* 0x040fe40003f44270 */
[----:B------:R-:W-:Y:S01]  /*7950*/  PRMT R155, RZ, 0x7610, R155 ;  /* 0x00007610ff9b7816 */ /* 0x000fe2000000009b */
[----:B------:R-:W-:Y:S01]  /*7960*/  STL.64 [R1+0x15f8], R140 ;  /* 0x0015f88c01007387 */ /* 0x000fe20000100a00 */
[----:B------:R-:W-:-:S03]  /*7970*/  ISETP.GT.AND P3, PT, R3, 0x1, PT ;  /* 0x000000010300780c */ /* 0x000fc60003f64270 */
[----:B------:R-:W-:Y:S04]  /*7980*/  STL.64 [R1+0x15f0], R138 ;  /* 0x0015f08a01007387 */ /* 0x000fe80000100a00 */
        /* <DEDUP_REMOVED lines=50> */
[----:B------:R-:W-:Y:S01]  /*7cb0*/  STL.64 [R1+0x1458], R36 ;  /* 0x0014582401007387 */ /* 0x000fe20000100a00 */
[----:B--2---:R-:W-:-:S03]  /*7cc0*/  IMAD.X R9, R13, 0x1, R0, P1 ;  /* 0x000000010d097824 */ /* 0x004fc600008e0600 */
[----:B------:R-:W-:Y:S01]  /*7cd0*/  STL.64 [R1+0x1450], R34 ;  /* 0x0014502201007387 */ /* 0x000fe20000100a00 */
[----:B---3--:R-:W-:-:S03]  /*7ce0*/  IMAD.X R11, R12, 0x1, R0, P0 ;  /* 0x000000010c0b7824 */ /* 0x008fc600000e0600 */
[----:B------:R-:W-:Y:S04]  /*7cf0*/  STL.64 [R1+0x1448], R32 ;  /* 0x0014482001007387 */ /* 0x000fe80000100a00 */
[----:B------:R-:W-:Y:S04]  /*7d00*/  STL.64 [R1+0x1440], R30 ;  /* 0x0014401e01007387 */ /* 0x000fe80000100a00 */
[----:B------:R-:W-:Y:S04]  /*7d10*/  STL.64 [R1+0x1438], R28 ;  /* 0x0014381c01007387 */ /* 0x000fe80000100a00 */
[----:B------:R-:W-:Y:S04]  /*7d20*/  STL.64 [R1+0x1430], R26 ;  /* 0x0014301a01007387 */ /* 0x000fe80000100a00 */
[----:B------:R0:W-:Y:S04]  /*7d30*/  STL.64 [R1+0x1428], R24 ;  /* 0x0014281801007387 */ /* 0x0001e80000100a00 */
[----:B------:R1:W-:Y:S04]  /*7d40*/  STL [R1+0x1404], R7 ;  /* 0x0014040701007387 */ /* 0x0003e80000100800 */
[----:B------:R2:W-:Y:S04]  /*7d50*/  STL [R1+0x1400], R6 ;  /* 0x0014000601007387 */ /* 0x0005e80000100800 */
[----:B------:R3:W-:Y:S04]  /*7d60*/  STL [R1+0x13fc], R5 ;  /* 0x0013fc0501007387 */ /* 0x0007e80000100800 */
[----:B------:R-:W-:Y:S04]  /*7d70*/  STL [R1+0x1408], R223 ;  /* 0x001408df01007387 */ /* 0x000fe80000100800 */
[----:B------:R-:W-:Y:S04]  /*7d80*/  STL [R1+0x140c], R224 ;  /* 0x00140ce001007387 */ /* 0x000fe80000100800 */
[----:B0-----:R-:W4:Y:S04]  /*7d90*/  LDL R24, [R1+0x6c4] ;  /* 0x0006c40001187983 */ /* 0x001f280000100800 */
[----:B------:R-:W4:Y:S04]  /*7da0*/  LDL R13, [R1+0x6cc] ;  /* 0x0006cc00010d7983 */ /* 0x000f280000100800 */
[----:B-1----:R-:W4:Y:S04]  /*7db0*/  LDL R7, [R1+0x6c8] ;  /* 0x0006c80001077983 */ /* 0x002f280000100800 */
[----:B------:R-:W4:Y:S01]  /*7dc0*/  LDL R12, [R1+0x6c0] ;  /* 0x0006c000010c7983 */ /* 0x000f220000100800 */
[----:B------:R-:W-:-:S03]  /*7dd0*/  PRMT R221, RZ, 0x7610, R221 ;  /* 0x00007610ffdd7816 */ /* 0x000fc600000000dd */
[----:B------:R-:W4:Y:S04]  /*7de0*/  LDL R29, [R1+0x6d4] ;  /* 0x0006d400011d7983 */ /* 0x000f280000100800 */
[----:B--2---:R-:W2:Y:S04]  /*7df0*/  LDL R6, [R1+0x6d0] ;  /* 0x0006d00001067983 */ /* 0x004ea80000100800 */
[----:B------:R-:W2:Y:S04]  /*7e00*/  LDL R27, [R1+0x6dc] ;  /* 0x0006dc00011b7983 */ /* 0x000ea80000100800 */
[----:B---3--:R-:W3:Y:S04]  /*7e10*/  LDL R5, [R1+0x6d8] ;  /* 0x0006d80001057983 */ /* 0x008ee80000100800 */
[----:B------:R4:W3:Y:S01]  /*7e20*/  @P2 LDG.E.U8 R155, desc[UR20][R8.64] ;  /* 0x00000014089b2981 */ /* 0x0008e2000c1e1100 */
[----:B------:R-:W-:-:S03]  /*7e30*/  PRMT R154, RZ, 0x7610, R154 ;  /* 0x00007610ff9a7816 */ /* 0x000fc6000000009a */
[----:B------:R0:W3:Y:S01]  /*7e40*/  @P2 LDG.E.U8 R221, desc[UR20][R10.64] ;  /* 0x000000140add2981 */ /* 0x0000e2000c1e1100 */
[----:B------:R-:W-:-:S03]  /*7e50*/  PRMT R220, RZ, 0x7610, R220 ;  /* 0x00007610ffdc7816 */ /* 0x000fc600000000dc */
[----:B------:R-:W3:Y:S01]  /*7e60*/  LDL R28, [R1+0x6e4] ;  /* 0x0006e400011c7983 */ /* 0x000ee20000100800 */
[----:B----4-:R-:W-:Y:S02]  /*7e70*/  IADD3 R8, P1, R2, R144, RZ ;  /* 0x0000009002087210 */ /* 0x010fe40007f3e0ff */
[----:B------:R-:W-:Y:S01]  /*7e80*/  ISETP.GT.AND P2, PT, R3, 0x2, PT ;  /* 0x000000020300780c */ /* 0x000fe20003f44270 */
[----:B------:R-:W4:Y:S02]  /*7e90*/  LDL R26, [R1+0x6ec] ;  /* 0x0006ec00011a7983 */ /* 0x000f240000100800 */
[----:B------:R-:W-:Y:S01]  /*7ea0*/  IMAD.X R9, R0, 0x1, R146, P1 ;  /* 0x0000000100097824 */ /* 0x000fe200008e0692 */
[----:B0-----:R-:W-:Y:S01]  /*7eb0*/  IADD3 R10, P0, R2, R145, RZ ;  /* 0x00000091020a7210 */ /* 0x001fe20007f1e0ff */
[----:B------:R-:W4:Y:S04]  /*7ec0*/  LDL R25, [R1+0x6e0] ;  /* 0x0006e00001197983 */ /* 0x000f280000100800 */
[----:B------:R0:W4:Y:S01]  /*7ed0*/  @P3 LDG.E.U8 R154, desc[UR20][R8.64] ;  /* 0x00000014089a3981 */ /* 0x000122000c1e1100 */
[----:B------:R-:W-:Y:S01]  /*7ee0*/  PRMT R153, RZ, 0x7610, R153 ;  /* 0x00007610ff997816 */ /* 0x000fe20000000099 */
[----:B------:R-:W-:Y:S01]  /*7ef0*/  IMAD.X R11, R0, 0x1, R147, P0 ;  /* 0x00000001000b7824 */ /* 0x000fe200000e0693 */
[----:B------:R-:W-:Y:S01]  /*7f00*/  PRMT R219, RZ, 0x7610, R219 ;  /* 0x00007610ffdb7816 */ /* 0x000fe200000000db */
[----:B------:R-:W4:Y:S04]  /*7f10*/  LDL R30, [R1+0x6f8] ;  /* 0x0006f800011e7983 */ /* 0x000f280000100800 */
[----:B------:R1:W4:Y:S01]  /*7f20*/  @P3 LDG.E.U8 R220, desc[UR20][R10.64] ;  /* 0x000000140adc3981 */ /* 0x000322000c1e1100 */
[----:B0-----:R-:W-:-:S02]  /*7f30*/  IADD3 R8, P1, R2, R148, RZ ;  /* 0x0000009402087210 */ /* 0x001fc40007f3e0ff */
[----:B------:R-:W-:Y:S01]  /*7f40*/  PRMT R152, RZ, 0x7610, R152 ;  /* 0x00007610ff987816 */ /* 0x000fe20000000098 */
[----:B------:R-:W4:Y:S02]  /*7f50*/  LDL R31, [R1+0x71c] ;  /* 0x00071c00011f7983 */ /* 0x000f240000100800 */
[----:B------:R-:W-:Y:S01]  /*7f60*/  IMAD.X R9, R0, 0x1, R150, P1 ;  /* 0x0000000100097824 */ /* 0x000fe200008e0696 */
[----:B------:R-:W-:Y:S01]  /*7f70*/  PRMT R218, RZ, 0x7610, R218 ;  /* 0x00007610ffda7816 */ /* 0x000fe200000000da */
[----:B------:R-:W4:Y:S01]  /*7f80*/  LDL R34, [R1+0x854] ;  /* 0x0008540001227983 */ /* 0x000f220000100800 */
[----:B-1----:R-:W-:-:S03]  /*7f90*/  IADD3 R10, P0, R2, R149, RZ ;  /* 0x00000095020a7210 */ /* 0x002fc60007f1e0ff */
[----:B------:R0:W4:Y:S02]  /*7fa0*/  @P2 LDG.E.U8 R153, desc[UR20][R8.64] ;  /* 0x0000001408992981 */ /* 0x000124000c1e1100 */
[----:B------:R-:W-:Y:S01]  /*7fb0*/  IMAD.X R11, R0, 0x1, R151, P0 ;  /* 0x00000001000b7824 */ /* 0x000fe200000e0697 */
[----:B------:R-:W-:Y:S01]  /*7fc0*/  ISETP.GT.AND P3, PT, R3, 0x3, PT ;  /* 0x000000030300780c */ /* 0x000fe20003f64270 */
[----:B------:R-:W4:Y:S04]  /*7fd0*/  LDL R33, [R1+0x850] ;  /* 0x0008500001217983 */ /* 0x000f280000100800 */
[----:B------:R1:W4:Y:S01]  /*7fe0*/  @P2 LDG.E.U8 R219, desc[UR20][R10.64] ;  /* 0x000000140adb2981 */ /* 0x000322000c1e1100 */
[----:B------:R-:W-:Y:S02]  /*7ff0*/  PRMT R23, RZ, 0x7610, R23 ;  /* 0x00007610ff177816 */ /* 0x000fe40000000017 */
[----:B------:R-:W-:Y:S01]  /*8000*/  PRMT R217, RZ, 0x7610, R217 ;  /* 0x00007610ffd97816 */ /* 0x000fe200000000d9 */
[----:B------:R-:W4:Y:S01]  /*8010*/  LDL R32, [R1+0x85c] ;  /* 0x00085c0001207983 */ /* 0x000f220000100800 */
[----:B0-----:R-:W-:-:S03]  /*8020*/  IADD3 R8, P1, R2, R24, RZ ;  /* 0x0000001802087210 */ /* 0x001fc60007f3e0ff */
[----:B------:R-:W4:Y:S01]  /*8030*/  LDL R24, [R1+0x6e8] ;  /* 0x0006e80001187983 */ /* 0x000f220000100800 */
[----:B-1----:R-:W-:-:S03]  /*8040*/  IADD3 R10, P0, R2, R13, RZ ;  /* 0x0000000d020a7210 */ /* 0x002fc60007f1e0ff */
[----:B------:R-:W4:Y:S02]  /*8050*/  LDL R13, [R1+0x6f4] ;  /* 0x0006f400010d7983 */ /* 0x000f240000100800 */
[C---:B------:R-:W-:Y:S02]  /*8060*/  IMAD.X R11, R0.reuse, 0x1, R7, P0 ;  /* 0x00000001000b7824 */ /* 0x040fe400000e0607 */
[----:B------:R-:W4:Y:S01]  /*8070*/  LDL R7, [R1+0x6f0] ;  /* 0x0006f00001077983 */ /* 0x000f220000100800 */
[----:B------:R-:W-:-:S03]  /*8080*/  IMAD.X R9, R0, 0x1, R12, P1 ;  /* 0x0000000100097824 */ /* 0x000fc600008e060c */
[----:B------:R-:W4:Y:S04]  /*8090*/  LDL R12, [R1+0x6fc] ;  /* 0x0006fc00010c7983 */ /* 0x000f280000100800 */
[----:B------:R0:W4:Y:S04]  /*80a0*/  @P3 LDG.E.U8 R152, desc[UR20][R8.64] ;  /* 0x0000001408983981 */ /* 0x000128000c1e1100 */
[----:B------:R2:W4:Y:S01]  /*80b0*/  @P3 LDG.E.U8 R218, desc[UR20][R10.64] ;  /* 0x000000140ada3981 */ /* 0x000522000c1e1100 */
[C---:B0-----:R-:W-:Y:S02]  /*80c0*/  IADD3 R8, P1, R2.reuse, R29, RZ ;  /* 0x0000001d02087210 */ /* 0x041fe40007f3e0ff */
[----:B--2---:R-:W-:-:S03]  /*80d0*/  IADD3 R10, P0, R2, R27, RZ ;  /* 0x0000001b020a7210 */ /* 0x004fc60007f1e0ff */
[C---:B------:R-:W-:Y:S01]  /*80e0*/  IMAD.X R9, R0.reuse, 0x1, R6, P1 ;  /* 0x0000000100097824 */ /* 0x040fe200008e0606 */
[----:B------:R-:W2:Y:S04]  /*80f0*/  LDL R27, [R1+0x70c] ;  /* 0x00070c00011b7983 */ /* 0x000ea80000100800 */
[----:B------:R-:W2:Y:S01]  /*8100*/  LDL R6, [R1+0x704] ;  /* 0x0007040001067983 */ /* 0x000ea20000100800 */
[----:B---3--:R-:W-:-:S03]  /*8110*/  IMAD.X R11, R0, 0x1, R5, P0 ;  /* 0x00000001000b7824 */ /* 0x008fc600000e0605 */
[----:B------:R-:W3:Y:S01]  /*8120*/  LDL R5, [R1+0x700] ;  /* 0x0007000001057983 */ /* 0x000ee20000100800 */
[C---:B------:R-:W-:Y:S02]  /*8130*/  ISETP.GT.AND P2, PT, R3.reuse, 0x4, PT ;  /* 0x000000040300780c */ /* 0x040fe40003f44270 */
[----:B------:R-:W-:Y:S01]  /*8140*/  ISETP.GT.AND P3, PT, R3, 0x5, PT ;  /* 0x000000050300780c */ /* 0x000fe20003f64270 */
[----:B------:R-:W3:Y:S10]  /*8150*/  LDL R29, [R1+0x724] ;  /* 0x00072400011d7983 */ /* 0x000ef40000100800 */
[----:B------:R0:W3:Y:S04]  /*8160*/  @P2 LDG.E.U8 R23, desc[UR20][R8.64] ;  /* 0x0000001408172981 */ /* 0x0000e8000c1e1100 */
[----:B------:R4:W3:Y:S01]  /*8170*/  @P2 LDG.E.U8 R217, desc[UR20][R10.64] ;  /* 0x000000140ad92981 */ /* 0x0008e2000c1e1100 */
[----:B0-----:R-:W-:-:S02]  /*8180*/  IADD3 R8, P1, R2, R28, RZ ;  /* 0x0000001c02087210 */ /* 0x001fc40007f3e0ff */
[----:B------:R-:W-:Y:S01]  /*8190*/  PRMT R22, RZ, 0x7610, R22 ;  /* 0x00007610ff167816 */ /* 0x000fe20000000016 */
[----:B------:R-:W3:Y:S01]  /*81a0*/  LDL R28, [R1+0x718] ;  /* 0x00071800011c7983 */ /* 0x000ee20000100800 */
[----:B----4-:R-:W-:-:S03]  /*81b0*/  IADD3 R10, P0, R2, R26, RZ ;  /* 0x0000001a020a7210 */ /* 0x010fc60007f1e0ff */
[----:B------:R-:W4:Y:S01]  /*81c0*/  LDL R26, [R1+0x708] ;  /* 0x00070800011a7983 */ /* 0x000f220000100800 */
[----:B------:R-:W-:-:S03]  /*81d0*/  IMAD.X R9, R0, 0x1, R25, P1 ;  /* 0x0000000100097824 */ /* 0x000fc600008e0619 */
[----:B------:R-:W4:Y:S04]  /*81e0*/  LDL R25, [R1+0x714] ;  /* 0x0007140001197983 */ /* 0x000f280000100800 */
[----:B------:R0:W4:Y:S01]  /*81f0*/  @P3 LDG.E.U8 R22, desc[UR20][R8.64] ;  /* 0x0000001408163981 */ /* 0x000122000c1e1100 */
[----:B------:R-:W-:Y:S02]  /*8200*/  PRMT R216, RZ, 0x7610, R216 ;  /* 0x00007610ffd87816 */ /* 0x000fe400000000d8 */
[----:B------:R-:W-:Y:S02]  /*8210*/  ISETP.GT.AND P2, PT, R3, 0x6, PT ;  /* 0x000000060300780c */ /* 0x000fe40003f44270 */
[----:B------:R-:W-:Y:S01]  /*8220*/  PRMT R21, RZ, 0x7610, R21 ;  /* 0x00007610ff157816 */ /* 0x000fe20000000015 */
[----:B------:R-:W-:-:S02]  /*8230*/  IMAD.X R11, R0, 0x1, R24, P0 ;  /* 0x00000001000b7824 */ /* 0x000fc400000e0618 */
[----:B------:R-:W4:Y:S01]  /*8240*/  LDL R24, [R1+0x710] ;  /* 0x0007100001187983 */ /* 0x000f220000100800 */
[----:B0-----:R-:W-:-:S03]  /*8250*/  IADD3 R8, P1, R2, R13, RZ ;  /* 0x0000000d02087210 */ /* 0x001fc60007f3e0ff */
[----:B------:R2:W4:Y:S02]  /*8260*/  @P3 LDG.E.U8 R216, desc[UR20][R10.64] ;  /* 0x000000140ad83981 */ /* 0x000524000c1e1100 */
[----:B------:R-:W-:Y:S02]  /*8270*/  IMAD.X R9, R0, 0x1, R7, P1 ;  /* 0x0000000100097824 */ /* 0x000fe400008e0607 */
[----:B------:R-:W4:Y:S01]  /*8280*/  LDL R7, [R1+0x720] ;  /* 0x0007200001077983 */ /* 0x000f220000100800 */
[----:B------:R-:W-:-:S03]  /*8290*/  IADD3 R12, P0, R2, R12, RZ ;  /* 0x0000000c020c7210 */ /* 0x000fc60007f1e0ff */
[----:B------:R0:W4:Y:S02]  /*82a0*/  @P2 LDG.E.U8 R21, desc[UR20][R8.64] ;  /* 0x0000001408152981 */ /* 0x000124000c1e1100 */
[----:B------:R-:W-:Y:S01]  /*82b0*/  IMAD.X R13, R0, 0x1, R30, P0 ;  /* 0x00000001000d7824 */ /* 0x000fe200000e061e */
[----:B------:R-:W-:Y:S01]  /*82c0*/  PRMT R215, RZ, 0x7610, R215 ;  /* 0x00007610ffd77816 */ /* 0x000fe200000000d7 */
[----:B------:R-:W4:Y:S01]  /*82d0*/  LDL R30, [R1+0x730] ;  /* 0x00073000011e7983 */ /* 0x000f220000100800 */
[----:B------:R-:W-:-:S04]  /*82e0*/  ISETP.GT.AND P3, PT, R3, 0x7, PT ;  /* 0x000000070300780c */ /* 0x000fc80003f64270 */
[----:B------:R1:W4:Y:S01]  /*82f0*/  @P2 LDG.E.U8 R215, desc[UR20][R12.64] ;  /* 0x000000140cd72981 */ /* 0x000322000c1e1100 */
[----:B--2---:R-:W-:-:S03]  /*8300*/  IADD3 R10, P1, R2, R6, RZ ;  /* 0x00000006020a7210 */ /* 0x004fc60007f3e0ff */
[----:B------:R-:W2:Y:S01]  /*8310*/  LDL R6, [R1+0x72c] ;  /* 0x00072c0001067983 */ /* 0x000ea20000100800 */
[----:B0-----:R-:W-:-:S03]  /*8320*/  IADD3 R8, P0, R2, R27, RZ ;  /* 0x0000001b02087210 */ /* 0x001fc60007f1e0ff */
[----:B------:R-:W2:Y:S01]  /*8330*/  LDL R27, [R1+0x728] ;  /* 0x00072800011b7983 */ /* 0x000ea20000100800 */
[----:B---3--:R-:W-:-:S03]  /*8340*/  IMAD.X R11, R0, 0x1, R5, P1 ;  /* 0x00000001000b7824 */ /* 0x008fc600008e0605 */
[----:B------:R-:W3:Y:S01]  /*8350*/  LDL R5, [R1+0x734] ;  /* 0x0007340001057983 */ /* 0x000ee20000100800 */
[----:B------:R-:W-:Y:S02]  /*8360*/  PRMT R214, RZ, 0x7610, R214 ;  /* 0x00007610ffd67816 */ /* 0x000fe400000000d6 */
[----:B------:R-:W-:-:S06]  /*8370*/  PRMT R20, RZ, 0x7610, R20 ;  /* 0x00007610ff147816 */ /* 0x000fcc0000000014 */
[----:B------:R-:W3:Y:S01]  /*8380*/  @P3 LDG.E.U8 R20, desc[UR20][R10.64] ;  /* 0x000000140a143981 */ /* 0x000ee2000c1e1100 */
[----:B----4-:R-:W-:-:S03]  /*8390*/  IMAD.X R9, R0, 0x1, R26, P0 ;  /* 0x0000000100097824 */ /* 0x010fc600000e061a */
[----:B------:R-:W4:Y:S01]  /*83a0*/  LDL R26, [R1+0x73c] ;  /* 0x00073c00011a7983 */ /* 0x000f220000100800 */
[----:B-1----:R-:W-:-:S03]  /*83b0*/  IADD3 R12, P1, R2, R25, RZ ;  /* 0x00000019020c7210 */ /* 0x002fc60007f3e0ff */
[----:B------:R-:W4:Y:S04]  /*83c0*/  LDL R25, [R1+0x738] ;  /* 0x0007380001197983 */ /* 0x000f280000100800 */
[----:B------:R0:W4:Y:S02]  /*83d0*/  @P3 LDG.E.U8 R214, desc[UR20][R8.64] ;  /* 0x0000001408d63981 */ /* 0x000124000c1e1100 */
[----:B0-----:R-:W-:Y:S02]  /*83e0*/  IADD3 R8, P2, R2, R31, RZ ;  /* 0x0000001f02087210 */ /* 0x001fe40007f5e0ff */
[----:B------:R-:W4:Y:S01]  /*83f0*/  LDL R31, [R1+0x740] ;  /* 0x00074000011f7983 */ /* 0x000f220000100800 */
[C---:B------:R-:W-:Y:S02]  /*8400*/  ISETP.GT.AND P4, PT, R3.reuse, 0x8, PT ;  /* 0x000000080300780c */ /* 0x040fe40003f84270 */
[----:B------:R-:W-:Y:S01]  /*8410*/  PRMT R213, RZ, 0x7610, R213 ;  /* 0x00007610ffd57816 */ /* 0x000fe200000000d5 */
[C---:B------:R-:W-:Y:S01]  /*8420*/  IMAD.X R9, R0.reuse, 0x1, R28, P2 ;  /* 0x0000000100097824 */ /* 0x040fe200010e061c */
[----:B------:R-:W-:Y:S01]  /*8430*/  ISETP.GT.AND P0, PT, R3, 0x9, PT ;  /* 0x000000090300780c */ /* 0x000fe20003f04270 */
[----:B------:R-:W4:Y:S08]  /*8440*/  LDL R28, [R1+0x750] ;  /* 0x00075000011c7983 */ /* 0x000f300000100800 */
[----:B------:R2:W4:Y:S01]  /*8450*/  @P4 LDG.E.U8 R213, desc[UR20][R8.64] ;  /* 0x0000001408d54981 */ /* 0x000522000c1e1100 */
[----:B------:R-:W-:Y:S01]  /*8460*/  PRMT R18, RZ, 0x7610, R18 ;  /* 0x00007610ff127816 */ /* 0x000fe20000000012 */
[----:B------:R-:W-:-:S02]  /*8470*/  IMAD.X R13, R0, 0x1, R24, P1 ;  /* 0x00000001000d7824 */ /* 0x000fc400008e0618 */
[----:B------:R-:W4:Y:S01]  /*8480*/  LDL R24, [R1+0x744] ;  /* 0x0007440001187983 */ /* 0x000f220000100800 */
[----:B------:R-:W-:-:S03]  /*8490*/  IADD3 R10, P1, R2, R29, RZ ;  /* 0x0000001d020a7210 */ /* 0x000fc60007f3e0ff */
[----:B------:R-:W4:Y:S02]  /*84a0*/  LDL R29, [R1+0x74c] ;  /* 0x00074c00011d7983 */ /* 0x000f240000100800 */
[----:B------:R-:W-:Y:S02]  /*84b0*/  IMAD.X R11, R0, 0x1, R7, P1 ;  /* 0x00000001000b7824 */ /* 0x000fe400008e0607 */
[----:B------:R-:W4:Y:S04]  /*84c0*/  LDL R7, [R1+0x748] ;  /* 0x0007480001077983 */ /* 0x000f280000100800 */
[----:B------:R3:W4:Y:S01]  /*84d0*/  @P0 LDG.E.U8 R18, desc[UR20][R10.64] ;  /* 0x000000140a120981 */ /* 0x000722000c1e1100 */
[----:B--2---:R-:W-:-:S03]  /*84e0*/  IADD3 R8, P1, R2, R6, RZ ;  /* 0x0000000602087210 */ /* 0x004fc60007f3e0ff */
[----:B------:R-:W2:Y:S02]  /*84f0*/  LDL R6, [R1+0x754] ;  /* 0x0007540001067983 */ /* 0x000ea40000100800 */
[----:B------:R-:W-:Y:S02]  /*8500*/  IMAD.X R9, R0, 0x1, R27, P1 ;  /* 0x0000000100097824 */ /* 0x000fe400008e061b */
[----:B------:R-:W2:Y:S01]  /*8510*/  LDL R27, [R1+0x75c] ;  /* 0x00075c00011b7983 */ /* 0x000ea20000100800 */
[----:B---3--:R-:W-:-:S03]  /*8520*/  IADD3 R10, P1, R2, R5, RZ ;  /* 0x00000005020a7210 */ /* 0x008fc60007f3e0ff */
[----:B------:R-:W3:Y:S01]  /*8530*/  LDL R5, [R1+0x758] ;  /* 0x0007580001057983 */ /* 0x000ee20000100800 */
[----:B------:R-:W-:Y:S02]  /*8540*/  PRMT R212, RZ, 0x7610, R212 ;  /* 0x00007610ffd47816 */ /* 0x000fe400000000d4 */
[----:B------:R-:W-:-:S04]  /*8550*/  ISETP.GT.AND P2, PT, R3, 0xa, PT ;  /* 0x0000000a0300780c */ /* 0x000fc80003f44270 */
[----:B------:R4:W3:Y:S01]  /*8560*/  @P0 LDG.E.U8 R212, desc[UR20][R8.64] ;  /* 0x0000001408d40981 */ /* 0x0008e2000c1e1100 */
[----:B------:R-:W-:Y:S01]  /*8570*/  PRMT R211, RZ, 0x7610, R211 ;  /* 0x00007610ffd37816 */ /* 0x000fe200000000d3 */
[----:B------:R-:W-:Y:S01]  /*8580*/  IMAD.X R11, R0, 0x1, R30, P1 ;  /* 0x00000001000b7824 */ /* 0x000fe200008e061e */
[----:B------:R-:W-:Y:S01]  /*8590*/  ISETP.GT.AND P1, PT, R3, 0xb, PT ;  /* 0x0000000b0300780c */ /* 0x000fe20003f24270 */
[----:B------:R-:W3:Y:S01]  /*85a0*/  LDL R30, [R1+0x760] ;  /* 0x00076000011e7983 */ /* 0x000ee20000100800 */
[----:B----4-:R-:W-:-:S03]  /*85b0*/  IADD3 R8, P0, R2, R26, RZ ;  /* 0x0000001a02087210 */ /* 0x010fc60007f1e0ff */
[----:B------:R-:W4:Y:S02]  /*85c0*/  LDL R26, [R1+0x764] ;  /* 0x00076400011a7983 */ /* 0x000f240000100800 */
[----:B------:R-:W-:Y:S01]  /*85d0*/  IMAD.X R9, R0, 0x1, R25, P0 ;  /* 0x0000000100097824 */ /* 0x000fe200000e0619 */
[----:B------:R-:W-:Y:S01]  /*85e0*/  PRMT R16, RZ, 0x7610, R16 ;  /* 0x00007610ff107816 */ /* 0x000fe20000000010 */
[----:B------:R-:W4:Y:S04]  /*85f0*/  LDL R25, [R1+0x76c] ;  /* 0x00076c0001197983 */ /* 0x000f280000100800 */
[----:B------:R-:W4:Y:S01]  /*8600*/  @P2 LDG.E.U8 R211, desc[UR20][R8.64] ;  /* 0x0000001408d32981 */ /* 0x000f22000c1e1100 */
[----:B------:R-:W-:Y:S02]  /*8610*/  PRMT R210, RZ, 0x7610, R210 ;  /* 0x00007610ffd27816 */ /* 0x000fe400000000d2 */
[----:B------:R-:W-:-:S06]  /*8620*/  PRMT R19, RZ, 0x7610, R19 ;  /* 0x00007610ff137816 */ /* 0x000fcc0000000013 */
[----:B------:R0:W4:Y:S02]  /*8630*/  @P4 LDG.E.U8 R19, desc[UR20][R12.64] ;  /* 0x000000140c134981 */ /* 0x000124000c1e1100 */
[----:B0-----:R-:W-:Y:S02]  /*8640*/  PRMT R13, RZ, 0x7610, R13 ;  /* 0x00007610ff0d7816 */ /* 0x001fe4000000000d */
[----:B------:R-:W-:Y:S02]  /*8650*/  IADD3 R8, P0, R2, R24, RZ ;  /* 0x0000001802087210 */ /* 0x000fe40007f1e0ff */
[----:B------:R-:W4:Y:S03]  /*8660*/  LDL R24, [R1+0x768] ;  /* 0x0007680001187983 */ /* 0x000f260000100800 */
[----:B------:R-:W-:Y:S02]  /*8670*/  IMAD.X R9, R0, 0x1, R31, P0 ;  /* 0x0000000100097824 */ /* 0x000fe400000e061f */
[----:B------:R-:W4:Y:S04]  /*8680*/  LDL R31, [R1+0x770] ;  /* 0x00077000011f7983 */ /* 0x000f280000100800 */
[----:B------:R0:W4:Y:S02]  /*8690*/  @P1 LDG.E.U8 R16, desc[UR20][R8.64] ;  /* 0x0000001408101981 */ /* 0x000124000c1e1100 */
[----:B0-----:R-:W-:-:S02]  /*86a0*/  IADD3 R8, P0, R2, R29, RZ ;  /* 0x0000001d02087210 */ /* 0x001fc40007f1e0ff */
[----:B------:R-:W4:Y:S03]  /*86b0*/  LDL R29, [R1+0x77c] ;  /* 0x00077c00011d7983 */ /* 0x000f260000100800 */
[----:B------:R-:W-:Y:S02]  /*86c0*/  IMAD.X R9, R0, 0x1, R7, P0 ;  /* 0x0000000100097824 */ /* 0x000fe400000e0607 */
[----:B------:R-:W4:Y:S04]  /*86d0*/  LDL R7, [R1+0x774] ;  /* 0x0007740001077983 */ /* 0x000f280000100800 */
[----:B------:R2:W4:Y:S01]  /*86e0*/  @P1 LDG.E.U8 R210, desc[UR20][R8.64] ;  /* 0x0000001408d21981 */ /* 0x000522000c1e1100 */
[----:B------:R-:W-:-:S02]  /*86f0*/  ISETP.GT.AND P1, PT, R3, 0xc, PT ;  /* 0x0000000c0300780c */ /* 0x000fc40003f24270 */
[----:B--2---:R-:W-:Y:S02]  /*8700*/  IADD3 R8, P0, R2, R6, RZ ;  /* 0x0000000602087210 */ /* 0x004fe40007f1e0ff */
[----:B------:R-:W2:Y:S03]  /*8710*/  LDL R6, [R1+0x778] ;  /* 0x0007780001067983 */ /* 0x000ea60000100800 */
[----:B------:R-:W-:Y:S01]  /*8720*/  IMAD.X R9, R0, 0x1, R28, P0 ;  /* 0x0000000100097824 */ /* 0x000fe200000e061c */
[----:B------:R-:W-:Y:S01]  /*8730*/  PRMT R208, RZ, 0x7610, R208 ;  /* 0x00007610ffd07816 */ /* 0x000fe200000000d0 */
[----:B------:R-:W2:Y:S04]  /*8740*/  LDL R28, [R1+0x780] ;  /* 0x00078000011c7983 */ /* 0x000ea80000100800 */
[----:B------:R0:W2:Y:S02]  /*8750*/  @P1 LDG.E.U8 R13, desc[UR20][R8.64] ;  /* 0x00000014080d1981 */ /* 0x0000a4000c1e1100 */
[----:B0-----:R-:W-:-:S02]  /*8760*/  IADD3 R8, P0, R2, R27, RZ ;  /* 0x0000001b02087210 */ /* 0x001fc40007f1e0ff */
[----:B------:R-:W2:Y:S03]  /*8770*/  LDL R27, [R1+0x78c] ;  /* 0x00078c00011b7983 */ /* 0x000ea60000100800 */
[----:B---3--:R-:W-:Y:S02]  /*8780*/  IMAD.X R9, R0, 0x1, R5, P0 ;  /* 0x0000000100097824 */ /* 0x008fe400000e0605 */
[----:B------:R-:W3:Y:S04]  /*8790*/  LDL R5, [R1+0x784] ;  /* 0x0007840001057983 */ /* 0x000ee80000100800 */
[----:B------:R4:W3:Y:S01]  /*87a0*/  @P1 LDG.E.U8 R208, desc[UR20][R8.64] ;  /* 0x0000001408d01981 */ /* 0x0008e2000c1e1100 */
[----:B------:R-:W-:-:S02]  /*87b0*/  ISETP.GT.AND P1, PT, R3, 0xd, PT ;  /* 0x0000000d0300780c */ /* 0x000fc40003f24270 */
[----:B------:R-:W-:Y:S02]  /*87c0*/  PRMT R12, RZ, 0x7610, R12 ;  /* 0x00007610ff0c7816 */ /* 0x000fe4000000000c */
[----:B----4-:R-:W-:Y:S02]  /*87d0*/  IADD3 R8, P0, R2, R26, RZ ;  /* 0x0000001a02087210 */ /* 0x010fe40007f1e0ff */
[----:B------:R-:W4:Y:S03]  /*87e0*/  LDL R26, [R1+0x788] ;  /* 0x00078800011a7983 */ /* 0x000f260000100800 */
[----:B------:R-:W-:Y:S01]  /*87f0*/  IMAD.X R9, R0, 0x1, R30, P0 ;  /* 0x0000000100097824 */ /* 0x000fe200000e061e */
[----:B------:R-:W-:Y:S01]  /*8800*/  PRMT R205, RZ, 0x7610, R205 ;  /* 0x00007610ffcd7816 */ /* 0x000fe200000000cd */
[----:B------:R-:W4:Y:S04]  /*8810*/  LDL R30, [R1+0x790] ;  /* 0x00079000011e7983 */ /* 0x000f280000100800 */
[----:B------:R0:W4:Y:S02]  /*8820*/  @P1 LDG.E.U8 R12, desc[UR20][R8.64] ;  /* 0x00000014080c1981 */ /* 0x000124000c1e1100 */
[----:B0-----:R-:W-:-:S02]  /*8830*/  IADD3 R8, P0, R2, R25, RZ ;  /* 0x0000001902087210 */ /* 0x001fc40007f1e0ff */
[----:B------:R-:W4:Y:S01]  /*8840*/  LDL R25, [R1+0x794] ;  /* 0x0007940001197983 */ /* 0x000f220000100800 */
[----:B------:R-:W-:-:S06]  /*8850*/  PRMT R17, RZ, 0x7610, R17 ;  /* 0x00007610ff117816 */ /* 0x000fcc0000000011 */
[----:B------:R0:W4:Y:S02]  /*8860*/  @P2 LDG.E.U8 R17, desc[UR20][R10.64] ;  /* 0x000000140a112981 */ /* 0x000124000c1e1100 */
[----:B0-----:R-:W-:Y:S02]  /*8870*/  PRMT R11, RZ, 0x7610, R11 ;  /* 0x00007610ff0b7816 */ /* 0x001fe4000000000b */
[----:B------:R-:W-:Y:S01]  /*8880*/  PRMT R204, RZ, 0x7610, R204 ;  /* 0x00007610ffcc7816 */ /* 0x000fe200000000cc */
[----:B------:R-:W-:Y:S02]  /*8890*/  IMAD.X R9, R0, 0x1, R24, P0 ;  /* 0x0000000100097824 */ /* 0x000fe400000e0618 */
[----:B------:R-:W4:Y:S04]  /*88a0*/  LDL R24, [R1+0x79c] ;  /* 0x00079c0001187983 */ /* 0x000f280000100800 */
[----:B------:R0:W4:Y:S01]  /*88b0*/  @P1 LDG.E.U8 R205, desc[UR20][R8.64] ;  /* 0x0000001408cd1981 */ /* 0x000122000c1e1100 */
[----:B------:R-:W-:-:S02]  /*88c0*/  ISETP.GT.AND P1, PT, R3, 0xe, PT ;  /* 0x0000000e0300780c */ /* 0x000fc40003f24270 */
[----:B0-----:R-:W-:Y:S02]  /*88d0*/  IADD3 R8, P0, R2, R7, RZ ;  /* 0x0000000702087210 */ /* 0x001fe40007f1e0ff */
[----:B------:R-:W4:Y:S03]  /*88e0*/  LDL R7, [R1+0x798] ;  /* 0x0007980001077983 */ /* 0x000f260000100800 */
[----:B------:R-:W-:Y:S02]  /*88f0*/  IMAD.X R9, R0, 0x1, R31, P0 ;  /* 0x0000000100097824 */ /* 0x000fe400000e061f */
[----:B------:R-:W4:Y:S04]  /*8900*/  LDL R31, [R1+0x7a0] ;  /* 0x0007a000011f7983 */ /* 0x000f280000100800 */
[----:B------:R0:W4:Y:S02]  /*8910*/  @P1 LDG.E.U8 R11, desc[UR20][R8.64] ;  /* 0x00000014080b1981 */ /* 0x000124000c1e1100 */
[----:B0-----:R-:W-:-:S02]  /*8920*/  IADD3 R8, P0, R2, R29, RZ ;  /* 0x0000001d02087210 */ /* 0x001fc40007f1e0ff */
[----:B------:R-:W4:Y:S03]  /*8930*/  LDL R29, [R1+0x7ac] ;  /* 0x0007ac00011d7983 */ /* 0x000f260000100800 */
[----:B--2---:R-:W-:Y:S02]  /*8940*/  IMAD.X R9, R0, 0x1, R6, P0 ;  /* 0x0000000100097824 */ /* 0x004fe400000e0606 */
[----:B------:R-:W2:Y:S04]  /*8950*/  LDL R6, [R1+0x7a4] ;  /* 0x0007a40001067983 */ /* 0x000ea80000100800 */
[----:B------:R3:W2:Y:S02]  /*8960*/  @P1 LDG.E.U8 R204, desc[UR20][R8.64] ;  /* 0x0000001408cc1981 */ /* 0x0006a4000c1e1100 */
[----:B---3--:R-:W-:-:S02]  /*8970*/  IADD3 R8, P0, R2, R5, RZ ;  /* 0x0000000502087210 */ /* 0x008fc40007f1e0ff */
[----:B------:R-:W3:Y:S01]  /*8980*/  LDL R5, [R1+0x7a8] ;  /* 0x0007a80001057983 */ /* 0x000ee20000100800 */
[----:B------:R-:W-:Y:S02]  /*8990*/  ISETP.GT.AND P1, PT, R3, 0xf, PT ;  /* 0x0000000f0300780c */ /* 0x000fe40003f24270 */
[----:B------:R-:W-:Y:S01]  /*89a0*/  PRMT R10, RZ, 0x7610, R10 ;  /* 0x00007610ff0a7816 */ /* 0x000fe2000000000a */
[----:B------:R-:W-:Y:S02]  /*89b0*/  IMAD.X R9, R0, 0x1, R28, P0 ;  /* 0x0000000100097824 */ /* 0x000fe400000e061c */
[----:B------:R-:W3:Y:S01]  /*89c0*/  LDL R28, [R1+0x7b4] ;  /* 0x0007b400011c7983 */ /* 0x000ee20000100800 */
[----:B------:R-:W-:-:S07]  /*89d0*/  PRMT R201, RZ, 0x7610, R201 ;  /* 0x00007610ffc97816 */ /* 0x000fce00000000c9 */
[----:B------:R0:W3:Y:S02]  /*89e0*/  @P1 LDG.E.U8 R10, desc[UR20][R8.64] ;  /* 0x00000014080a1981 */ /* 0x0000e4000c1e1100 */
[----:B0-----:R-:W-:Y:S02]  /*89f0*/  IADD3 R8, P0, R2, R27, RZ ;  /* 0x0000001b02087210 */ /* 0x001fe40007f1e0ff */
[----:B------:R-:W3:Y:S03]  /*8a00*/  LDL R27, [R1+0x7b0] ;  /* 0x0007b000011b7983 */ /* 0x000ee60000100800 */
[----:B----4-:R-:W-:Y:S02]  /*8a10*/  IMAD.X R9, R0, 0x1, R26, P0 ;  /* 0x0000000100097824 */ /* 0x010fe400000e061a */
[----:B------:R-:W4:Y:S04]  /*8a20*/  LDL R26, [R1+0x7bc] ;  /* 0x0007bc00011a7983 */ /* 0x000f280000100800 */
[----:B------:R0:W4:Y:S01]  /*8a30*/  @P1 LDG.E.U8 R201, desc[UR20][R8.64] ;  /* 0x0000001408c91981 */ /* 0x000122000c1e1100 */
[----:B------:R-:W-:-:S02]  /*8a40*/  ISETP.GT.AND P1, PT, R3, 0x10, PT ;  /* 0x000000100300780c */ /* 0x000fc40003f24270 */
[----:B------:R-:W-:Y:S02]  /*8a50*/  PRMT R207, RZ, 0x7610, R207 ;  /* 0x00007610ffcf7816 */ /* 0x000fe400000000cf */
[----:B0-----:R-:W-:Y:S02]  /*8a60*/  IADD3 R8, P0, R2, R25, RZ ;  /* 0x0000001902087210 */ /* 0x001fe40007f1e0ff */
[----:B------:R-:W4:Y:S03]  /*8a70*/  LDL R25, [R1+0x7b8] ;  /* 0x0007b80001197983 */ /* 0x000f260000100800 */
[----:B------:R-:W-:Y:S01]  /*8a80*/  IMAD.X R9, R0, 0x1, R30, P0 ;  /* 0x0000000100097824 */ /* 0x000fe200000e061e */
[----:B------:R-:W-:Y:S01]  /*8a90*/  PRMT R209, RZ, 0x7610, R209 ;  /* 0x00007610ffd17816 */ /* 0x000fe200000000d1 */
[----:B------:R-:W4:Y:S04]  /*8aa0*/  LDL R30, [R1+0x7c0] ;  /* 0x0007c000011e7983 */ /* 0x000f280000100800 */
[----:B------:R0:W4:Y:S01]  /*8ab0*/  @P1 LDG.E.U8 R207, desc[UR20][R8.64] ;  /* 0x0000001408cf1981 */ /* 0x000122000c1e1100 */
[----:B------:R-:W-:-:S02]  /*8ac0*/  PRMT R203, RZ, 0x7610, R203 ;  /* 0x00007610ffcb7816 */ /* 0x000fc400000000cb */
[----:B0-----:R-:W-:Y:S02]  /*8ad0*/  IADD3 R8, P0, R2, R24, RZ ;  /* 0x0000001802087210 */ /* 0x001fe40007f1e0ff */
        /* <DEDUP_REMOVED lines=18> */
[----:B0-----:R-:W-:Y:S02]  /*8c00*/  IADD3 R8, P0, R2, R28, RZ ;  /* 0x0000001c02087210 */ /* 0x001fe40007f1e0ff */
[----:B------:R-:W3:Y:S03]  /*8c10*/  LDL R28, [R1+0x7d8] ;  /* 0x0007d800011c7983 */ /* 0x000ee60000100800 */
[----:B------:R-:W-:Y:S02]  /*8c20*/  IMAD.X R9, R0, 0x1, R27, P0 ;  /* 0x0000000100097824 */ /* 0x000fe400000e061b */
[----:B------:R-:W3:Y:S04]  /*8c30*/  LDL R27, [R1+0x7e4] ;  /* 0x0007e400011b7983 */ /* 0x000ee80000100800 */
[----:B------:R4:W3:Y:S01]  /*8c40*/  @P1 LDG.E.U8 R200, desc[UR20][R8.64] ;  /* 0x0000001408c81981 */ /* 0x0008e2000c1e1100 */
[----:B------:R-:W-:-:S02]  /*8c50*/  PRMT R202, RZ, 0x7610, R202 ;  /* 0x00007610ffca7816 */ /* 0x000fc400000000ca */
[----:B----4-:R-:W-:Y:S02]  /*8c60*/  IADD3 R8, P0, R2, R26, RZ ;  /* 0x0000001a02087210 */ /* 0x010fe40007f1e0ff */
[----:B------:R-:W4:Y:S03]  /*8c70*/  LDL R26, [R1+0x7e0] ;  /* 0x0007e000011a7983 */ /* 0x000f260000100800 */
[----:B------:R-:W-:Y:S02]  /*8c80*/  IMAD.X R9, R0, 0x1, R25, P0 ;  /* 0x0000000100097824 */ /* 0x000fe400000e0619 */
[----:B------:R-:W4:Y:S04]  /*8c90*/  LDL R25, [R1+0x7ec] ;  /* 0x0007ec0001197983 */ /* 0x000f280000100800 */
[----:B------:R0:W4:Y:S01]  /*8ca0*/  @P1 LDG.E.U8 R202, desc[UR20][R8.64] ;  /* 0x0000001408ca1981 */ /* 0x000122000c1e1100 */
[----:B------:R-:W-:-:S02]  /*8cb0*/  ISETP.GT.AND P1, PT, R3, 0x13, PT ;  /* 0x000000130300780c */ /* 0x000fc40003f24270 */
[----:B------:R-:W-:Y:S02]  /*8cc0*/  PRMT R198, RZ, 0x7610, R198 ;  /* 0x00007610ffc67816 */ /* 0x000fe400000000c6 */
[----:B------:R-:W-:Y:S02]  /*8cd0*/  PRMT R199, RZ, 0x7610, R199 ;  /* 0x00007610ffc77816 */ /* 0x000fe400000000c7 */
        /* <DEDUP_REMOVED lines=14> */
[----:B------:R-:W-:Y:S01]  /*8dc0*/  IMAD.X R9, R0, 0x1, R31, P0 ;  /* 0x0000000100097824 */ /* 0x000fe200000e061f */
[----:B------:R-:W-:Y:S01]  /*8dd0*/  PRMT R197, RZ, 0x7610, R197 ;  /* 0x00007610ffc57816 */ /* 0x000fe200000000c5 */
[----:B------:R-:W3:Y:S08]  /*8de0*/  LDL R31, [R1+0x810] ;  /* 0x00081000011f7983 */ /* 0x000ef00000100800 */
[----:B------:R0:W3:Y:S02]  /*8df0*/  @P1 LDG.E.U8 R196, desc[UR20][R8.64] ;  /* 0x0000001408c41981 */ /* 0x0000e4000c1e1100 */
[----:B0-----:R-:W-:-:S02]  /*8e00*/  IADD3 R8, P0, R2, R29, RZ ;  /* 0x0000001d02087210 */ /* 0x001fc40007f1e0ff */
[----:B------:R-:W3:Y:S03]  /*8e10*/  LDL R29, [R1+0x804] ;  /* 0x00080400011d7983 */ /* 0x000ee60000100800 */
[----:B------:R-:W-:Y:S02]  /*8e20*/  IMAD.X R9, R0, 0x1, R28, P0 ;  /* 0x0000000100097824 */ /* 0x000fe400000e061c */
[----:B------:R-:W3:Y:S04]  /*8e30*/  LDL R28, [R1+0x800] ;  /* 0x00080000011c7983 */ /* 0x000ee80000100800 */
[----:B------:R0:W3:Y:S01]  /*8e40*/  @P1 LDG.E.U8 R197, desc[UR20][R8.64] ;  /* 0x0000001408c51981 */ /* 0x0000e2000c1e1100 */
[----:B------:R-:W-:-:S02]  /*8e50*/  ISETP.GT.AND P1, PT, R3, 0x15, PT ;  /* 0x000000150300780c */ /* 0x000fc40003f24270 */
[----:B------:R-:W-:Y:S02]  /*8e60*/  PRMT R194, RZ, 0x7610, R194 ;  /* 0x00007610ffc27816 */ /* 0x000fe400000000c2 */
[----:B0-----:R-:W-:Y:S02]  /*8e70*/  IADD3 R8, P0, R2, R27, RZ ;  /* 0x0000001b02087210 */ /* 0x001fe40007f1e0ff */
[----:B------:R-:W3:Y:S03]  /*8e80*/  LDL R27, [R1+0x80c] ;  /* 0x00080c00011b7983 */ /* 0x000ee60000100800 */
[----:B----4-:R-:W-:Y:S02]  /*8e90*/  IMAD.X R9, R0, 0x1, R26, P0 ;  /* 0x0000000100097824 */ /* 0x010fe400000e061a */
[----:B------:R-:W4:Y:S04]  /*8ea0*/  LDL R26, [R1+0x808] ;  /* 0x00080800011a7983 */ /* 0x000f280000100800 */
[----:B------:R0:W4:Y:S01]  /*8eb0*/  @P1 LDG.E.U8 R194, desc[UR20][R8.64] ;  /* 0x0000001408c21981 */ /* 0x000122000c1e1100 */
[----:B------:R-:W-:-:S02]  /*8ec0*/  PRMT R195, RZ, 0x7610, R195 ;  /* 0x00007610ffc37816 */ /* 0x000fc400000000c3 */
[----:B0-----:R-:W-:Y:S02]  /*8ed0*/  IADD3 R8, P0, R2, R25, RZ ;  /* 0x0000001902087210 */ /* 0x001fe40007f1e0ff */
[----:B------:R-:W4:Y:S01]  /*8ee0*/  LDL R25, [R1+0x814] ;  /* 0x0008140001197983 */ /* 0x000f220000100800 */
[----:B------:R-:W-:Y:S02]  /*8ef0*/  PRMT R192, RZ, 0x7610, R192 ;  /* 0x00007610ffc07816 */ /* 0x000fe400000000c0 */
        /* <DEDUP_REMOVED lines=9> */
[----:B--2---:R-:W-:-:S02]  /*8f90*/  IADD3 R8, P0, R2, R6, RZ ;  /* 0x0000000602087210 */ /* 0x004fc40007f1e0ff */
[----:B------:R-:W2:Y:S03]  /*8fa0*/  LDL R6, [R1+0x820] ;  /* 0x0008200001067983 */ /* 0x000ea60000100800 */
[----:B---3--:R-:W-:Y:S02]  /*8fb0*/  IMAD.X R9, R0, 0x1, R5, P0 ;  /* 0x0000000100097824 */ /* 0x008fe400000e0605 */
[----:B------:R-:W3:Y:S01]  /*8fc0*/  LDL R5, [R1+0x82c] ;  /* 0x00082c0001057983 */ /* 0x000ee20000100800 */
[----:B------:R-:W-:-:S06]  /*8fd0*/  PRMT R193, RZ, 0x7610, R193 ;  /* 0x00007610ffc17816 */ /* 0x000fcc00000000c1 */
[----:B------:R0:W3:Y:S01]  /*8fe0*/  @P1 LDG.E.U8 R193, desc[UR20][R8.64] ;  /* 0x0000001408c11981 */ /* 0x0000e2000c1e1100 */
[----:B------:R-:W-:Y:S02]  /*8ff0*/  ISETP.GT.AND P1, PT, R3, 0x17, PT ;  /* 0x000000170300780c */ /* 0x000fe40003f24270 */
[----:B------:R-:W-:Y:S02]  /*9000*/  PRMT R190, RZ, 0x7610, R190 ;  /* 0x00007610ffbe7816 */ /* 0x000fe400000000be */
[----:B0-----:R-:W-:Y:S02]  /*9010*/  IADD3 R8, P0, R2, R29, RZ ;  /* 0x0000001d02087210 */ /* 0x001fe40007f1e0ff */
[----:B------:R-:W3:Y:S03]  /*9020*/  LDL R29, [R1+0x828] ;  /* 0x00082800011d7983 */ /* 0x000ee60000100800 */
[----:B------:R-:W-:Y:S01]  /*9030*/  IMAD.X R9, R0, 0x1, R28, P0 ;  /* 0x0000000100097824 */ /* 0x000fe200000e061c */
[----:B------:R-:W-:Y:S01]  /*9040*/  PRMT R191, RZ, 0x7610, R191 ;  /* 0x00007610ffbf7816 */ /* 0x000fe200000000bf */
[----:B------:R-:W3:Y:S04]  /*9050*/  LDL R28, [R1+0x834] ;  /* 0x00083400011c7983 */ /* 0x000ee80000100800 */
[----:B------:R0:W3:Y:S02]  /*9060*/  @P1 LDG.E.U8 R190, desc[UR20][R8.64] ;  /* 0x0000001408be1981 */ /* 0x0000e4000c1e1100 */
[----:B0-----:R-:W-:-:S02]  /*9070*/  IADD3 R8, P0, R2, R27, RZ ;  /* 0x0000001b02087210 */ /* 0x001fc40007f1e0ff */
[----:B------:R-:W3:Y:S03]  /*9080*/  LDL R27, [R1+0x830] ;  /* 0x00083000011b7983 */ /* 0x000ee60000100800 */
[----:B----4-:R-:W-:Y:S01]  /*9090*/  IMAD.X R9, R0, 0x1, R26, P0 ;  /* 0x0000000100097824 */ /* 0x010fe200000e061a */
[----:B------:R-:W-:Y:S01]  /*90a0*/  PRMT R188, RZ, 0x7610, R188 ;  /* 0x00007610ffbc7816 */ /* 0x000fe200000000bc */
[----:B------:R-:W4:Y:S04]  /*90b0*/  LDL R26, [R1+0x83c] ;  /* 0x00083c00011a7983 */ /* 0x000f280000100800 */
[----:B------:R0:W4:Y:S01]  /*90c0*/  @P1 LDG.E.U8 R191, desc[UR20][R8.64] ;  /* 0x0000001408bf1981 */ /* 0x000122000c1e1100 */
[----:B------:R-:W-:-:S02]  /*90d0*/  ISETP.GT.AND P1, PT, R3, 0x18, PT ;  /* 0x000000180300780c */ /* 0x000fc40003f24270 */
        /* <DEDUP_REMOVED lines=13> */
[----:B0-----:R-:W-:Y:S02]  /*91b0*/  IADD3 R8, P0, R2, R30, RZ ;  /* 0x0000001e02087210 */ /* 0x001fe40007f1e0ff */
[----:B------:R-:W-:Y:S01]  /*91c0*/  PRMT R187, RZ, 0x7610, R187 ;  /* 0x00007610ffbb7816 */ /* 0x000fe200000000bb */
[----:B------:R-:W4:Y:S02]  /*91d0*/  LDL R30, [R1+0x864] ;  /* 0x00086400011e7983 */ /* 0x000f240000100800 */
[----:B--2---:R-:W-:Y:S02]  /*91e0*/  IMAD.X R9, R0, 0x1, R6, P0 ;  /* 0x0000000100097824 */ /* 0x004fe400000e0606 */
[----:B------:R-:W2:Y:S04]  /*91f0*/  LDL R6, [R1+0x84c] ;  /* 0x00084c0001067983 */ /* 0x000ea80000100800 */
[----:B------:R3:W2:Y:S02]  /*9200*/  @P1 LDG.E.U8 R186, desc[UR20][R8.64] ;  /* 0x0000001408ba1981 */ /* 0x0006a4000c1e1100 */
[----:B---3--:R-:W-:-:S02]  /*9210*/  IADD3 R8, P0, R2, R5, RZ ;  /* 0x0000000502087210 */ /* 0x008fc40007f1e0ff */
[----:B------:R-:W3:Y:S01]  /*9220*/  LDL R5, [R1+0x848] ;  /* 0x0008480001057983 */ /* 0x000ee20000100800 */
[----:B------:R-:W-:Y:S02]  /*9230*/  PRMT R184, RZ, 0x7610, R184 ;  /* 0x00007610ffb87816 */ /* 0x000fe400000000b8 */
[----:B------:R-:W-:Y:S02]  /*9240*/  IMAD.X R9, R0, 0x1, R29, P0 ;  /* 0x0000000100097824 */ /* 0x000fe400000e061d */
[----:B------:R-:W3:Y:S04]  /*9250*/  LDL R29, [R1+0x860] ;  /* 0x00086000011d7983 */ /* 0x000ee80000100800 */
[----:B------:R0:W3:Y:S01]  /*9260*/  @P1 LDG.E.U8 R187, desc[UR20][R8.64] ;  /* 0x0000001408bb1981 */ /* 0x0000e2000c1e1100 */
[----:B------:R-:W-:-:S02]  /*9270*/  ISETP.GT.AND P1, PT, R3, 0x1a, PT ;  /* 0x0000001a0300780c */ /* 0x000fc40003f24270 */
        /* <DEDUP_REMOVED lines=26> */
[----:B0-----:R-:W-:-:S05]  /*9420*/  IADD3 R8, P0, R2, R34, RZ ;  /* 0x0000002202087210 */ /* 0x001fca0007f1e0ff */
[----:B------:R-:W-:-:S05]  /*9430*/  IMAD.X R9, R0, 0x1, R33, P0 ;  /* 0x0000000100097824 */ /* 0x000fca00000e0621 */
[----:B------:R0:W3:Y:S01]  /*9440*/  @P1 LDG.E.U8 R180, desc[UR20][R8.64] ;  /* 0x0000001408b41981 */ /* 0x0000e2000c1e1100 */
[----:B------:R-:W-:Y:S02]  /*9450*/  PRMT R181, RZ, 0x7610, R181 ;  /* 0x00007610ffb57816 */ /* 0x000fe400000000b5 */
[----:B0-----:R-:W-:-:S05]  /*9460*/  IADD3 R8, P0, R2, R32, RZ ;  /* 0x0000002002087210 */ /* 0x001fca0007f1e0ff */
[----:B------:R-:W-:-:S05]  /*9470*/  IMAD.X R9, R0, 0x1, R31, P0 ;  /* 0x0000000100097824 */ /* 0x000fca00000e061f */
        /* <DEDUP_REMOVED lines=12> */
[----:B----4-:R-:W-:-:S05]  /*9540*/  IADD3 R8, P0, R2, R26, RZ ;  /* 0x0000001a02087210 */ /* 0x010fca0007f1e0ff */
[----:B------:R-:W-:-:S05]  /*9550*/  IMAD.X R9, R0, 0x1, R25, P0 ;  /* 0x0000000100097824 */ /* 0x000fca00000e0619 */
[----:B------:R0:W4:Y:S01]  /*9560*/  @P1 LDG.E.U8 R176, desc[UR20][R8.64] ;  /* 0x0000001408b01981 */ /* 0x000122000c1e1100 */
[----:B------:R-:W-:Y:S02]  /*9570*/  PRMT R177, RZ, 0x7610, R177 ;  /* 0x00007610ffb17816 */ /* 0x000fe400000000b1 */
[----:B0-----:R-:W-:-:S05]  /*9580*/  IADD3 R8, P0, R2, R24, RZ ;  /* 0x0000001802087210 */ /* 0x001fca0007f1e0ff */
[----:B------:R-:W-:-:S05]  /*9590*/  IMAD.X R9, R0, 0x1, R7, P0 ;  /* 0x0000000100097824 */ /* 0x000fca00000e0607 */
[----:B------:R2:W4:Y:S02]  /*95a0*/  @P1 LDG.E.U8 R177, desc[UR20][R8.64] ;  /* 0x0000001408b11981 */ /* 0x000524000c1e1100 */
[----:B--2---:R-:W-:Y:S02]  /*95b0*/  IADD3 R8, P0, R2, R6, RZ ;  /* 0x0000000602087210 */ /* 0x004fe40007f1e0ff */
[----:B------:R-:W2:Y:S03]  /*95c0*/  LDL R6, [R1+0x88c] ;  /* 0x00088c0001067983 */ /* 0x000ea60000100800 */
[----:B---3--:R-:W-:Y:S02]  /*95d0*/  IMAD.X R9, R0, 0x1, R5, P0 ;  /* 0x0000000100097824 */ /* 0x008fe400000e0605 */
[----:B------:R-:W3:Y:S01]  /*95e0*/  LDL R5, [R1+0x888] ;  /* 0x0008880001057983 */ /* 0x000ee20000100800 */
[----:B------:R-:W-:-:S02]  /*95f0*/  LOP3.LUT R13, R13, 0xffff, RZ, 0xc0, !PT ;  /* 0x0000ffff0d0d7812 */ /* 0x000fc400078ec0ff */
[----:B------:R-:W-:Y:S02]  /*9600*/  LOP3.LUT R12, R12, 0xffff, RZ, 0xc0, !PT ;  /* 0x0000ffff0c0c7812 */ /* 0x000fe400078ec0ff */
[----:B------:R-:W-:Y:S02]  /*9610*/  LOP3.LUT R11, R11, 0xffff, RZ, 0xc0, !PT ;  /* 0x0000ffff0b0b7812 */ /* 0x000fe400078ec0ff */
[----:B------:R-:W-:Y:S02]  /*9620*/  LOP3.LUT R10, R10, 0xffff, RZ, 0xc0, !PT ;  /* 0x0000ffff0a0a7812 */ /* 0x000fe400078ec0ff */
[----:B------:R-:W-:Y:S02]  /*9630*/  PRMT R12, R13, 0x3340, R12 ;  /* 0x000033400d0c7816 */ /* 0x000fe4000000000c */
[----:B------:R-:W-:-:S04]  /*9640*/  PRMT R11, R11, 0x3340, R10 ;  /* 0x000033400b0b7816 */ /* 0x000fc8000000000a */
[----:B------:R-:W-:Y:S01]  /*9650*/  PRMT R11, R12, 0x5410, R11 ;  /* 0x000054100c0b7816 */ /* 0x000fe2000000000b */
[----:B------:R-:W-:Y:S04]  /*9660*/  STL [R1+0x1410], R2 ;  /* 0x0014100201007387 */ /* 0x000fe80000100800 */
[----:B------:R0:W-:Y:S01]  /*9670*/  STL [R1+0x1414], R0 ;  /* 0x0014140001007387 */ /* 0x0001e20000100800 */
[----:B------:R-:W1:Y:S01]  /*9680*/  S2R R151, SR_TID.X ;  /* 0x0000000000977919 */ /* 0x000e620000002100 */
[----:B------:R-:W-:Y:S02]  /*9690*/  ISETP.GT.AND P1, PT, R3, 0x1f, PT ;  /* 0x0000001f0300780c */ /* 0x000fe40003f24270 */
[----:B------:R-:W-:Y:S02]  /*96a0*/  PRMT R175, RZ, 0x7610, R175 ;  /* 0x00007610ffaf7816 */ /* 0x000fe400000000af */
[----:B------:R-:W-:-:S09]  /*96b0*/  PRMT R174, RZ, 0x7610, R174 ;  /* 0x00007610ffae7816 */ /* 0x000fd200000000ae */
[----:B------:R0:W4:Y:S01]  /*96c0*/  @P1 LDG.E.U8 R175, desc[UR20][R8.64] ;  /* 0x0000001408af1981 */ /* 0x000122000c1e1100 */
[----:B------:R-:W-:Y:S02]  /*96d0*/  LOP3.LUT R155, R155, 0xffff, RZ, 0xc0, !PT ;  /* 0x0000ffff9b9b7812 */ /* 0x000fe400078ec0ff */
[----:B------:R-:W-:Y:S02]  /*96e0*/  LOP3.LUT R154, R154, 0xffff, RZ, 0xc0, !PT ;  /* 0x0000ffff9a9a7812 */ /* 0x000fe400078ec0ff */
[----:B------:R-:W-:Y:S02]  /*96f0*/  LOP3.LUT R153, R153, 0xffff, RZ, 0xc0, !PT ;  /* 0x0000ffff99997812 */ /* 0x000fe400078ec0ff */
[----:B------:R-:W-:Y:S02]  /*9700*/  LOP3.LUT R152, R152, 0xffff, RZ, 0xc0, !PT ;  /* 0x0000ffff98987812 */ /* 0x000fe400078ec0ff */
[----:B------:R-:W-:Y:S02]  /*9710*/  LOP3.LUT R23, R23, 0xffff, RZ, 0xc0, !PT ;  /* 0x0000ffff17177812 */ /* 0x000fe400078ec0ff */
[----:B------:R-:W-:-:S02]  /*9720*/  LOP3.LUT R22, R22, 0xffff, RZ, 0xc0, !PT ;  /* 0x0000ffff16167812 */ /* 0x000fc400078ec0ff */
[----:B------:R-:W-:Y:S02]  /*9730*/  LOP3.LUT R21, R21, 0xffff, RZ, 0xc0, !PT ;  /* 0x0000ffff15157812 */ /* 0x000fe400078ec0ff */
[----:B-1----:R-:W-:Y:S02]  /*9740*/  SHF.R.S32.HI R25, RZ, 0x2, R151 ;  /* 0x00000002ff197819 */ /* 0x002fe40000011497 */
[----:B------:R-:W-:Y:S02]  /*9750*/  LOP3.LUT R20, R20, 0xffff, RZ, 0xc0, !PT ;  /* 0x0000ffff14147812 */ /* 0x000fe400078ec0ff */
[----:B------:R-:W-:Y:S02]  /*9760*/  LOP3.LUT R19, R19, 0xffff, RZ, 0xc0, !PT ;  /* 0x0000ffff13137812 */ /* 0x000fe400078ec0ff */
[----:B------:R-:W-:Y:S02]  /*9770*/  LOP3.LUT R18, R18, 0xffff, RZ, 0xc0, !PT ;  /* 0x0000ffff12127812 */ /* 0x000fe400078ec0ff */
[----:B------:R-:W-:-:S02]  /*9780*/  LOP3.LUT R17, R17, 0xffff, RZ, 0xc0, !PT ;  /* 0x0000ffff11117812 */ /* 0x000fc400078ec0ff */
[----:B------:R-:W-:Y:S02]  /*9790*/  LOP3.LUT R16, R16, 0xffff, RZ, 0xc0, !PT ;  /* 0x0000ffff10107812 */ /* 0x000fe400078ec0ff */
[----:B------:R-:W-:Y:S01]  /*97a0*/  SGXT R25, R25, 0x1 ;  /* 0x000000011919781a */ /* 0x000fe20000000200 */
[----:B------:R-:W-:Y:S01]  /*97b0*/  IMAD.SHL.U32 R26, R151, 0x20, RZ ;  /* 0x00000020971a7824 */ /* 0x000fe200078e00ff */
[----:B------:R-:W-:Y:S02]  /*97c0*/  PRMT R154, R155, 0x3340, R154 ;  /* 0x000033409b9a7816 */ /* 0x000fe4000000009a */
[----:B0-----:R-:W-:Y:S02]  /*97d0*/  PRMT R8, R153, 0x3340, R152 ;  /* 0x0000334099087816 */ /* 0x001fe40000000098 */
[----:B------:R-:W-:Y:S02]  /*97e0*/  PRMT R22, R23, 0x3340, R22 ;  /* 0x0000334017167816 */ /* 0x000fe40000000016 */
[----:B------:R-:W-:-:S02]  /*97f0*/  PRMT R9, R21, 0x3340, R20 ;  /* 0x0000334015097816 */ /* 0x000fc40000000014 */
[----:B------:R-:W-:Y:S02]  /*9800*/  PRMT R18, R19, 0x3340, R18 ;  /* 0x0000334013127816 */ /* 0x000fe40000000012 */
[----:B------:R-:W-:Y:S02]  /*9810*/  PRMT R16, R17, 0x3340, R16 ;  /* 0x0000334011107816 */ /* 0x000fe40000000010 */
[----:B------:R-:W-:Y:S02]  /*9820*/  LOP3.LUT R25, R25, 0x90, RZ, 0xc0, !PT ;  /* 0x0000009019197812 */ /* 0x000fe400078ec0ff */
[----:B------:R-:W-:Y:S02]  /*9830*/  PRMT R8, R154, 0x5410, R8 ;  /* 0x000054109a087816 */ /* 0x000fe40000000008 */
[----:B------:R-:W-:Y:S02]  /*9840*/  PRMT R9, R22, 0x5410, R9 ;  /* 0x0000541016097816 */ /* 0x000fe40000000009 */
[----:B------:R-:W-:-:S02]  /*9850*/  PRMT R10, R18, 0x5410, R16 ;  /* 0x00005410120a7816 */ /* 0x000fc40000000010 */
[----:B------:R-:W-:Y:S02]  /*9860*/  LOP3.LUT R25, R25, 0x1f60, R26, 0xf8, !PT ;  /* 0x00001f6019197812 */ /* 0x000fe400078ef81a */
[----:B------:R-:W-:Y:S02]  /*9870*/  SHF.R.S32.HI R24, RZ, 0x1f, R14 ;  /* 0x0000001fff187819 */ /* 0x000fe4000001140e */
[----:B------:R-:W-:Y:S02]  /*9880*/  PRMT R173, RZ, 0x7610, R173 ;  /* 0x00007610ffad7816 */ /* 0x000fe400000000ad */
[----:B------:R-:W-:Y:S02]  /*9890*/  PRMT R172, RZ, 0x7610, R172 ;  /* 0x00007610ffac7816 */ /* 0x000fe400000000ac */
[----:B------:R-:W-:Y:S02]  /*98a0*/  PRMT R171, RZ, 0x7610, R171 ;  /* 0x00007610ffab7816 */ /* 0x000fe400000000ab */
[----:B------:R-:W-:-:S02]  /*98b0*/  PRMT R170, RZ, 0x7610, R170 ;  /* 0x00007610ffaa7816 */ /* 0x000fc400000000aa */
[----:B------:R-:W-:Y:S02]  /*98c0*/  PRMT R169, RZ, 0x7610, R169 ;  /* 0x00007610ffa97816 */ /* 0x000fe400000000a9 */
[----:B------:R-:W-:Y:S02]  /*98d0*/  PRMT R168, RZ, 0x7610, R168 ;  /* 0x00007610ffa87816 */ /* 0x000fe400000000a8 */
[----:B--2---:R-:W-:-:S05]  /*98e0*/  IADD3 R12, P0, R2, R6, RZ ;  /* 0x00000006020c7210 */ /* 0x004fca0007f1e0ff */
[----:B---3--:R-:W-:Y:S02]  /*98f0*/  IMAD.X R13, R0, 0x1, R5, P0 ;  /* 0x00000001000d7824 */ /* 0x008fe400000e0605 */
[----:B------:R-:W2:Y:S04]  /*9900*/  LDL.LU R0, [R1+0x674] ;  /* 0x0006740001007983 */ /* 0x000ea80000300800 */
[----:B------:R-:W3:Y:S04]  /*9910*/  LDL.LU R2, [R1+0x640] ;  /* 0x0006400001027983 */ /* 0x000ee80000300800 */
[----:B------:R-:W4:Y:S04]  /*9920*/  LDL.LU R224, [R1+0x67c] ;  /* 0x00067c0001e07983 */ /* 0x000f280000300800 */
[----:B------:R-:W2:Y:S04]  /*9930*/  LDL.LU R223, [R1+0x648] ;  /* 0x0006480001df7983 */ /* 0x000ea80000300800 */
[----:B------:R-:W4:Y:S04]  /*9940*/  LDL.LU R7, [R1+0x650] ;  /* 0x0006500001077983 */ /* 0x000f280000300800 */
[----:B------:R-:W4:Y:S04]  /*9950*/  LDL.LU R6, [R1+0x658] ;  /* 0x0006580001067983 */ /* 0x000f280000300800 */
[----:B------:R-:W4:Y:S04]  /*9960*/  LDL.LU R5, [R1+0x660] ;  /* 0x0006600001057983 */ /* 0x000f280000300800 */
[----:B------:R-:W3:Y:S04]  /*9970*/  LDL R28, [R1+0x604] ;  /* 0x00060400011c7983 */ /* 0x000ee80000100800 */
[----:B------:R-:W2:Y:S04]  /*9980*/  LDL R27, [R1+0x600] ;  /* 0x00060000011b7983 */ /* 0x000ea80000100800 */
[----:B------:R-:W4:Y:S01]  /*9990*/  @P1 LDG.E.U8 R174, desc[UR20][R12.64] ;  /* 0x000000140cae1981 */ /* 0x000f22000c1e1100 */
[----:B------:R-:W-:Y:S01]  /*99a0*/  BAR.SYNC.DEFER_BLOCKING 0x0 ;  /* 0x0000000000007b1d */ /* 0x000fe20000010000 */
[----:B------:R-:W-:-:S02]  /*99b0*/  ISETP.GE.AND P0, PT, R15, R3, PT ;  /* 0x000000030f00720c */ /* 0x000fc40003f06270 */
[----:B------:R-:W-:Y:S02]  /*99c0*/  PRMT R167, RZ, 0x7610, R167 ;  /* 0x00007610ffa77816 */ /* 0x000fe400000000a7 */
[----:B------:R-:W-:Y:S02]  /*99d0*/  PRMT R166, RZ, 0x7610, R166 ;  /* 0x00007610ffa67816 */ /* 0x000fe400000000a6 */
[----:B------:R-:W-:Y:S01]  /*99e0*/  PRMT R165, RZ, 0x7610, R165 ;  /* 0x00007610ffa57816 */ /* 0x000fe200000000a5 */
[----:B------:R-:W4:Y:S01]  /*99f0*/  LDL R40, [R1+0x608] ;  /* 0x0006080001287983 */ /* 0x000f220000100800 */
[----:B------:R-:W-:Y:S02]  /*9a00*/  PRMT R164, RZ, 0x7610, R164 ;  /* 0x00007610ffa47816 */ /* 0x000fe400000000a4 */
[----:B------:R-:W-:Y:S01]  /*9a10*/  PRMT R163, RZ, 0x7610, R163 ;  /* 0x00007610ffa37816 */ /* 0x000fe200000000a3 */
[----:B------:R-:W4:Y:S01]  /*9a20*/  LDL R39, [R1+0x614] ;  /* 0x0006140001277983 */ /* 0x000f220000100800 */
[----:B------:R-:W-:-:S03]  /*9a30*/  PRMT R162, RZ, 0x7610, R162 ;  /* 0x00007610ffa27816 */ /* 0x000fc600000000a2 */
[----:B------:R-:W4:Y:S04]  /*9a40*/  LDL R38, [R1+0x610] ;  /* 0x0006100001267983 */ /* 0x000f280000100800 */
[----:B------:R-:W4:Y:S04]  /*9a50*/  LDL R37, [R1+0x61c] ;  /* 0x00061c0001257983 */ /* 0x000f280000100800 */
[----:B------:R0:W-:Y:S04]  /*9a60*/  STS.128 [R25+UR4], R8 ;  /* 0x0000000819007988 */ /* 0x0001e80008000c04 */
[----:B------:R-:W4:Y:S04]  /*9a70*/  LDL R36, [R1+0x618] ;  /* 0x0006180001247983 */ /* 0x000f280000100800 */
[----:B------:R-:W4:Y:S04]  /*9a80*/  LDL R35, [R1+0x624] ;  /* 0x0006240001237983 */ /* 0x000f280000100800 */
[----:B------:R-:W4:Y:S01]  /*9a90*/  LDL R34, [R1+0x620] ;  /* 0x0006200001227983 */ /* 0x000f220000100800 */
[----:B0-----:R-:W-:-:S03]  /*9aa0*/  IADD3 R8, P1, R14, R228, RZ ;  /* 0x000000e40e087210 */ /* 0x001fc60007f3e0ff */
[----:B------:R-:W4:Y:S02]  /*9ab0*/  LDL R33, [R1+0x62c] ;  /* 0x00062c0001217983 */ /* 0x000f240000100800 */
[----:B------:R-:W-:Y:S02]  /*9ac0*/  IMAD.X R9, R24, 0x1, R227, P1 ;  /* 0x0000000118097824 */ /* 0x000fe400008e06e3 */
[----:B------:R-:W4:Y:S04]  /*9ad0*/  LDL R32, [R1+0x628] ;  /* 0x0006280001207983 */ /* 0x000f280000100800 */
[----:B------:R0:W4:Y:S04]  /*9ae0*/  @!P0 LDG.E.U8 R173, desc[UR20][R8.64] ;  /* 0x0000001408ad8981 */ /* 0x000128000c1e1100 */
[----:B------:R-:W4:Y:S04]  /*9af0*/  LDL R31, [R1+0x634] ;  /* 0x00063400011f7983 */ /* 0x000f280000100800 */
[----:B------:R-:W4:Y:S01]  /*9b00*/  LDL R30, [R1+0x630] ;  /* 0x00063000011e7983 */ /* 0x000f220000100800 */
[----:B0-----:R-:W-:-:S03]  /*9b10*/  IADD3 R8, P1, R14, R230, RZ ;  /* 0x000000e60e087210 */ /* 0x001fc60007f3e0ff */
[----:B------:R-:W4:Y:S02]  /*9b20*/  LDL.LU R15, [R1+0x668] ;  /* 0x00066800010f7983 */ /* 0x000f240000300800 */
[----:B------:R-:W-:-:S05]  /*9b30*/  IMAD.X R9, R24, 0x1, R229, P1 ;  /* 0x0000000118097824 */ /* 0x000fca00008e06e5 */
[----:B------:R0:W4:Y:S02]  /*9b40*/  @!P0 LDG.E.U8 R172, desc[UR20][R8.64] ;  /* 0x0000001408ac8981 */ /* 0x000124000c1e1100 */
[----:B0-----:R-:W-:-:S05]  /*9b50*/  IADD3 R8, P1, R14, R232, RZ ;  /* 0x000000e80e087210 */ /* 0x001fca0007f3e0ff */
        /* <DEDUP_REMOVED lines=28> */
[----:B------:R0:W4:Y:S04]  /*9d20*/  @!P0 LDG.E.U8 R162, desc[UR20][R8.64] ;  /* 0x0000001408a28981 */ /* 0x000128000c1e1100 */
[----:B------:R1:W-:Y:S01]  /*9d30*/  STL [R1+0x1420], R251 ;  /* 0x001420fb01007387 */ /* 0x0003e20000100800 */
[----:B0-----:R-:W-:-:S05]  /*9d40*/  IADD3 R8, P1, R14, R252, RZ ;  /* 0x000000fc0e087210 */ /* 0x001fca0007f3e0ff */
[----:B------:R-:W-:Y:S02]  /*9d50*/  IMAD.X R9, R24, 0x1, R251, P1 ;  /* 0x0000000118097824 */ /* 0x000fe400008e06fb */
[----:B-1----:R-:W4:Y:S01]  /*9d60*/  LDL.LU R251, [R1+0x60c] ;  /* 0x00060c0001fb7983 */ /* 0x002f220000300800 */
[----:B------:R-:W-:-:S03]  /*9d70*/  PRMT R161, RZ, 0x7610, R161 ;  /* 0x00007610ffa17816 */ /* 0x000fc600000000a1 */
[----:B------:R-:W4:Y:S04]  /*9d80*/  LDL R29, [R1+0x63c] ;  /* 0x00063c00011d7983 */ /* 0x000f280000100800 */
[----:B------:R3:W4:Y:S04]  /*9d90*/  @!P0 LDG.E.U8 R161, desc[UR20][R8.64] ;  /* 0x0000001408a18981 */ /* 0x000728000c1e1100 */
[----:B------:R-:W4:Y:S01]  /*9da0*/  LDL R26, [R1+0x64c] ;  /* 0x00064c00011a7983 */ /* 0x000f220000100800 */
[----:B------:R-:W-:Y:S02]  /*9db0*/  PRMT R160, RZ, 0x7610, R160 ;  /* 0x00007610ffa07816 */ /* 0x000fe400000000a0 */
[----:B------:R-:W-:Y:S01]  /*9dc0*/  PRMT R159, RZ, 0x7610, R159 ;  /* 0x00007610ff9f7816 */ /* 0x000fe2000000009f */
[----:B------:R-:W4:Y:S01]  /*9dd0*/  LDL R11, [R1+0x654] ;  /* 0x00065400010b7983 */ /* 0x000f220000100800 */
[----:B---3--:R-:W-:-:S03]  /*9de0*/  IADD3 R8, P1, R14, R28, RZ ;  /* 0x0000001c0e087210 */ /* 0x008fc60007f3e0ff */
[----:B------:R-:W3:Y:S02]  /*9df0*/  LDL R28, [R1+0x638] ;  /* 0x00063800011c7983 */ /* 0x000ee40000100800 */
[----:B--2---:R-:W-:Y:S01]  /*9e00*/  IMAD.X R9, R24, 0x1, R27, P1 ;  /* 0x0000000118097824 */ /* 0x004fe200008e061b */
[----:B------:R-:W-:Y:S01]  /*9e10*/  PRMT R158, RZ, 0x7610, R158 ;  /* 0x00007610ff9e7816 */ /* 0x000fe2000000009e */
[----:B------:R-:W2:Y:S04]  /*9e20*/  LDL R27, [R1+0x644] ;  /* 0x00064400011b7983 */ /* 0x000ea80000100800 */
[----:B------:R4:W2:Y:S01]  /*9e30*/  @!P0 LDG.E.U8 R160, desc[UR20][R8.64] ;  /* 0x0000001408a08981 */ /* 0x0008a2000c1e1100 */
[----:B------:R-:W-:Y:S02]  /*9e40*/  PRMT R157, RZ, 0x7610, R157 ;  /* 0x00007610ff9d7816 */ /* 0x000fe4000000009d */
[----:B------:R-:W-:Y:S01]  /*9e50*/  PRMT R156, RZ, 0x7610, R156 ;  /* 0x00007610ff9c7816 */ /* 0x000fe2000000009c */
[----:B------:R-:W2:Y:S01]  /*9e60*/  LDL R10, [R1+0x65c] ;  /* 0x00065c00010a7983 */ /* 0x000ea20000100800 */
[----:B------:R-:W-:-:S02]  /*9e70*/  PRMT R155, RZ, 0x7610, R155 ;  /* 0x00007610ff9b7816 */ /* 0x000fc4000000009b */
[----:B------:R-:W-:Y:S02]  /*9e80*/  PRMT R154, RZ, 0x7610, R154 ;  /* 0x00007610ff9a7816 */ /* 0x000fe4000000009a */
[----:B------:R-:W-:Y:S01]  /*9e90*/  PRMT R153, RZ, 0x7610, R153 ;  /* 0x00007610ff997816 */ /* 0x000fe20000000099 */
[----:B------:R0:W-:Y:S01]  /*9ea0*/  STL [R1+0x141c], R2 ;  /* 0x00141c0201007387 */ /* 0x0001e20000100800 */
[----:B------:R-:W-:Y:S02]  /*9eb0*/  PRMT R152, RZ, 0x7610, R152 ;  /* 0x00007610ff987816 */ /* 0x000fe40000000098 */
[----:B------:R-:W-:Y:S02]  /*9ec0*/  LOP3.LUT R221, R221, 0xffff, RZ, 0xc0, !PT ;  /* 0x0000ffffdddd7812 */ /* 0x000fe400078ec0ff */
[----:B------:R-:W-:Y:S02]  /*9ed0*/  LOP3.LUT R220, R220, 0xffff, RZ, 0xc0, !PT ;  /* 0x0000ffffdcdc7812 */ /* 0x000fe400078ec0ff */
[----:B------:R-:W-:-:S02]  /*9ee0*/  LOP3.LUT R219, R219, 0xffff, RZ, 0xc0, !PT ;  /* 0x0000ffffdbdb7812 */ /* 0x000fc400078ec0ff */
[----:B------:R-:W-:Y:S02]  /*9ef0*/  LOP3.LUT R218, R218, 0xffff, RZ, 0xc0, !PT ;  /* 0x0000ffffdada7812 */ /* 0x000fe400078ec0ff */
[----:B------:R-:W-:Y:S02]  /*9f00*/  LOP3.LUT R217, R217, 0xffff, RZ, 0xc0, !PT ;  /* 0x0000ffffd9d97812 */ /* 0x000fe400078ec0ff */
[----:B------:R-:W-:Y:S02]  /*9f10*/  LOP3.LUT R216, R216, 0xffff, RZ, 0xc0, !PT ;  /* 0x0000ffffd8d87812 */ /* 0x000fe400078ec0ff */
[----:B------:R-:W-:Y:S02]  /*9f20*/  LOP3.LUT R215, R215, 0xffff, RZ, 0xc0, !PT ;  /* 0x0000ffffd7d77812 */ /* 0x000fe400078ec0ff */
[----:B------:R-:W-:Y:S02]  /*9f30*/  LOP3.LUT R214, R214, 0xffff, RZ, 0xc0, !PT ;  /* 0x0000ffffd6d67812 */ /* 0x000fe400078ec0ff */
[----:B------:R-:W-:-:S02]  /*9f40*/  PRMT R220, R221, 0x3340, R220 ;  /* 0x00003340dddc7816 */ /* 0x000fc400000000dc */
[----:B------:R-:W-:Y:S02]  /*9f50*/  PRMT R218, R219, 0x3340, R218 ;  /* 0x00003340dbda7816 */ /* 0x000fe400000000da */
[----:B------:R-:W-:Y:S02]  /*9f60*/  PRMT R216, R217, 0x3340, R216 ;  /* 0x00003340d9d87816 */ /* 0x000fe400000000d8 */
[----:B------:R-:W-:Y:S02]  /*9f70*/  PRMT R214, R215, 0x3340, R214 ;  /* 0x00003340d7d67816 */ /* 0x000fe400000000d6 */
[----:B------:R-:W-:Y:S02]  /*9f80*/  LOP3.LUT R213, R213, 0xffff, RZ, 0xc0, !PT ;  /* 0x0000ffffd5d57812 */ /* 0x000fe400078ec0ff */
[----:B------:R-:W-:Y:S02]  /*9f90*/  LOP3.LUT R212, R212, 0xffff, RZ, 0xc0, !PT ;  /* 0x0000ffffd4d47812 */ /* 0x000fe400078ec0ff */
[----:B------:R-:W-:-:S02]  /*9fa0*/  LOP3.LUT R211, R211, 0xffff, RZ, 0xc0, !PT ;  /* 0x0000ffffd3d37812 */ /* 0x000fc400078ec0ff */
[----:B------:R-:W-:Y:S02]  /*9fb0*/  LOP3.LUT R210, R210, 0xffff, RZ, 0xc0, !PT ;  /* 0x0000ffffd2d27812 */ /* 0x000fe400078ec0ff */
[----:B------:R-:W-:Y:S02]  /*9fc0*/  PRMT R212, R213, 0x3340, R212 ;  /* 0x00003340d5d47816 */ /* 0x000fe400000000d4 */
[----:B------:R-:W-:Y:S02]  /*9fd0*/  PRMT R210, R211, 0x3340, R210 ;  /* 0x00003340d3d27816 */ /* 0x000fe400000000d2 */
[----:B----4-:R-:W-:-:S05]  /*9fe0*/  IADD3 R8, P1, R14, R251, RZ ;  /* 0x000000fb0e087210 */ /* 0x010fca0007f3e0ff */
[----:B------:R-:W-:-:S05]  /*9ff0*/  IMAD.X R9, R24, 0x1, R40, P1 ;  /* 0x0000000118097824 */ /* 0x000fca00008e0628 */
[----:B------:R1:W4:Y:S02]  /*a000*/  @!P0 LDG.E.U8 R159, desc[UR20][R8.64] ;  /* 0x00000014089f8981 */ /* 0x000324000c1e1100 */
[----:B-1----:R-:W-:-:S05]  /*a010*/  IADD3 R8, P1, R14, R39, RZ ;  /* 0x000000270e087210 */ /* 0x002fca0007f3e0ff */
        /* <DEDUP_REMOVED lines=15> */
[----:B---3--:R-:W-:-:S05]  /*a110*/  IMAD.X R9, R24, 0x1, R28, P1 ;  /* 0x0000000118097824 */ /* 0x008fca00008e061c */
[----:B------:R2:W3:Y:S02]  /*a120*/  @!P0 LDG.E.U8 R153, desc[UR20][R8.64] ;  /* 0x0000001408998981 */ /* 0x0004e4000c1e1100 */
[----:B--2---:R-:W-:-:S05]  /*a130*/  IADD3 R8, P1, R14, R27, RZ ;  /* 0x0000001b0e087210 */ /* 0x004fca0007f3e0ff */
[----:B------:R-:W-:Y:S02]  /*a140*/  IMAD.X R9, R24, 0x1, R2, P1 ;  /* 0x0000000118097824 */ /* 0x000fe400008e0602 */
[----:B0-----:R-:W2:Y:S04]  /*a150*/  LDL.LU R2, [R1+0x664] ;  /* 0x0006640001027983 */ /* 0x001ea80000300800 */
[----:B------:R0:W3:Y:S04]  /*a160*/  @!P0 LDG.E.U8 R152, desc[UR20][R8.64] ;  /* 0x0000001408988981 */ /* 0x0000e8000c1e1100 */
[----:B------:R1:W-:Y:S01]  /*a170*/  STL [R1+0x1418], R223 ;  /* 0x001418df01007387 */ /* 0x0003e20000100800 */
[----:B0-----:R-:W-:-:S05]  /*a180*/  IADD3 R8, P1, R14, R26, RZ ;  /* 0x0000001a0e087210 */ /* 0x001fca0007f3e0ff */
[----:B------:R-:W-:Y:S02]  /*a190*/  IMAD.X R9, R24, 0x1, R223, P1 ;  /* 0x0000000118097824 */ /* 0x000fe400008e06df */
[----:B-1----:R-:W4:Y:S04]  /*a1a0*/  LDL.LU R223, [R1+0x66c] ;  /* 0x00066c0001df7983 */ /* 0x002f280000300800 */
[----:B------:R-:W3:Y:S04]  /*a1b0*/  LDL.LU R221, [R1+0x688] ;  /* 0x0006880001dd7983 */ /* 0x000ee80000300800 */
[----:B------:R-:W3:Y:S04]  /*a1c0*/  LDL.LU R219, [R1+0x680] ;  /* 0x0006800001db7983 */ /* 0x000ee80000300800 */
[----:B------:R-:W3:Y:S04]  /*a1d0*/  LDL.LU R217, [R1+0x678] ;  /* 0x0006780001d97983 */ /* 0x000ee80000300800 */
[----:B------:R-:W3:Y:S04]  /*a1e0*/  LDL.LU R215, [R1+0x670] ;  /* 0x0006700001d77983 */ /* 0x000ee80000300800 */
[----:B------:R-:W3:Y:S04]  /*a1f0*/  LDL.LU R213, [R1+0x68c] ;  /* 0x00068c0001d57983 */ /* 0x000ee80000300800 */
[----:B------:R-:W3:Y:S01]  /*a200*/  LDL.LU R211, [R1+0x684] ;  /* 0x0006840001d37983 */ /* 0x000ee20000300800 */
[----:B------:R-:W-:-:S06]  /*a210*/  PRMT R23, RZ, 0x7610, R23 ;  /* 0x00007610ff177816 */ /* 0x000fcc0000000017 */
[----:B------:R0:W3:Y:S01]  /*a220*/  @!P0 LDG.E.U8 R23, desc[UR20][R8.64] ;  /* 0x0000001408178981 */ /* 0x0000e2000c1e1100 */
[----:B------:R-:W-:Y:S02]  /*a230*/  PRMT R22, RZ, 0x7610, R22 ;  /* 0x00007610ff167816 */ /* 0x000fe40000000016 */
[----:B0-----:R-:W-:-:S05]  /*a240*/  IADD3 R8, P1, R14, R11, RZ ;  /* 0x0000000b0e087210 */ /* 0x001fca0007f3e0ff */
[----:B------:R-:W-:-:S05]  /*a250*/  IMAD.X R9, R24, 0x1, R7, P1 ;  /* 0x0000000118097824 */ /* 0x000fca00008e0607 */
[----:B------:R0:W3:Y:S01]  /*a260*/  @!P0 LDG.E.U8 R22, desc[UR20][R8.64] ;  /* 0x0000001408168981 */ /* 0x0000e2000c1e1100 */
[----:B------:R-:W-:Y:S02]  /*a270*/  PRMT R21, RZ, 0x7610, R21 ;  /* 0x00007610ff157816 */ /* 0x000fe40000000015 */
[----:B0-----:R-:W-:-:S05]  /*a280*/  IADD3 R8, P1, R14, R10, RZ ;  /* 0x0000000a0e087210 */ /* 0x001fca0007f3e0ff */
[----:B------:R-:W-:-:S05]  /*a290*/  IMAD.X R9, R24, 0x1, R6, P1 ;  /* 0x0000000118097824 */ /* 0x000fca00008e0606 */
[----:B------:R2:W3:Y:S01]  /*a2a0*/  @!P0 LDG.E.U8 R21, desc[UR20][R8.64] ;  /* 0x0000001408158981 */ /* 0x0004e2000c1e1100 */
[----:B------:R-:W-:Y:S02]  /*a2b0*/  PRMT R20, RZ, 0x7610, R20 ;  /* 0x00007610ff147816 */ /* 0x000fe40000000014 */
[----:B------:R-:W-:Y:S02]  /*a2c0*/  PRMT R19, RZ, 0x7610, R19 ;  /* 0x00007610ff137816 */ /* 0x000fe40000000013 */
[----:B------:R-:W-:Y:S02]  /*a2d0*/  PRMT R18, RZ, 0x7610, R18 ;  /* 0x00007610ff127816 */ /* 0x000fe40000000012 */
[----:B------:R-:W-:Y:S02]  /*a2e0*/  PRMT R17, RZ, 0x7610, R17 ;  /* 0x00007610ff117816 */ /* 0x000fe40000000011 */
[----:B------:R-:W-:Y:S02]  /*a2f0*/  PRMT R16, RZ, 0x7610, R16 ;  /* 0x00007610ff107816 */ /* 0x000fe40000000010 */
[----:B--2---:R-:W-:-:S05]  /*a300*/  IADD3 R8, P1, R14, R2, RZ ;  /* 0x000000020e087210 */ /* 0x004fca0007f3e0ff */
[----:B------:R-:W-:-:S05]  /*a310*/  IMAD.X R9, R24, 0x1, R5, P1 ;  /* 0x0000000118097824 */ /* 0x000fca00008e0605 */
[----:B------:R4:W2:Y:S02]  /*a320*/  @!P0 LDG.E.U8 R20, desc[UR20][R8.64] ;  /* 0x0000001408148981 */ /* 0x0008a4000c1e1100 */
[----:B----4-:R-:W-:-:S05]  /*a330*/  IADD3 R8, P1, R14, R223, RZ ;  /* 0x000000df0e087210 */ /* 0x010fca0007f3e0ff */
[----:B------:R-:W-:-:S05]  /*a340*/  IMAD.X R9, R24, 0x1, R15, P1 ;  /* 0x0000000118097824 */ /* 0x000fca00008e060f */
[----:B------:R0:W4:Y:S02]  /*a350*/  @!P0 LDG.E.U8 R19, desc[UR20][R8.64] ;  /* 0x0000001408138981 */ /* 0x000124000c1e1100 */
[----:B0-----:R-:W-:-:S05]  /*a360*/  IADD3 R8, P1, R14, R0, RZ ;  /* 0x000000000e087210 */ /* 0x001fca0007f3e0ff */
[----:B---3--:R-:W-:-:S05]  /*a370*/  IMAD.X R9, R24, 0x1, R215, P1 ;  /* 0x0000000118097824 */ /* 0x008fca00008e06d7 */
[----:B------:R0:W3:Y:S02]  /*a380*/  @!P0 LDG.E.U8 R18, desc[UR20][R8.64] ;  /* 0x0000001408128981 */ /* 0x0000e4000c1e1100 */
[----:B0-----:R-:W-:-:S05]  /*a390*/  IADD3 R8, P1, R14, R224, RZ ;  /* 0x000000e00e087210 */ /* 0x001fca0007f3e0ff */
[----:B------:R-:W-:-:S05]  /*a3a0*/  IMAD.X R9, R24, 0x1, R217, P1 ;  /* 0x0000000118097824 */ /* 0x000fca00008e06d9 */
[----:B------:R0:W3:Y:S02]  /*a3b0*/  @!P0 LDG.E.U8 R17, desc[UR20][R8.64] ;  /* 0x0000001408118981 */ /* 0x0000e4000c1e1100 */
[----:B0-----:R-:W-:-:S05]  /*a3c0*/  IADD3 R8, P1, R14, R211, RZ ;  /* 0x000000d30e087210 */ /* 0x001fca0007f3e0ff */
[----:B------:R-:W-:-:S05]  /*a3d0*/  IMAD.X R9, R24, 0x1, R219, P1 ;  /* 0x0000000118097824 */ /* 0x000fca00008e06db */
[----:B------:R0:W3:Y:S02]  /*a3e0*/  @!P0 LDG.E.U8 R16, desc[UR20][R8.64] ;  /* 0x0000001408108981 */ /* 0x0000e4000c1e1100 */
[----:B0-----:R-:W-:-:S05]  /*a3f0*/  IADD3 R8, P1, R14, R213, RZ ;  /* 0x000000d50e087210 */ /* 0x001fca0007f3e0ff */
[----:B------:R-:W-:Y:S01]  /*a400*/  IMAD.X R9, R24, 0x1, R221, P1 ;  /* 0x0000000118097824 */ /* 0x000fe200008e06dd */
[----:B------:R-:W-:-:S05]  /*a410*/  IADD3 R10, P1, R14, R226, RZ ;  /* 0x000000e20e0a7210 */ /* 0x000fca0007f3e0ff */
[----:B------:R-:W-:Y:S02]  /*a420*/  IMAD.X R11, R24, 0x1, R225, P1 ;  /* 0x00000001180b7824 */ /* 0x000fe400008e06e1 */
[----:B------:R-:W2:Y:S01]  /*a430*/  LDL R24, [R1+0x894] ;  /* 0x0008940001187983 */ /* 0x000ea20000100800 */
[----:B------:R-:W-:Y:S02]  /*a440*/  LOP3.LUT R208, R208, 0xffff, RZ, 0xc0, !PT ;  /* 0x0000ffffd0d07812 */ /* 0x000fe400078ec0ff */
[----:B------:R-:W-:Y:S02]  /*a450*/  LOP3.LUT R205, R205, 0xffff, RZ, 0xc0, !PT ;  /* 0x0000ffffcdcd7812 */ /* 0x000fe400078ec0ff */
[----:B------:R-:W-:Y:S02]  /*a460*/  LOP3.LUT R204, R204, 0xffff, RZ, 0xc0, !PT ;  /* 0x0000ffffcccc7812 */ /* 0x000fe400078ec0ff */
[----:B------:R-:W-:Y:S02]  /*a470*/  LOP3.LUT R201, R201, 0xffff, RZ, 0xc0, !PT ;  /* 0x0000ffffc9c97812 */ /* 0x000fe400078ec0ff */
[----:B------:R-:W-:-:S02]  /*a480*/  PRMT R13, RZ, 0x7610, R13 ;  /* 0x00007610ff0d7816 */ /* 0x000fc4000000000d */
[----:B------:R-:W-:Y:S02]  /*a490*/  PRMT R12, RZ, 0x7610, R12 ;  /* 0x00007610ff0c7816 */ /* 0x000fe4000000000c */
[----:B------:R-:W-:Y:S02]  /*a4a0*/  PRMT R205, R208, 0x3340, R205 ;  /* 0x00003340d0cd7816 */ /* 0x000fe400000000cd */
[----:B------:R-:W-:Y:S01]  /*a4b0*/  PRMT R201, R204, 0x3340, R201 ;  /* 0x00003340ccc97816 */ /* 0x000fe200000000c9 */
[----:B------:R0:W3:Y:S01]  /*a4c0*/  @!P0 LDG.E.U8 R13, desc[UR20][R8.64] ;  /* 0x00000014080d8981 */ /* 0x0000e2000c1e1100 */
[----:B------:R-:W-:-:S03]  /*a4d0*/  LOP3.LUT R207, R207, 0xffff, RZ, 0xc0, !PT ;  /* 0x0000ffffcfcf7812 */ /* 0x000fc600078ec0ff */
[----:B------:R1:W3:Y:S01]  /*a4e0*/  @!P0 LDG.E.U8 R12, desc[UR20][R10.64] ;  /* 0x000000140a0c8981 */ /* 0x0002e2000c1e1100 */
[----:B------:R-:W-:Y:S02]  /*a4f0*/  LOP3.LUT R203, R203, 0xffff, RZ, 0xc0, !PT ;  /* 0x0000ffffcbcb7812 */ /* 0x000fe400078ec0ff */
[----:B------:R-:W-:Y:S02]  /*a500*/  LOP3.LUT R200, R200, 0xffff, RZ, 0xc0, !PT ;  /* 0x0000ffffc8c87812 */ /* 0x000fe400078ec0ff */
[----:B0-----:R-:W-:Y:S02]  /*a510*/  PRMT R8, R220, 0x5410, R218 ;  /* 0x00005410dc087816 */ /* 0x001fe400000000da */
[----:B------:R-:W-:Y:S02]  /*a520*/  PRMT R9, R216, 0x5410, R214 ;  /* 0x00005410d8097816 */ /* 0x000fe400000000d6 */
[----:B-1----:R-:W-:Y:S02]  /*a530*/  PRMT R10, R212, 0x5410, R210 ;  /* 0x00005410d40a7816 */ /* 0x002fe400000000d2 */
[----:B------:R-:W-:-:S02]  /*a540*/  PRMT R11, R205, 0x5410, R201 ;  /* 0x00005410cd0b7816 */ /* 0x000fc400000000c9 */
[----:B------:R-:W-:Y:S02]  /*a550*/  LOP3.LUT R198, R198, 0xffff, RZ, 0xc0, !PT ;  /* 0x0000ffffc6c67812 */ /* 0x000fe400078ec0ff */
[----:B------:R-:W-:Y:S02]  /*a560*/  LOP3.LUT R196, R196, 0xffff, RZ, 0xc0, !PT ;  /* 0x0000ffffc4c47812 */ /* 0x000fe400078ec0ff */
[----:B------:R-:W-:Y:S02]  /*a570*/  LOP3.LUT R194, R194, 0xffff, RZ, 0xc0, !PT ;  /* 0x0000ffffc2c27812 */ /* 0x000fe400078ec0ff */
        /* <DEDUP_REMOVED lines=8> */
[----:B------:R-:W-:-:S02]  /*a600*/  LOP3.LUT R176, R176, 0xffff, RZ, 0xc0, !PT ;  /* 0x0000ffffb0b07812 */ /* 0x000fc400078ec0ff */
[----:B------:R-:W-:Y:S01]  /*a610*/  LOP3.LUT R175, R175, 0xffff, RZ, 0xc0, !PT ;  /* 0x0000ffffafaf7812 */ /* 0x000fe200078ec0ff */
[----:B------:R0:W-:Y:S01]  /*a620*/  STS.128 [R25+UR4+0x2000], R8 ;  /* 0x0020000819007988 */ /* 0x0001e20008000c04 */
[----:B------:R-:W-:Y:S02]  /*a630*/  PRMT R203, R207, 0x3340, R203 ;  /* 0x00003340cfcb7816 */ /* 0x000fe400000000cb */
[----:B------:R-:W-:Y:S02]  /*a640*/  PRMT R194, R196, 0x3340, R194 ;  /* 0x00003340c4c27816 */ /* 0x000fe400000000c2 */
[----:B------:R-:W-:Y:S02]  /*a650*/  PRMT R186, R188, 0x3340, R186 ;  /* 0x00003340bcba7816 */ /* 0x000fe400000000ba */
[----:B------:R-:W-:Y:S02]  /*a660*/  PRMT R178, R180, 0x3340, R178 ;  /* 0x00003340b4b27816 */ /* 0x000fe400000000b2 */
[----:B------:R-:W-:-:S02]  /*a670*/  LOP3.LUT R209, R209, 0xffff, RZ, 0xc0, !PT ;  /* 0x0000ffffd1d17812 */ /* 0x000fc400078ec0ff */
[----:B0-----:R-:W-:Y:S02]  /*a680*/  PRMT R8, R200, 0x3340, R198 ;  /* 0x00003340c8087816 */ /* 0x001fe400000000c6 */
[----:B------:R-:W-:Y:S02]  /*a690*/  PRMT R9, R192, 0x3340, R190 ;  /* 0x00003340c0097816 */ /* 0x000fe400000000be */
[----:B------:R-:W-:Y:S02]  /*a6a0*/  PRMT R10, R184, 0x3340, R182 ;  /* 0x00003340b80a7816 */ /* 0x000fe400000000b6 */
[----:B------:R-:W-:Y:S02]  /*a6b0*/  PRMT R11, R176, 0x3340, R175 ;  /* 0x00003340b00b7816 */ /* 0x000fe400000000af */
[----:B------:R-:W-:Y:S02]  /*a6c0*/  PRMT R8, R203, 0x5410, R8 ;  /* 0x00005410cb087816 */ /* 0x000fe40000000008 */
[----:B------:R-:W-:-:S02]  /*a6d0*/  PRMT R9, R194, 0x5410, R9 ;  /* 0x00005410c2097816 */ /* 0x000fc40000000009 */
[----:B------:R-:W-:Y:S02]  /*a6e0*/  PRMT R10, R186, 0x5410, R10 ;  /* 0x00005410ba0a7816 */ /* 0x000fe4000000000a */
[----:B------:R-:W-:Y:S02]  /*a6f0*/  PRMT R11, R178, 0x5410, R11 ;  /* 0x00005410b20b7816 */ /* 0x000fe4000000000b */
        /* <DEDUP_REMOVED lines=18> */
[----:B------:R-:W-:Y:S01]  /*a820*/  PRMT R179, R181, 0x3340, R179 ;  /* 0x00003340b5b37816 */ /* 0x000fe200000000b3 */
[----:B--2---:R0:W-:Y:S02]  /*a830*/  STS.128 [R24+UR4], R8 ;  /* 0x0000000818007988 */ /* 0x0041e40008000c04 */
[----:B0-----:R-:W-:Y:S02]  /*a840*/  PRMT R8, R202, 0x3340, R199 ;  /* 0x00003340ca087816 */ /* 0x001fe400000000c7 */
[----:B------:R-:W-:Y:S02]  /*a850*/  PRMT R9, R193, 0x3340, R191 ;  /* 0x00003340c1097816 */ /* 0x000fe400000000bf */
[----:B------:R-:W-:-:S02]  /*a860*/  PRMT R10, R185, 0x3340, R183 ;  /* 0x00003340b90a7816 */ /* 0x000fc400000000b7 */
[----:B------:R-:W-:Y:S02]  /*a870*/  PRMT R11, R177, 0x3340, R174 ;  /* 0x00003340b10b7816 */ /* 0x000fe400000000ae */
[----:B------:R-:W-:Y:S02]  /*a880*/  PRMT R8, R206, 0x5410, R8 ;  /* 0x00005410ce087816 */ /* 0x000fe40000000008 */
[----:B------:R-:W-:Y:S02]  /*a890*/  PRMT R9, R195, 0x5410, R9 ;  /* 0x00005410c3097816 */ /* 0x000fe40000000009 */
[----:B------:R-:W-:Y:S02]  /*a8a0*/  PRMT R10, R187, 0x5410, R10 ;  /* 0x00005410bb0a7816 */ /* 0x000fe4000000000a */
[----:B------:R-:W-:-:S05]  /*a8b0*/  PRMT R11, R179, 0x5410, R11 ;  /* 0x00005410b30b7816 */ /* 0x000fca000000000b */
[----:B------:R0:W-:Y:S04]  /*a8c0*/  STS.128 [R24+UR4+0x2000], R8 ;  /* 0x0020000818007988 */ /* 0x0001e80008000c04 */
[----:B0-----:R-:W2:Y:S01]  /*a8d0*/  LDL.LU.64 R24, [R1] ;  /* 0x0000000001187983 */ /* 0x001ea20000300a00 */
[----:B------:R-:W-:Y:S01]  /*a8e0*/  USHF.L.U32 UR5, UR6, 0x5, URZ ;  /* 0x0000000506057899 */ /* 0x000fe2000800063f */
[----:B------:R-:W-:Y:S02]  /*a8f0*/  UMOV UR9, 0xc0000010 ;  /* 0xc000001000097882 */ /* 0x000fe40000000000 */
[----:B------:R-:W4:Y:S01]  /*a900*/  LDL.LU.64 R26, [R1+0x8] ;  /* 0x00000800011a7983 */ /* 0x000f220000300a00 */
[----:B------:R-:W-:Y:S01]  /*a910*/  UMOV UR14, UR10 ;  /* 0x0000000a000e7c82 */ /* 0x000fe20008000000 */
[----:B------:R-:W-:Y:S01]  /*a920*/  UMOV UR15, UR11 ;  /* 0x0000000b000f7c82 */ /* 0x000fe20008000000 */
[----:B------:R-:W-:Y:S01]  /*a930*/  IADD3 R228, P1, R228, UR7, RZ ;  /* 0x00000007e4e47c10 */ /* 0x000fe2000ff3e0ff */
[----:B------:R-:W3:Y:S01]  /*a940*/  LDL.LU.64 R28, [R1+0x10] ;  /* 0x00001000011c7983 */ /* 0x000ee20000300a00 */
[----:B------:R-:W-:Y:S01]  /*a950*/  IADD3 R226, P0, R226, UR7, RZ ;  /* 0x00000007e2e27c10 */ /* 0x000fe2000ff1e0ff */
[----:B------:R-:W0:Y:S02]  /*a960*/  LDC R8, c[0x0][0x238] ;  /* 0x00008e00ff087b82 */ /* 0x000e240000000800 */
[----:B------:R-:W2:Y:S04]  /*a970*/  LDL.LU.64 R30, [R1+0x18] ;  /* 0x00001800011e7983 */ /* 0x000ea80000300a00 */
[----:B------:R-:W4:Y:S04]  /*a980*/  LDL.LU.64 R32, [R1+0x20] ;  /* 0x0000200001207983 */ /* 0x000f280000300a00 */
[----:B------:R-:W3:Y:S04]  /*a990*/  LDL.LU.64 R34, [R1+0x28] ;  /* 0x0000280001227983 */ /* 0x000ee80000300a00 */
        /* <DEDUP_REMOVED lines=58> */
[----:B--2---:R-:W-:Y:S04]  /*ad40*/  STL.64 [R1+0x1820], R150 ;  /* 0x0018209601007387 */ /* 0x004fe80000100a00 */
[----:B---3--:R-:W-:Y:S04]  /*ad50*/  STL.64 [R1+0x1818], R148 ;  /* 0x0018189401007387 */ /* 0x008fe80000100a00 */
[----:B----4-:R-:W-:Y:S04]  /*ad60*/  STL.64 [R1+0x1810], R146 ;  /* 0x0018109201007387 */ /* 0x010fe80000100a00 */
        /* <DEDUP_REMOVED lines=60> */
[----:B------:R1:W-:Y:S04]  /*b130*/  STL.64 [R1+0x1628], R24 ;  /* 0x0016281801007387 */ /* 0x0003e80000100a00 */
[----:B-1----:R-:W2:Y:S04]  /*b140*/  LDL.LU.64 R24, [R1+0x200] ;  /* 0x0002000001187983 */ /* 0x002ea80000300a00 */
[----:B------:R-:W3:Y:S04]  /*b150*/  LDL.LU.64 R26, [R1+0x208] ;  /* 0x00020800011a7983 */ /* 0x000ee80000300a00 */
[----:B------:R-:W4:Y:S04]  /*b160*/  LDL.LU.64 R28, [R1+0x210] ;  /* 0x00021000011c7983 */ /* 0x000f280000300a00 */
[----:B------:R-:W2:Y:S04]  /*b170*/  LDL.LU.64 R30, [R1+0x218] ;  /* 0x00021800011e7983 */ /* 0x000ea80000300a00 */
        /* <DEDUP_REMOVED lines=60> */
[----:B--2---:R-:W-:Y:S04]  /*b540*/  STL.64 [R1+0x1a20], R150 ;  /* 0x001a209601007387 */ /* 0x004fe80000100a00 */
[----:B----4-:R-:W-:Y:S04]  /*b550*/  STL.64 [R1+0x1a18], R148 ;  /* 0x001a189401007387 */ /* 0x010fe80000100a00 */
[----:B---3--:R-:W-:Y:S04]  /*b560*/  STL.64 [R1+0x1a10], R146 ;  /* 0x001a109201007387 */ /* 0x008fe80000100a00 */
        /* <DEDUP_REMOVED lines=62> */
[----:B------:R-:W2:Y:S04]  /*b950*/  LDL.LU.64 R26, [R1+0x408] ;  /* 0x00040800011a7983 */ /* 0x000ea80000300a00 */
        /* <DEDUP_REMOVED lines=62> */
[----:B------:R-:W-:Y:S04]  /*bd40*/  STS.U8 [R4+UR4+0x5e00], R173 ;  /* 0x005e00ad04007988 */ /* 0x000fe80008000004 */
        /* <DEDUP_REMOVED lines=30> */
[----:B------:R-:W-:Y:S01]  /*bf30*/  STS.U8 [R4+UR4+0x5f00], R12 ;  /* 0x005f000c04007988 */ /* 0x000fe20008000004 */
[----:B------:R1:W-:Y:S06]  /*bf40*/  MEMBAR.ALL.CTA ;  /* 0x0000000000007992 */ /* 0x0003ec0000008000 */
[----:B-1----:R-:W1:Y:S01]  /*bf50*/  FENCE.VIEW.ASYNC.S ;  /* 0x00000000000073c6 */ /* 0x002e620000000000 */
[----:B------:R-:W-:-:S04]  /*bf60*/  ULOP3.LUT UR5, UR5, 0x80, URZ, 0xc0, !UPT ;  /* 0x0000008005057892 */ /* 0x000fc8000f8ec03f */
[----:B------:R-:W-:Y:S01]  /*bf70*/  ULEA.HI UR5, UR4, UR5, URZ, 0x1c ;  /* 0x0000000504057291 */ /* 0x000fe2000f8fe03f */
[----:B-1----:R-:W-:Y:S03]  /*bf80*/  BAR.SYNC.DEFER_BLOCKING 0x0 ;  /* 0x0000000000007b1d */ /* 0x002fe60000010000 */
[----:B------:R-:W-:-:S03]  /*bf90*/  ULOP3.LUT UR8, UR5, 0x3fff, URZ, 0xc0, !UPT ;  /* 0x00003fff05087892 */ /* 0x000fc6000f8ec03f */
[----:B--2---:R-:W-:-:S06]  /*bfa0*/  WARPGROUP.ARRIVE ;  /* 0x00000000000079c5 */ /* 0x004fcc0000000000 */
[----:B------:R-:W-:Y:S03]  /*bfb0*/  QGMMA.64x256x32.F32.E5M2.E5M2 R24, gdesc[UR8], R24, gsb0 ;  /* 0x03e00000081879f3 */ /* 0x000fe60008003818 */
[----:B------:R-:W-:Y:S02]  /*bfc0*/  WARPGROUP.DEPBAR.LE gsb0, 0x0 ;  /* 0x00008000000079c5 */ /* 0x000fe40000010000 */
        /* <DEDUP_REMOVED lines=127> */
[----:B------:R-:W2:Y:S01]  /*c7c0*/  LDL.LU.64 R24, [R1+0x1828] ;  /* 0x0018280001187983 */ /* 0x000ea20000300a00 */
[----:B------:R-:W-:Y:S01]  /*c7d0*/  UIADD3 UR8, UP0, UR8, 0x100, URZ ;  /* 0x0000010008087890 */ /* 0x000fe2000ff1e03f */
[----:B------:R-:W-:-:S03]  /*c7e0*/  UMOV UR5, URZ ;  /* 0x0000003f00057c82 */ /* 0x000fc60008000000 */
[----:B------:R-:W-:Y:S01]  /*c7f0*/  UIADD3.X UR9, UR5, -0x3ffffff0, URZ, UP0, !UPT ;  /* 0xc000001005097890 */ /* 0x000fe200087fe43f */
[----:B--2---:R-:W-:-:S08]  /*c800*/  WARPGROUP.ARRIVE ;  /* 0x00000000000079c5 */ /* 0x004fd00000000000 */
        /* <DEDUP_REMOVED lines=130> */
[----:B------:R-:W-:Y:S01]  /*d030*/  UIADD3.64 UR12, UR8, 0x100, URZ ;  /* 0x00000100080c7897 */ /* 0x000fe2000fffe03f */
[----:B--2---:R-:W-:-:S08]  /*d040*/  WARPGROUP.ARRIVE ;  /* 0x00000000000079c5 */ /* 0x004fd00000000000 */
[----:B------:R-:W-:Y:S03]  /*d050*/  QGMMA.64x256x32.F32.E5M2.E5M2 R24, gdesc[UR12], R24, gsb0 ;  /* 0x03e000000c1879f3 */ /* 0x000fe60008003818 */
[----:B------:R-:W-:Y:S02]  /*d060*/  WARPGROUP.DEPBAR.LE gsb0, 0x0 ;  /* 0x00008000000079c5 */ /* 0x000fe40000010000 */
[----:B------:R-:W-:Y:S04]  /*d070*/  STL.64 [R1], R24 ;  /* 0x0000001801007387 */ /* 0x000fe80000100a00 */
        /* <DEDUP_REMOVED lines=127> */
[----:B------:R-:W3:Y:S04]  /*d870*/  LDL.LU R184, [R1+0x604] ;  /* 0x0006040001b87983 */ /* 0x000ee80000300800 */
[----:B------:R-:W4:Y:S04]  /*d880*/  LDL.LU R182, [R1+0x614] ;  /* 0x0006140001b67983 */ /* 0x000f280000300800 */
[----:B------:R-:W2:Y:S04]  /*d890*/  LDL.LU R188, [R1+0x61c] ;  /* 0x00061c0001bc7983 */ /* 0x000ea80000300800 */
[----:B------:R-:W2:Y:S04]  /*d8a0*/  LDL.LU R192, [R1+0x624] ;  /* 0x0006240001c07983 */ /* 0x000ea80000300800 */
[----:B------:R-:W2:Y:S01]  /*d8b0*/  LDL.LU R190, [R1+0x62c] ;  /* 0x00062c0001be7983 */ /* 0x000ea20000300800 */
[----:B------:R-:W-:-:S03]  /*d8c0*/  IADD3.X R227, R227, UR16, RZ, P1, !PT ;  /* 0x00000010e3e37c10 */ /* 0x000fc60008ffe4ff */
[----:B------:R-:W2:Y:S01]  /*d8d0*/  LDL.LU R196, [R1+0x634] ;  /* 0x0006340001c47983 */ /* 0x000ea20000300800 */
[----:B------:R-:W-:-:S03]  /*d8e0*/  IADD3.X R225, R225, UR16, RZ, P0, !PT ;  /* 0x00000010e1e17c10 */ /* 0x000fc600087fe4ff */
[----:B------:R-:W2:Y:S01]  /*d8f0*/  LDL.LU R200, [R1+0x600] ;  /* 0x0006000001c87983 */ /* 0x000ea20000300800 */
[----:B------:R-:W-:-:S03]  /*d900*/  IADD3 R242, P1, R242, UR7, RZ ;  /* 0x00000007f2f27c10 */ /* 0x000fc6000ff3e0ff */
[----:B------:R-:W2:Y:S01]  /*d910*/  LDL.LU R198, [R1+0x63c] ;  /* 0x00063c0001c67983 */ /* 0x000ea20000300800 */
[----:B------:R-:W-:-:S03]  /*d920*/  IADD3 R240, P0, R240, UR7, RZ ;  /* 0x00000007f0f07c10 */ /* 0x000fc6000ff1e0ff */
[----:B------:R-:W2:Y:S04]  /*d930*/  LDL.LU R207, [R1+0x608] ;  /* 0x0006080001cf7983 */ /* 0x000ea80000300800 */
[----:B------:R-:W2:Y:S01]  /*d940*/  LDL.LU R205, [R1+0x644] ;  /* 0x0006440001cd7983 */ /* 0x000ea20000300800 */
[----:B------:R-:W-:-:S03]  /*d950*/  IADD3.X R241, R241, UR16, RZ, P1, !PT ;  /* 0x00000010f1f17c10 */ /* 0x000fc60008ffe4ff */
[----:B------:R-:W2:Y:S01]  /*d960*/  LDL.LU R201, [R1+0x610] ;  /* 0x0006100001c97983 */ /* 0x000ea20000300800 */
[----:B------:R-:W-:-:S03]  /*d970*/  IADD3.X R239, R239, UR16, RZ, P0, !PT ;  /* 0x00000010efef7c10 */ /* 0x000fc600087fe4ff */
[----:B------:R-:W2:Y:S01]  /*d980*/  LDL.LU R212, [R1+0x64c] ;  /* 0x00064c0001d47983 */ /* 0x000ea20000300800 */
[----:B------:R-:W-:-:S03]  /*d990*/  IADD3 R251, P1, R251, UR7, RZ ;  /* 0x00000007fbfb7c10 */ /* 0x000fc6000ff3e0ff */
[----:B------:R-:W2:Y:S04]  /*d9a0*/  LDL.LU R210, [R1+0x618] ;  /* 0x0006180001d27983 */ /* 0x000ea80000300800 */
[----:B------:R-:W2:Y:S04]  /*d9b0*/  LDL.LU R216, [R1+0x654] ;  /* 0x0006540001d87983 */ /* 0x000ea80000300800 */
[----:B------:R-:W2:Y:S04]  /*d9c0*/  LDL.LU R214, [R1+0x620] ;  /* 0x0006200001d67983 */ /* 0x000ea80000300800 */
[----:B------:R-:W2:Y:S04]  /*d9d0*/  LDL.LU R220, [R1+0x65c] ;  /* 0x00065c0001dc7983 */ /* 0x000ea80000300800 */
[----:B------:R-:W2:Y:S04]  /*d9e0*/  LDL.LU R218, [R1+0x628] ;  /* 0x0006280001da7983 */ /* 0x000ea80000300800 */
[----:B------:R-:W2:Y:S04]  /*d9f0*/  LDL.LU R204, [R1+0x630] ;  /* 0x0006300001cc7983 */ /* 0x000ea80000300800 */
[----:B------:R-:W2:Y:S04]  /*da00*/  LDL.LU R208, [R1+0x638] ;  /* 0x0006380001d07983 */ /* 0x000ea80000300800 */
[----:B------:R1:W-:Y:S01]  /*da10*/  STL [R1+0x60c], R251 ;  /* 0x00060cfb01007387 */ /* 0x0003e20000100800 */
[----:B---3--:R-:W-:-:S05]  /*da20*/  IADD3 R184, P0, R184, UR7, RZ ;  /* 0x00000007b8b87c10 */ /* 0x008fca000ff1e0ff */
[----:B------:R-:W-:Y:S04]  /*da30*/  STL [R1+0x604], R184 ;  /* 0x000604b801007387 */ /* 0x000fe80000100800 */
[----:B-1----:R-:W3:Y:S01]  /*da40*/  LDL.LU R251, [R1+0x1420] ;  /* 0x0014200001fb7983 */ /* 0x002ee20000300800 */
[----:B------:R-:W-:Y:S02]  /*da50*/  IADD3 R230, P2, R230, UR7, RZ ;  /* 0x00000007e6e67c10 */ /* 0x000fe4000ff5e0ff */
[----:B------:R-:W-:Y:S02]  /*da60*/  IADD3 R232, P3, R232, UR7, RZ ;  /* 0x00000007e8e87c10 */ /* 0x000fe4000ff7e0ff */
[----:B------:R-:W-:Y:S02]  /*da70*/  IADD3 R234, P4, R234, UR7, RZ ;  /* 0x00000007eaea7c10 */ /* 0x000fe4000ff9e0ff */
[----:B------:R-:W-:-:S02]  /*da80*/  IADD3 R236, P5, R236, UR7, RZ ;  /* 0x00000007ecec7c10 */ /* 0x000fc4000ffbe0ff */
[----:B------:R-:W-:Y:S02]  /*da90*/  IADD3 R238, P6, R238, UR7, RZ ;  /* 0x00000007eeee7c10 */ /* 0x000fe4000ffde0ff */
[----:B------:R-:W-:Y:S02]  /*daa0*/  IADD3.X R229, R229, UR16, RZ, P2, !PT ;  /* 0x00000010e5e57c10 */ /* 0x000fe400097fe4ff */
[----:B------:R-:W-:Y:S02]  /*dab0*/  IADD3 R244, P2, R244, UR7, RZ ;  /* 0x00000007f4f47c10 */ /* 0x000fe4000ff5e0ff */
[----:B------:R-:W-:Y:S02]  /*dac0*/  IADD3.X R231, R231, UR16, RZ, P3, !PT ;  /* 0x00000010e7e77c10 */ /* 0x000fe40009ffe4ff */
[----:B------:R-:W-:Y:S02]  /*dad0*/  IADD3 R246, P3, R246, UR7, RZ ;  /* 0x00000007f6f67c10 */ /* 0x000fe4000ff7e0ff */
[----:B------:R-:W-:-:S02]  /*dae0*/  IADD3.X R233, R233, UR16, RZ, P4, !PT ;  /* 0x00000010e9e97c10 */ /* 0x000fc4000a7fe4ff */
[----:B------:R-:W-:Y:S02]  /*daf0*/  IADD3 R248, P4, R248, UR7, RZ ;  /* 0x00000007f8f87c10 */ /* 0x000fe4000ff9e0ff */
[----:B------:R-:W-:Y:S02]  /*db00*/  IADD3.X R235, R235, UR16, RZ, P5, !PT ;  /* 0x00000010ebeb7c10 */ /* 0x000fe4000affe4ff */
[----:B------:R-:W-:Y:S02]  /*db10*/  IADD3 R250, P5, R250, UR7, RZ ;  /* 0x00000007fafa7c10 */ /* 0x000fe4000ffbe0ff */
[----:B------:R-:W-:Y:S02]  /*db20*/  IADD3.X R237, R237, UR16, RZ, P6, !PT ;  /* 0x00000010eded7c10 */ /* 0x000fe4000b7fe4ff */
[----:B------:R-:W-:Y:S02]  /*db30*/  IADD3 R252, P6, R252, UR7, RZ ;  /* 0x00000007fcfc7c10 */ /* 0x000fe4000ffde0ff */
[----:B------:R-:W-:-:S02]  /*db40*/  IADD3.X R243, R243, UR16, RZ, P2, !PT ;  /* 0x00000010f3f37c10 */ /* 0x000fc400097fe4ff */
[----:B----4-:R-:W-:Y:S02]  /*db50*/  IADD3 R182, P2, R182, UR7, RZ ;  /* 0x00000007b6b67c10 */ /* 0x010fe4000ff5e0ff */
[----:B------:R-:W-:Y:S02]  /*db60*/  IADD3.X R245, R245, UR16, RZ, P3, !PT ;  /* 0x00000010f5f57c10 */ /* 0x000fe40009ffe4ff */
[----:B--2---:R-:W-:Y:S02]  /*db70*/  IADD3 R188, P3, R188, UR7, RZ ;  /* 0x00000007bcbc7c10 */ /* 0x004fe4000ff7e0ff */
[----:B------:R-:W-:Y:S02]  /*db80*/  IADD3.X R247, R247, UR16, RZ, P4, !PT ;  /* 0x00000010f7f77c10 */ /* 0x000fe4000a7fe4ff */
[----:B------:R-:W-:Y:S02]  /*db90*/  IADD3 R192, P4, R192, UR7, RZ ;  /* 0x00000007c0c07c10 */ /* 0x000fe4000ff9e0ff */
[----:B------:R-:W-:-:S02]  /*dba0*/  IADD3.X R249, R249, UR16, RZ, P5, !PT ;  /* 0x00000010f9f97c10 */ /* 0x000fc4000affe4ff */
[----:B------:R-:W-:Y:S01]  /*dbb0*/  IADD3 R190, P5, R190, UR7, RZ ;  /* 0x00000007bebe7c10 */ /* 0x000fe2000ffbe0ff */
[----:B------:R-:W-:Y:S01]  /*dbc0*/  STL [R1+0x614], R182 ;  /* 0x000614b601007387 */ /* 0x000fe20000100800 */
[----:B------:R-:W-:Y:S02]  /*dbd0*/  IADD3.X R200, R200, UR16, RZ, P0, !PT ;  /* 0x00000010c8c87c10 */ /* 0x000fe400087fe4ff */
[----:B------:R-:W-:Y:S01]  /*dbe0*/  IADD3 R198, P0, R198, UR7, RZ ;  /* 0x00000007c6c67c10 */ /* 0x000fe2000ff1e0ff */
[----:B------:R-:W-:Y:S01]  /*dbf0*/  STL [R1+0x61c], R188 ;  /* 0x00061cbc01007387 */ /* 0x000fe20000100800 */
[----:B------:R-:W-:Y:S02]  /*dc00*/  IADD3.X R207, R207, UR16, RZ, P1, !PT ;  /* 0x00000010cfcf7c10 */ /* 0x000fe40008ffe4ff */
[----:B------:R-:W-:Y:S01]  /*dc10*/  IADD3 R205, P1, R205, UR7, RZ ;  /* 0x00000007cdcd7c10 */ /* 0x000fe2000ff3e0ff */
[----:B------:R-:W-:Y:S01]  /*dc20*/  STL [R1+0x624], R192 ;  /* 0x000624c001007387 */ /* 0x000fe20000100800 */
[----:B------:R-:W-:-:S03]  /*dc30*/  IADD3.X R201, R201, UR16, RZ, P2, !PT ;  /* 0x00000010c9c97c10 */ /* 0x000fc600097fe4ff */
[----:B------:R-:W-:Y:S01]  /*dc40*/  STL [R1+0x62c], R190 ;  /* 0x00062cbe01007387 */ /* 0x000fe20000100800 */
[----:B------:R-:W-:Y:S02]  /*dc50*/  IADD3 R212, P2, R212, UR7, RZ ;  /* 0x00000007d4d47c10 */ /* 0x000fe4000ff5e0ff */
[----:B------:R-:W-:Y:S02]  /*dc60*/  IADD3.X R210, R210, UR16, RZ, P3, !PT ;  /* 0x00000010d2d27c10 */ /* 0x000fe40009ffe4ff */
[----:B------:R-:W-:Y:S02]  /*dc70*/  IADD3 R216, P3, R216, UR7, RZ ;  /* 0x00000007d8d87c10 */ /* 0x000fe4000ff7e0ff */
[----:B------:R-:W-:Y:S02]  /*dc80*/  IADD3.X R214, R214, UR16, RZ, P4, !PT ;  /* 0x00000010d6d67c10 */ /* 0x000fe4000a7fe4ff */
[----:B------:R-:W-:Y:S02]  /*dc90*/  IADD3.X R218, R218, UR16, RZ, P5, !PT ;  /* 0x00000010dada7c10 */ /* 0x000fe4000affe4ff */
[----:B------:R-:W-:-:S02]  /*dca0*/  IADD3 R2, P5, R2, UR7, RZ ;  /* 0x0000000702027c10 */ /* 0x000fc4000ffbe0ff */
[----:B------:R-:W-:Y:S02]  /*dcb0*/  IADD3 R220, P4, R220, UR7, RZ ;  /* 0x00000007dcdc7c10 */ /* 0x000fe4000ff9e0ff */
[----:B---3--:R-:W-:Y:S02]  /*dcc0*/  IADD3.X R251, R251, UR16, RZ, P6, !PT ;  /* 0x00000010fbfb7c10 */ /* 0x008fe4000b7fe4ff */
[----:B------:R-:W-:-:S05]  /*dcd0*/  IADD3 R196, P6, R196, UR7, RZ ;  /* 0x00000007c4c47c10 */ /* 0x000fca000ffde0ff */
[----:B------:R-:W-:Y:S04]  /*dce0*/  STL [R1+0x634], R196 ;  /* 0x000634c401007387 */ /* 0x000fe80000100800 */
        /* <DEDUP_REMOVED lines=9> */
[----:B------:R1:W-:Y:S04]  /*dd80*/  STL [R1+0x664], R2 ;  /* 0x0006640201007387 */ /* 0x0003e80000100800 */
[----:B------:R-:W-:Y:S04]  /*dd90*/  STL [R1+0x65c], R220 ;  /* 0x00065cdc01007387 */ /* 0x000fe80000100800 */
[----:B-1----:R-:W2:Y:S01]  /*dda0*/  LDL.LU R2, [R1+0x141c] ;  /* 0x00141c0001027983 */ /* 0x002ea20000300800 */
[----:B------:R-:W-:-:S02]  /*ddb0*/  IADD3.X R204, R204, UR16, RZ, P6, !PT ;  /* 0x00000010cccc7c10 */ /* 0x000fc4000b7fe4ff */
[----:B------:R-:W-:Y:S01]  /*ddc0*/  IADD3 R223, P6, R223, UR7, RZ ;  /* 0x00000007dfdf7c10 */ /* 0x000fe2000ffde0ff */
[----:B------:R-:W-:Y:S04]  /*ddd0*/  STL [R1+0x628], R218 ;  /* 0x000628da01007387 */ /* 0x000fe80000100800 */
[----:B------:R1:W-:Y:S04]  /*dde0*/  STL [R1+0x66c], R223 ;  /* 0x00066cdf01007387 */ /* 0x0003e80000100800 */
[----:B-1----:R-:W3:Y:S01]  /*ddf0*/  LDL.LU R223, [R1+0x1418] ;  /* 0x0014180001df7983 */ /* 0x002ee20000300800 */
[----:B------:R-:W-:-:S02]  /*de00*/  IADD3.X R208, R208, UR16, RZ, P0, !PT ;  /* 0x00000010d0d07c10 */ /* 0x000fc400087fe4ff */
[----:B------:R-:W-:Y:S01]  /*de10*/  IADD3 R0, P0, R0, UR7, RZ ;  /* 0x0000000700007c10 */ /* 0x000fe2000ff1e0ff */
[----:B------:R-:W-:Y:S04]  /*de20*/  STL [R1+0x630], R204 ;  /* 0x000630cc01007387 */ /* 0x000fe80000100800 */
[----:B------:R1:W-:Y:S04]  /*de30*/  STL [R1+0x674], R0 ;  /* 0x0006740001007387 */ /* 0x0003e80000100800 */
[----:B-1----:R-:W4:Y:S04]  /*de40*/  LDL.LU R0, [R1+0x1414] ;  /* 0x0014140001007983 */ /* 0x002f280000300800 */
[----:B------:R-:W-:Y:S01]  /*de50*/  STL [R1+0x638], R208 ;  /* 0x000638d001007387 */ /* 0x000fe20000100800 */
[----:B------:R-:W-:Y:S01]  /*de60*/  UIADD3.64 UR8, UR8, 0x200, URZ ;  /* 0x0000020008087897 */ /* 0x000fe2000fffe03f */
[----:B------:R-:W-:-:S08]  /*de70*/  WARPGROUP.ARRIVE ;  /* 0x00000000000079c5 */ /* 0x000fd00000000000 */
[----:B------:R-:W-:Y:S01]  /*de80*/  QGMMA.64x256x32.F32.E5M2.E5M2 R24, gdesc[UR8], R24, gsb0 ;  /* 0x03e00000081879f3 */ /* 0x000fe20008003818 */
[----:B--2---:R-:W-:-:S05]  /*de90*/  IADD3.X R2, R2, UR16, RZ, P1, !PT ;  /* 0x0000001002027c10 */ /* 0x004fca0008ffe4ff */
[----:B------:R1:W-:Y:S04]  /*dea0*/  STL [R1+0x640], R2 ;  /* 0x0006400201007387 */ /* 0x0003e80000100800 */
[----:B-1----:R-:W2:Y:S01]  /*deb0*/  LDL.LU R2, [R1+0x1410] ;  /* 0x0014100001027983 */ /* 0x002ea20000300800 */
[----:B------:R-:W-:Y:S02]  /*dec0*/  IADD3 R224, P1, R224, UR7, RZ ;  /* 0x00000007e0e07c10 */ /* 0x000fe4000ff3e0ff */
[----:B---3--:R-:W-:Y:S02]  /*ded0*/  IADD3.X R223, R223, UR16, RZ, P2, !PT ;  /* 0x00000010dfdf7c10 */ /* 0x008fe400097fe4ff */
[----:B------:R-:W-:Y:S01]  /*dee0*/  IADD3 R211, P2, R211, UR7, RZ ;  /* 0x00000007d3d37c10 */ /* 0x000fe2000ff5e0ff */
[----:B------:R1:W-:Y:S01]  /*def0*/  STL [R1+0x67c], R224 ;  /* 0x00067ce001007387 */ /* 0x0003e20000100800 */
[----:B------:R-:W-:-:S02]  /*df00*/  IADD3.X R7, R7, UR16, RZ, P3, !PT ;  /* 0x0000001007077c10 */ /* 0x000fc40009ffe4ff */
[----:B------:R-:W-:Y:S02]  /*df10*/  IADD3.X R6, R6, UR16, RZ, P4, !PT ;  /* 0x0000001006067c10 */ /* 0x000fe4000a7fe4ff */
[----:B------:R-:W-:Y:S01]  /*df20*/  IADD3 R213, P3, R213, UR7, RZ ;  /* 0x00000007d5d57c10 */ /* 0x000fe2000ff7e0ff */
[----:B-1----:R1:W5:Y:S01]  /*df30*/  LDL.LU R224, [R1+0x140c] ;  /* 0x00140c0001e07983 */ /* 0x0023620000300800 */
[----:B------:R-:W-:-:S03]  /*df40*/  IADD3.X R5, R5, UR16, RZ, P5, !PT ;  /* 0x0000001005057c10 */ /* 0x000fc6000affe4ff */
[----:B------:R3:W-:Y:S01]  /*df50*/  STL [R1+0x648], R223 ;  /* 0x000648df01007387 */ /* 0x0007e20000100800 */
[----:B------:R-:W-:-:S03]  /*df60*/  IADD3.X R15, R15, UR16, RZ, P6, !PT ;  /* 0x000000100f0f7c10 */ /* 0x000fc6000b7fe4ff */
[----:B---3--:R1:W5:Y:S04]  /*df70*/  LDL.LU R223, [R1+0x1408] ;  /* 0x0014080001df7983 */ /* 0x0083680000300800 */
[----:B------:R-:W-:Y:S04]  /*df80*/  STL [R1+0x684], R211 ;  /* 0x000684d301007387 */ /* 0x000fe80000100800 */
[----:B------:R3:W-:Y:S04]  /*df90*/  STL [R1+0x650], R7 ;  /* 0x0006500701007387 */ /* 0x0007e80000100800 */
[----:B---3--:R1:W5:Y:S04]  /*dfa0*/  LDL.LU R7, [R1+0x1404] ;  /* 0x0014040001077983 */ /* 0x0083680000300800 */
[----:B------:R3:W-:Y:S01]  /*dfb0*/  STL [R1+0x658], R6 ;  /* 0x0006580601007387 */ /* 0x0007e20000100800 */
[----:B------:R-:W-:-:S03]  /*dfc0*/  IADD3.X R215, R215, UR16, RZ, P0, !PT ;  /* 0x00000010d7d77c10 */ /* 0x000fc600087fe4ff */
[----:B---3--:R1:W5:Y:S04]  /*dfd0*/  LDL.LU R6, [R1+0x1400] ;  /* 0x0014000001067983 */ /* 0x0083680000300800 */
[----:B------:R-:W-:Y:S04]  /*dfe0*/  STL [R1+0x68c], R213 ;  /* 0x00068cd501007387 */ /* 0x000fe80000100800 */
[----:B------:R3:W-:Y:S01]  /*dff0*/  STL [R1+0x660], R5 ;  /* 0x0006600501007387 */ /* 0x0007e20000100800 */
[----:B------:R-:W-:-:S03]  /*e000*/  IADD3.X R217, R217, UR16, RZ, P1, !PT ;  /* 0x00000010d9d97c10 */ /* 0x000fc60008ffe4ff */
[----:B---3--:R1:W5:Y:S04]  /*e010*/  LDL.LU R5, [R1+0x13fc] ;  /* 0x0013fc0001057983 */ /* 0x0083680000300800 */
[----:B------:R3:W-:Y:S01]  /*e020*/  STL [R1+0x668], R15 ;  /* 0x0006680f01007387 */ /* 0x0007e20000100800 */
[----:B------:R-:W-:Y:S02]  /*e030*/  IADD3.X R221, R221, UR16, RZ, P3, !PT ;  /* 0x00000010dddd7c10 */ /* 0x000fe40009ffe4ff */
[----:B------:R-:W-:Y:S01]  /*e040*/  IADD3.X R219, R219, UR16, RZ, P2, !PT ;  /* 0x00000010dbdb7c10 */ /* 0x000fe200097fe4ff */
[----:B---3--:R-:W3:Y:S01]  /*e050*/  S2R R15, SR_TID.X ;  /* 0x00000000000f7919 */ /* 0x008ee20000002100 */
[----:B------:R-:W-:Y:S01]  /*e060*/  VIADD R222, R222, 0xffffffff ;  /* 0xffffffffdede7836 */ /* 0x000fe20000000000 */
[----:B------:R1:W-:Y:S04]  /*e070*/  STL [R1+0x670], R215 ;  /* 0x000670d701007387 */ /* 0x0003e80000100800 */
[----:B------:R1:W-:Y:S04]  /*e080*/  STL [R1+0x678], R217 ;  /* 0x000678d901007387 */ /* 0x0003e80000100800 */
[----:B------:R1:W-:Y:S04]  /*e090*/  STL [R1+0x688], R221 ;  /* 0x000688dd01007387 */ /* 0x0003e80000100800 */
[----:B------:R1:W-:Y:S01]  /*e0a0*/  STL [R1+0x680], R219 ;  /* 0x000680db01007387 */ /* 0x0003e20000100800 */
[----:B------:R-:W-:Y:S01]  /*e0b0*/  ISETP.NE.U32.AND P5, PT, R222, RZ, PT ;  /* 0x000000ffde00720c */ /* 0x000fe20003fa5070 */
[----:B0-----:R-:W-:Y:S01]  /*e0c0*/  IMAD.SHL.U32 R8, R8, 0x20, RZ ;  /* 0x0000002008087824 */ /* 0x001fe200078e00ff */
[----:B------:R-:W-:-:S02]  /*e0d0*/  WARPGROUP.DEPBAR.LE gsb0, 0x0 ;  /* 0x00008000000079c5 */ /* 0x000fc40000010000 */
[----:B------:R-:W-:Y:S01]  /*e0e0*/  VIADD R3, R3, 0xffffffe0 ;  /* 0xffffffe003037836 */ /* 0x000fe20000000000 */
[----:B---3--:R-:W-:Y:S02]  /*e0f0*/  LOP3.LUT R15, R15, 0x1f, RZ, 0xc0, !PT ;  /* 0x0000001f0f0f7812 */ /* 0x008fe400078ec0ff */
[----:B--2---:R-:W-:-:S04]  /*e100*/  IADD3 R2, P4, R8, R2, RZ ;  /* 0x0000000208027210 */ /* 0x004fc80007f9e0ff */
[----:B----4-:R-:W-:Y:S02]  /*e110*/  LEA.HI.X.SX32 R0, R8, R0, 0x1, P4 ;  /* 0x0000000008007211 */ /* 0x010fe400020f0eff */
[----:B-1----:R-:W-:Y:S07]  /*e120*/  @P5 BRA `(.L_x_1) ;  /* 0xffffff9400c05947 */ /* 0x002fee000383ffff */
.L_x_0:
[----:B------:R-:W3:Y:S01]  /*e130*/  LDL.LU R155, [R1+0x408] ;  /* 0x00040800019b7983 */ /* 0x000ee20000300800 */
[----:B------:R-:W-:Y:S01]  /*e140*/  F2FP.SATFINITE.E5M2.F32.PACK_AB_MERGE_C R28, R29, R28, RZ ;  /* 0x0000001c1d1c723e */ /* 0x000fe200048060ff */
[----:B------:R-:W-:Y:S01]  /*e150*/  ULDC UR5, c[0x0][0x22c] ;  /* 0x00008b0000057ab9 */ /* 0x000fe20000000800 */
[----:B------:R-:W-:Y:S01]  /*e160*/  F2FP.SATFINITE.E5M2.F32.PACK_AB_MERGE_C R40, R41, R40, RZ ;  /* 0x000000282928723e */ /* 0x000fe200048060ff */
[----:B------:R-:W3:Y:S01]  /*e170*/  LDL.LU R154, [R1+0x40c] ;  /* 0x00040c00019a7983 */ /* 0x000ee20000300800 */
[----:B------:R-:W-:Y:S01]  /*e180*/  F2FP.SATFINITE.E5M2.F32.PACK_AB_MERGE_C R38, R39, R38, RZ ;  /* 0x000000262726723e */ /* 0x000fe200048060ff */
[----:B------:R-:W-:Y:S01]  /*e190*/  ULDC.64 UR40, c[0x0][0x228] ;  /* 0x00008a0000287ab9 */ /* 0x000fe20000000a00 */
[----:B------:R-:W-:Y:S01]  /*e1a0*/  F2FP.SATFINITE.E5M2.F32.PACK_AB_MERGE_C R30, R31, R30, RZ ;  /* 0x0000001e1f1e723e */ /* 0x000fe200048060ff */
[----:B------:R-:W4:Y:S01]  /*e1b0*/  LDL.LU R153, [R1+0x410] ;  /* 0x0004100001997983 */ /* 0x000f220000300800 */
[----:B------:R-:W-:Y:S01]  /*e1c0*/  F2FP.SATFINITE.E5M2.F32.PACK_AB_MERGE_C R36, R37, R36, RZ ;  /* 0x000000242524723e */ /* 0x000fe200048060ff */
[----:B------:R-:W-:Y:S01]  /*e1d0*/  ULDC UR6, c[0x0][0x248] ;  /* 0x0000920000067ab9 */ /* 0x000fe20000000800 */
[----:B------:R-:W-:Y:S01]  /*e1e0*/  F2FP.SATFINITE.E5M2.F32.PACK_AB_MERGE_C R32, R33, R32, RZ ;  /* 0x000000202120723e */ /* 0x000fe200048060ff */
[----:B------:R-:W4:Y:S01]  /*e1f0*/  LDL.LU R152, [R1+0x414] ;  /* 0x0004140001987983 */ /* 0x000f220000300800 */
[----:B------:R-:W-:Y:S01]  /*e200*/  F2FP.SATFINITE.E5M2.F32.PACK_AB_MERGE_C R34, R35, R34, RZ ;  /* 0x000000222322723e */ /* 0x000fe200048060ff */
[----:B------:R-:W-:Y:S01]  /*e210*/  ULDC UR7, c[0x0][0x248] ;  /* 0x0000920000077ab9 */ /* 0x000fe20000000800 */
[----:B------:R-:W-:Y:S01]  /*e220*/  F2FP.SATFINITE.E5M2.F32.PACK_AB_MERGE_C R44, R45, R44, RZ ;  /* 0x0000002c2d2c723e */ /* 0x000fe200048060ff */
[----:B------:R-:W2:Y:S01]  /*e230*/  LDL.LU R23, [R1+0x418] ;  /* 0x0004180001177983 */ /* 0x000ea20000300800 */
        /* <DEDUP_REMOVED lines=39> */
[----:B------:R-:W-:Y:S01]  /*e4b0*/  STL [R1+0x1690], R89 ;  /* 0x0016905901007387 */ /* 0x000fe20000100800 */
        /* <DEDUP_REMOVED lines=8> */
[----:B------:R-:W-:Y:S01]  /*e540*/  ULDC UR22, c[0x0][0x248] ;  /* 0x0000920000167ab9 */ /* 0x000fe20000000800 */
[----:B------:R-:W-:Y:S01]  /*e550*/  ULDC UR48, c[0x0][0x248] ;  /* 0x0000920000307ab9 */ /* 0x000fe20000000800 */
[----:B------:R-:W-:Y:S01]  /*e560*/  ULDC UR49, c[0x0][0x248] ;  /* 0x0000920000317ab9 */ /* 0x000fe20000000800 */
        /* <DEDUP_REMOVED lines=46> */
[----:B------:R-:W-:-:S02]  /*e850*/  ULDC UR61, c[0x0][0x228] ;  /* 0x00008a00003d7ab9 */ /* 0x000fc40000000800 */
        /* <DEDUP_REMOVED lines=44> */
[----:B-----5:R-:W-:Y:S04]  /*eb20*/  STL [R1+0x15a4], R5 ;  /* 0x0015a40501007387 */ /* 0x020fe80000100800 */
[----:B------:R-:W-:Y:S04]  /*eb30*/  STL [R1+0x15a0], R148 ;  /* 0x0015a09401007387 */ /* 0x000fe80000100800 */
[----:B------:R-:W-:Y:S04]  /*eb40*/  STL [R1+0x159c], R149 ;  /* 0x00159c9501007387 */ /* 0x000fe80000100800 */
[----:B------:R-:W-:Y:S04]  /*eb50*/  STL [R1+0x1598], R151 ;  /* 0x0015989701007387 */ /* 0x000fe80000100800 */
[----:B------:R-:W-:Y:S04]  /*eb60*/  STL [R1+0x1594], R150 ;  /* 0x0015949601007387 */ /* 0x000fe80000100800 */
[----:B------:R-:W-:Y:S04]  /*eb70*/  STL [R1+0x157c], R6 ;  /* 0x00157c0601007387 */ /* 0x000fe80000100800 */
[----:B------:R4:W-:Y:S04]  /*eb80*/  STL [R1+0x1578], R2 ;  /* 0x0015780201007387 */ /* 0x0009e80000100800 */
[----:B------:R3:W-:Y:S04]  /*eb90*/  STL [R1+0x1574], R3 ;  /* 0x0015740301007387 */ /* 0x0007e80000100800 */
[----:B------:R-:W-:Y:S01]  /*eba0*/  STL [R1+0x1570], R7 ;  /* 0x0015700701007387 */ /* 0x000fe20000100800 */
[----:B----4-:R-:W-:-:S03]  /*ebb0*/  F2FP.SATFINITE.E5M2.F32.PACK_AB_MERGE_C R2, R152, R153, RZ ;  /* 0x000000999802723e */ /* 0x010fc600048060ff */
[----:B------:R2:W-:Y:S01]  /*ebc0*/  STL [R1+0x156c], R0 ;  /* 0x00156c0001007387 */ /* 0x0005e20000100800 */
[----:B---3--:R-:W-:-:S03]  /*ebd0*/  F2FP.SATFINITE.E5M2.F32.PACK_AB_MERGE_C R3, R154, R155, RZ ;  /* 0x0000009b9a03723e */ /* 0x008fc600048060ff */
[----:B------:R-:W-:Y:S04]  /*ebe0*/  STL [R1+0x1568], R4 ;  /* 0x0015680401007387 */ /* 0x000fe80000100800 */
[----:B------:R-:W-:Y:S01]  /*ebf0*/  STL [R1+0x1564], R17 ;  /* 0x0015641101007387 */ /* 0x000fe20000100800 */
[----:B--2---:R-:W-:-:S03]  /*ec00*/  F2FP.SATFINITE.E5M2.F32.PACK_AB_MERGE_C R0, R156, R157, RZ ;  /* 0x0000009d9c00723e */ /* 0x004fc600048060ff */
        /* <DEDUP_REMOVED lines=10> */
[----:B------:R1:W-:Y:S04]  /*ecb0*/  STL [R1+0x620], R3 ;  /* 0x0006200301007387 */ /* 0x0003e80000100800 */
[----:B------:R2:W-:Y:S01]  /*ecc0*/  STL [R1+0x61c], R2 ;  /* 0x00061c0201007387 */ /* 0x0005e20000100800 */
[----:B0-----:R-:W-:-:S02]  /*ecd0*/  F2FP.SATFINITE.E5M2.F32.PACK_AB_MERGE_C R0, R22, R23, RZ ;  /* 0x000000171600723e */ /* 0x001fc400048060ff */
[----:B-1----:R-:W-:-:S03]  /*ece0*/  F2FP.SATFINITE.E5M2.F32.PACK_AB_MERGE_C R3, R20, R21, RZ ;  /* 0x000000151403723e */ /* 0x002fc600048060ff */
[----:B------:R0:W-:Y:S01]  /*ecf0*/  STL [R1+0x618], R0 ;  /* 0x0006180001007387 */ /* 0x0001e20000100800 */
[----:B--2---:R-:W-:-:S03]  /*ed00*/  F2FP.SATFINITE.E5M2.F32.PACK_AB_MERGE_C R2, R10, R19, RZ ;  /* 0x000000130a02723e */ /* 0x004fc600048060ff */
[----:B------:R-:W-:Y:S04]  /*ed10*/  STL [R1+0x614], R3 ;  /* 0x0006140301007387 */ /* 0x000fe80000100800 */
[----:B------:R-:W2:Y:S01]  /*ed20*/  LDL.LU R197, [R1+0x438] ;  /* 0x0004380001c57983 */ /* 0x000ea20000300800 */
[----:B0-----:R-:W-:-:S03]  /*ed30*/  F2FP.SATFINITE.E5M2.F32.PACK_AB_MERGE_C R0, R8, R9, RZ ;  /* 0x000000090800723e */ /* 0x001fc600048060ff */
[----:B------:R-:W-:Y:S04]  /*ed40*/  STL [R1+0x610], R2 ;  /* 0x0006100201007387 */ /* 0x000fe80000100800 */
[----:B------:R-:W2:Y:S04]  /*ed50*/  LDL.LU R196, [R1+0x43c] ;  /* 0x00043c0001c47983 */ /* 0x000ea80000300800 */
[----:B------:R2:W-:Y:S04]  /*ed60*/  STL [R1+0x60c], R0 ;  /* 0x00060c0001007387 */ /* 0x0005e80000100800 */
[----:B------:R-:W3:Y:S04]  /*ed70*/  LDL.LU R195, [R1+0x440] ;  /* 0x0004400001c37983 */ /* 0x000ee80000300800 */
[----:B------:R-:W3:Y:S04]  /*ed80*/  LDL.LU R194, [R1+0x444] ;  /* 0x0004440001c27983 */ /* 0x000ee80000300800 */
[----:B------:R-:W4:Y:S04]  /*ed90*/  LDL.LU R193, [R1+0x448] ;  /* 0x0004480001c17983 */ /* 0x000f280000300800 */
        /* <DEDUP_REMOVED lines=46> */
[----:B------:R-:W4:Y:S01]  /*f080*/  LDL.LU R8, [R1+0x504] ;  /* 0x0005040001087983 */ /* 0x000f220000300800 */
[----:B--2---:R-:W-:-:S05]  /*f090*/  F2FP.SATFINITE.E5M2.F32.PACK_AB_MERGE_C R0, R196, R197, RZ ;  /* 0x000000c5c400723e */ /* 0x004fca00048060ff */
[----:B------:R0:W-:Y:S01]  /*f0a0*/  STL [R1+0x604], R0 ;  /* 0x0006040001007387 */ /* 0x0001e20000100800 */
[----:B---3--:R-:W-:-:S05]  /*f0b0*/  F2FP.SATFINITE.E5M2.F32.PACK_AB_MERGE_C R3, R194, R195, RZ ;  /* 0x000000c3c203723e */ /* 0x008fca00048060ff */
[----:B------:R1:W-:Y:S01]  /*f0c0*/  STL [R1+0x600], R3 ;  /* 0x0006000301007387 */ /* 0x0003e20000100800 */
[----:B----4-:R-:W-:Y:S02]  /*f0d0*/  F2FP.SATFINITE.E5M2.F32.PACK_AB_MERGE_C R2, R192, R193, RZ ;  /* 0x000000c1c002723e */ /* 0x010fe400048060ff */
[----:B0-----:R-:W-:-:S03]  /*f0e0*/  F2FP.SATFINITE.E5M2.F32.PACK_AB_MERGE_C R0, R188, R189, RZ ;  /* 0x000000bdbc00723e */ /* 0x001fc600048060ff */
[----:B------:R0:W-:Y:S04]  /*f0f0*/  STL [R1+0x608], R2 ;  /* 0x0006080201007387 */ /* 0x0001e80000100800 */
[----:B------:R2:W-:Y:S01]  /*f100*/  STL [R1+0x62c], R0 ;  /* 0x00062c0001007387 */ /* 0x0005e20000100800 */
[----:B-1----:R-:W-:-:S05]  /*f110*/  F2FP.SATFINITE.E5M2.F32.PACK_AB_MERGE_C R3, R186, R187, RZ ;  /* 0x000000bbba03723e */ /* 0x002fca00048060ff */
[----:B------:R1:W-:Y:S01]  /*f120*/  STL [R1+0x628], R3 ;  /* 0x0006280301007387 */ /* 0x0003e20000100800 */
[----:B0-----:R-:W-:Y:S02]  /*f130*/  F2FP.SATFINITE.E5M2.F32.PACK_AB_MERGE_C R2, R184, R185, RZ ;  /* 0x000000b9b802723e */ /* 0x001fe400048060ff */
[----:B--2---:R-:W-:-:S03]  /*f140*/  F2FP.SATFINITE.E5M2.F32.PACK_AB_MERGE_C R0, R182, R183, RZ ;  /* 0x000000b7b600723e */ /* 0x004fc600048060ff */
[----:B------:R0:W-:Y:S04]  /*f150*/  STL [R1+0x630], R2 ;  /* 0x0006300201007387 */ /* 0x0001e80000100800 */
[----:B------:R2:W-:Y:S01]  /*f160*/  STL [R1+0x634], R0 ;  /* 0x0006340001007387 */ /* 0x0005e20000100800 */
[----:B-1----:R-:W-:-:S05]  /*f170*/  F2FP.SATFINITE.E5M2.F32.PACK_AB_MERGE_C R3, R180, R181, RZ ;  /* 0x000000b5b403723e */ /* 0x002fca00048060ff */
[----:B------:R1:W-:Y:S01]  /*f180*/  STL [R1+0x63c], R3 ;  /* 0x00063c0301007387 */ /* 0x0003e20000100800 */
[----:B0-----:R-:W-:Y:S02]  /*f190*/  F2FP.SATFINITE.E5M2.F32.PACK_AB_MERGE_C R2, R178, R179, RZ ;  /* 0x000000b3b202723e */ /* 0x001fe400048060ff */
[----:B--2---:R-:W-:-:S05]  /*f1a0*/  F2FP.SATFINITE.E5M2.F32.PACK_AB_MERGE_C R0, R176, R177, RZ ;  /* 0x000000b1b000723e */ /* 0x004fca00048060ff */
[----:B------:R0:W-:Y:S01]  /*f1b0*/  STL [R1+0x1580], R0 ;  /* 0x0015800001007387 */ /* 0x0001e20000100800 */
[----:B------:R-:W-:-:S03]  /*f1c0*/  F2FP.SATFINITE.E5M2.F32.PACK_AB_MERGE_C R4, R174, R175, RZ ;  /* 0x000000afae04723e */ /* 0x000fc600048060ff */
[----:B------:R2:W-:Y:S01]  /*f1d0*/  STL [R1+0x638], R2 ;  /* 0x0006380201007387 */ /* 0x0005e20000100800 */
[----:B-1----:R-:W-:-:S03]  /*f1e0*/  F2FP.SATFINITE.E5M2.F32.PACK_AB_MERGE_C R3, R172, R173, RZ ;  /* 0x000000adac03723e */ /* 0x002fc600048060ff */
[----:B------:R-:W-:Y:S01]  /*f1f0*/  STL [R1+0x1584], R4 ;  /* 0x0015840401007387 */ /* 0x000fe20000100800 */
[----:B------:R-:W-:-:S03]  /*f200*/  F2FP.SATFINITE.E5M2.F32.PACK_AB_MERGE_C R7, R170, R171, RZ ;  /* 0x000000abaa07723e */ /* 0x000fc600048060ff */
[----:B------:R-:W-:Y:S04]  /*f210*/  STL [R1+0x1588], R3 ;  /* 0x0015880301007387 */ /* 0x000fe80000100800 */
[----:B------:R-:W-:Y:S01]  /*f220*/  STL [R1+0x158c], R7 ;  /* 0x00158c0701007387 */ /* 0x000fe20000100800 */
[----:B0-----:R-:W-:Y:S02]  /*f230*/  F2FP.SATFINITE.E5M2.F32.PACK_AB_MERGE_C R0, R168, R169, RZ ;  /* 0x000000a9a800723e */ /* 0x001fe400048060ff */
[----:B------:R-:W-:-:S05]  /*f240*/  F2FP.SATFINITE.E5M2.F32.PACK_AB_MERGE_C R6, R166, R167, RZ ;  /* 0x000000a7a606723e */ /* 0x000fca00048060ff */
[----:B------:R-:W-:Y:S01]  /*f250*/  STL [R1+0x1590], R6 ;  /* 0x0015900601007387 */ /* 0x000fe20000100800 */
[----:B--2---:R-:W-:-:S03]  /*f260*/  F2FP.SATFINITE.E5M2.F32.PACK_AB_MERGE_C R2, R164, R165, RZ ;  /* 0x000000a5a402723e */ /* 0x004fc600048060ff */
[----:B------:R0:W-:Y:S04]  /*f270*/  STL [R1+0x4a4], R0 ;  /* 0x0004a40001007387 */ /* 0x0001e80000100800 */
[----:B------:R1:W-:Y:S01]  /*f280*/  STL [R1+0x49c], R2 ;  /* 0x00049c0201007387 */ /* 0x0003e20000100800 */
[----:B0-----:R-:W-:Y:S02]  /*f290*/  F2FP.SATFINITE.E5M2.F32.PACK_AB_MERGE_C R0, R162, R163, RZ ;  /* 0x000000a3a200723e */ /* 0x001fe400048060ff */
[----:B------:R-:W-:-:S03]  /*f2a0*/  F2FP.SATFINITE.E5M2.F32.PACK_AB_MERGE_C R3, R160, R161, RZ ;  /* 0x000000a1a003723e */ /* 0x000fc600048060ff */
[----:B------:R0:W-:Y:S04]  /*f2b0*/  STL [R1+0x4a0], R0 ;  /* 0x0004a00001007387 */ /* 0x0001e80000100800 */
[----:B------:R2:W-:Y:S01]  /*f2c0*/  STL [R1+0x498], R3 ;  /* 0x0004980301007387 */ /* 0x0005e20000100800 */
[----:B-1----:R-:W-:-:S05]  /*f2d0*/  F2FP.SATFINITE.E5M2.F32.PACK_AB_MERGE_C R2, R158, R159, RZ ;  /* 0x0000009f9e02723e */ /* 0x002fca00048060ff */
[----:B------:R1:W-:Y:S01]  /*f2e0*/  STL [R1+0x494], R2 ;  /* 0x0004940201007387 */ /* 0x0003e20000100800 */
[----:B0-----:R-:W-:-:S05]  /*f2f0*/  F2FP.SATFINITE.E5M2.F32.PACK_AB_MERGE_C R0, R156, R157, RZ ;  /* 0x0000009d9c00723e */ /* 0x001fca00048060ff */
[----:B------:R0:W-:Y:S01]  /*f300*/  STL [R1+0x48c], R0 ;  /* 0x00048c0001007387 */ /* 0x0001e20000100800 */
[----:B--2---:R-:W-:-:S05]  /*f310*/  F2FP.SATFINITE.E5M2.F32.PACK_AB_MERGE_C R3, R154, R155, RZ ;  /* 0x0000009b9a03723e */ /* 0x004fca00048060ff */
[----:B------:R2:W-:Y:S01]  /*f320*/  STL [R1+0x490], R3 ;  /* 0x0004900301007387 */ /* 0x0005e20000100800 */
[----:B-1----:R-:W-:-:S05]  /*f330*/  F2FP.SATFINITE.E5M2.F32.PACK_AB_MERGE_C R2, R152, R153, RZ ;  /* 0x000000999802723e */ /* 0x002fca00048060ff */
[----:B------:R1:W-:Y:S01]  /*f340*/  STL [R1+0x488], R2 ;  /* 0x0004880201007387 */ /* 0x0003e20000100800 */
[----:B0-----:R-:W-:-:S05]  /*f350*/  F2FP.SATFINITE.E5M2.F32.PACK_AB_MERGE_C R0, R22, R23, RZ ;  /* 0x000000171600723e */ /* 0x001fca00048060ff */
[----:B------:R0:W-:Y:S01]  /*f360*/  STL [R1+0x484], R0 ;  /* 0x0004840001007387 */ /* 0x0001e20000100800 */
[----:B--2---:R-:W-:-:S05]  /*f370*/  F2FP.SATFINITE.E5M2.F32.PACK_AB_MERGE_C R3, R20, R21, RZ ;  /* 0x000000151403723e */ /* 0x004fca00048060ff */
[----:B------:R2:W-:Y:S01]  /*f380*/  STL [R1+0x480], R3 ;  /* 0x0004800301007387 */ /* 0x0005e20000100800 */
[----:B-1----:R-:W-:-:S03]  /*f390*/  F2FP.SATFINITE.E5M2.F32.PACK_AB_MERGE_C R2, R10, R19, RZ ;  /* 0x000000130a02723e */ /* 0x002fc600048060ff */
[----:B------:R-:W2:Y:S04]  /*f3a0*/  LDL.LU R207, [R1+0x508] ;  /* 0x0005080001cf7983 */ /* 0x000ea80000300800 */
[----:B------:R1:W-:Y:S01]  /*f3b0*/  STL [R1+0x47c], R2 ;  /* 0x00047c0201007387 */ /* 0x0003e20000100800 */
[----:B0-----:R-:W-:-:S03]  /*f3c0*/  F2FP.SATFINITE.E5M2.F32.PACK_AB_MERGE_C R0, R8, R9, RZ ;  /* 0x000000090800723e */ /* 0x001fc600048060ff */
[----:B------:R-:W2:Y:S04]  /*f3d0*/  LDL.LU R206, [R1+0x50c] ;  /* 0x00050c0001ce7983 */ /* 0x000ea80000300800 */
[----:B------:R0:W-:Y:S04]  /*f3e0*/  STL [R1+0x478], R0 ;  /* 0x0004780001007387 */ /* 0x0001e80000100800 */
[----:B------:R-:W1:Y:S04]  /*f3f0*/  LDL.LU R205, [R1+0x510] ;  /* 0x0005100001cd7983 */ /* 0x000e680000300800 */
[----:B------:R-:W1:Y:S04]  /*f400*/  LDL.LU R204, [R1+0x514] ;  /* 0x0005140001cc7983 */ /* 0x000e680000300800 */
[----:B------:R-:W0:Y:S04]  /*f410*/  LDL.LU R203, [R1+0x518] ;  /* 0x0005180001cb7983 */ /* 0x000e280000300800 */
[----:B------:R-:W0:Y:S04]  /*f420*/  LDL.LU R202, [R1+0x51c] ;  /* 0x00051c0001ca7983 */ /* 0x000e280000300800 */
        /* <DEDUP_REMOVED lines=58> */
[----:B-1----:R-:W-:-:S05]  /*f7d0*/  F2FP.SATFINITE.E5M2.F32.PACK_AB_MERGE_C R2, R204, R205, RZ ;  /* 0x000000cdcc02723e */ /* 0x002fca00048060ff */
[----:B------:R4:W-:Y:S01]  /*f7e0*/  STL [R1+0x470], R2 ;  /* 0x0004700201007387 */ /* 0x0009e20000100800 */
[----:B0-----:R-:W-:-:S05]  /*f7f0*/  F2FP.SATFINITE.E5M2.F32.PACK_AB_MERGE_C R0, R202, R203, RZ ;  /* 0x000000cbca00723e */ /* 0x001fca00048060ff */
[----:B------:R0:W-:Y:S01]  /*f800*/  STL [R1+0x46c], R0 ;  /* 0x00046c0001007387 */ /* 0x0001e20000100800 */
[----:B---3--:R-:W-:Y:S02]  /*f810*/  F2FP.SATFINITE.E5M2.F32.PACK_AB_MERGE_C R3, R200, R201, RZ ;  /* 0x000000c9c803723e */ /* 0x008fe400048060ff */
[----:B----4-:R-:W-:-:S03]  /*f820*/  F2FP.SATFINITE.E5M2.F32.PACK_AB_MERGE_C R2, R198, R199, RZ ;  /* 0x000000c7c602723e */ /* 0x010fc600048060ff */
[----:B------:R1:W-:Y:S04]  /*f830*/  STL [R1+0x468], R3 ;  /* 0x0004680301007387 */ /* 0x0003e80000100800 */
[----:B------:R2:W-:Y:S01]  /*f840*/  STL [R1+0x464], R2 ;  /* 0x0004640201007387 */ /* 0x0005e20000100800 */
[----:B0-----:R-:W-:-:S05]  /*f850*/  F2FP.SATFINITE.E5M2.F32.PACK_AB_MERGE_C R0, R196, R197, RZ ;  /* 0x000000c5c400723e */ /* 0x001fca00048060ff */
[----:B------:R0:W-:Y:S01]  /*f860*/  STL [R1+0x460], R0 ;  /* 0x0004600001007387 */ /* 0x0001e20000100800 */
[----:B-1----:R-:W-:Y:S02]  /*f870*/  F2FP.SATFINITE.E5M2.F32.PACK_AB_MERGE_C R3, R194, R195, RZ ;  /* 0x000000c3c203723e */ /* 0x002fe400048060ff */
[----:B--2---:R-:W-:-:S03]  /*f880*/  F2FP.SATFINITE.E5M2.F32.PACK_AB_MERGE_C R2, R192, R193, RZ ;  /* 0x000000c1c002723e */ /* 0x004fc600048060ff */
        /* <DEDUP_REMOVED lines=42> */
[----:B------:R-:W-:Y:S04]  /*fb30*/  STL [R1+0x408], R3 ;  /* 0x0004080301007387 */ /* 0x000fe80000100800 */
[----:B------:R-:W-:Y:S01]  /*fb40*/  STL [R1+0x404], R2 ;  /* 0x0004040201007387 */ /* 0x000fe20000100800 */
[----:B0-----:R-:W-:-:S03]  /*fb50*/  F2FP.SATFINITE.E5M2.F32.PACK_AB_MERGE_C R0, R10, R19, RZ ;  /* 0x000000130a00723e */ /* 0x001fc600048060ff */
[----:B------:R-:W2:Y:S04]  /*fb60*/  LDL.LU R110, [R1+0x200] ;  /* 0x00020000016e7983 */ /* 0x000ea80000300800 */
[----:B------:R0:W-:Y:S04]  /*fb70*/  STL [R1+0x400], R0 ;  /* 0x0004000001007387 */ /* 0x0001e80000100800 */
[----:B------:R-:W2:Y:S04]  /*fb80*/  LDL.LU R250, [R1+0x204] ;  /* 0x0002040001fa7983 */ /* 0x000ea80000300800 */
[----:B------:R-:W3:Y:S04]  /*fb90*/  LDL.LU R109, [R1+0x208] ;  /* 0x00020800016d7983 */ /* 0x000ee80000300800 */
[----:B------:R-:W3:Y:S04]  /*fba0*/  LDL.LU R248, [R1+0x20c] ;  /* 0x00020c0001f87983 */ /* 0x000ee80000300800 */
[----:B------:R-:W4:Y:S04]  /*fbb0*/  LDL.LU R108, [R1+0x210] ;  /* 0x00021000016c7983 */ /* 0x000f280000300800 */
[----:B------:R-:W4:Y:S04]  /*fbc0*/  LDL.LU R246, [R1+0x214] ;  /* 0x0002140001f67983 */ /* 0x000f280000300800 */
[----:B------:R-:W2:Y:S04]  /*fbd0*/  LDL.LU R106, [R1+0x218] ;  /* 0x00021800016a7983 */ /* 0x000ea80000300800 */
        /* <DEDUP_REMOVED lines=23> */
[----:B------:R-:W0:Y:S04]  /*fd50*/  LDL.LU R92, [R1+0x278] ;  /* 0x00027800015c7983 */ /* 0x000e280000300800 */
[----:B------:R-:W0:Y:S04]  /*fd60*/  LDL.LU R91, [R1+0x27c] ;  /* 0x00027c00015b7983 */ /* 0x000e280000300800 */
[----:B------:R-:W2:Y:S04]  /*fd70*/  LDL.LU R90, [R1+0x280] ;  /* 0x00028000015a7983 */ /* 0x000ea80000300800 */
[----:B------:R-:W2:Y:S04]  /*fd80*/  LDL.LU R89, [R1+0x284] ;  /* 0x0002840001597983 */ /* 0x000ea80000300800 */
[----:B------:R-:W3:Y:S04]  /*fd90*/  LDL.LU R226, [R1+0x288] ;  /* 0x0002880001e27983 */ /* 0x000ee80000300800 */
        /* <DEDUP_REMOVED lines=15> */
[----:B------:R-:W4:Y:S04]  /*fe90*/  LDL.LU R222, [R1+0x2c8] ;  /* 0x0002c80001de7983 */ /* 0x000f280000300800 */
[----:B------:R-:W4:Y:S04]  /*fea0*/  LDL.LU R223, [R1+0x2cc] ;  /* 0x0002cc0001df7983 */ /* 0x000f280000300800 */
        /* <DEDUP_REMOVED lines=69> */
[----:B------:R-:W3:Y:S01]  /*10300*/  LDL.LU R22, [R1+0x3e4] ;  /* 0x0003e40001167983 */ /* 0x000ee20000300800 */
[----:B------:R-:W-:-:S03]  /*10310*/  F2FP.SATFINITE.E5M2.F32.PACK_AB_MERGE_C R252, R8, R9, RZ ;  /* 0x0000000908fc723e */ /* 0x000fc600048060ff */
[----:B------:R-:W3:Y:S04]  /*10320*/  LDL.LU R21, [R1+0x3e8] ;  /* 0x0003e80001157983 */ /* 0x000ee80000300800 */
[----:B------:R-:W3:Y:S04]  /*10330*/  LDL.LU R20, [R1+0x3ec] ;  /* 0x0003ec0001147983 */ /* 0x000ee80000300800 */
[----:B------:R-:W3:Y:S04]  /*10340*/  LDL.LU R19, [R1+0x3f0] ;  /* 0x0003f00001137983 */ /* 0x000ee80000300800 */
[----:B------:R-:W3:Y:S04]  /*10350*/  LDL.LU R10, [R1+0x3f4] ;  /* 0x0003f400010a7983 */ /* 0x000ee80000300800 */
[----:B------:R-:W3:Y:S04]  /*10360*/  LDL.LU R9, [R1+0x3f8] ;  /* 0x0003f80001097983 */ /* 0x000ee80000300800 */
[----:B------:R-:W3:Y:S01]  /*10370*/  LDL.LU R8, [R1+0x3fc] ;  /* 0x0003fc0001087983 */ /* 0x000ee20000300800 */
[----:B--2---:R-:W-:-:S02]  /*10380*/  F2FP.SATFINITE.E5M2.F32.PACK_AB_MERGE_C R17, R89, R90, RZ ;  /* 0x0000005a5911723e */ /* 0x004fc400048060ff */
[----:B0-----:R-:W-:Y:S02]  /*10390*/  F2FP.SATFINITE.E5M2.F32.PACK_AB_MERGE_C R0, R91, R92, RZ ;  /* 0x0000005c5b00723e */ /* 0x001fe400048060ff */
[----:B----4-:R-:W-:Y:S02]  /*103a0*/  F2FP.SATFINITE.E5M2.F32.PACK_AB_MERGE_C R15, R223, R222, RZ ;  /* 0x000000dedf0f723e */ /* 0x010fe400048060ff */
[----:B---3--:R-:W-:Y:S02]  /*103b0*/  F2FP.SATFINITE.E5M2.F32.PACK_AB_MERGE_C R222, R220, R221, RZ ;  /* 0x000000dddcde723e */ /* 0x008fe400048060ff */
[----:B------:R-:W-:Y:S02]  /*103c0*/  F2FP.SATFINITE.E5M2.F32.PACK_AB_MERGE_C R4, R93, R94, RZ ;  /* 0x0000005e5d04723e */ /* 0x000fe400048060ff */
[----:B------:R-:W-:Y:S02]  /*103d0*/  F2FP.SATFINITE.E5M2.F32.PACK_AB_MERGE_C R220, R218, R219, RZ ;  /* 0x000000dbdadc723e */ /* 0x000fe400048060ff */
[----:B------:R-:W-:-:S02]  /*103e0*/  F2FP.SATFINITE.E5M2.F32.PACK_AB_MERGE_C R7, R95, R96, RZ ;  /* 0x000000605f07723e */ /* 0x000fc400048060ff */
[----:B------:R-:W-:Y:S02]  /*103f0*/  F2FP.SATFINITE.E5M2.F32.PACK_AB_MERGE_C R218, R216, R217, RZ ;  /* 0x000000d9d8da723e */ /* 0x000fe400048060ff */
[----:B------:R-:W-:Y:S02]  /*10400*/  F2FP.SATFINITE.E5M2.F32.PACK_AB_MERGE_C R14, R214, R215, RZ ;  /* 0x000000d7d60e723e */ /* 0x000fe400048060ff */
[----:B------:R-:W-:Y:S02]  /*10410*/  F2FP.SATFINITE.E5M2.F32.PACK_AB_MERGE_C R216, R212, R213, RZ ;  /* 0x000000d5d4d8723e */ /* 0x000fe400048060ff */
        /* <DEDUP_REMOVED lines=10> */
[----:B------:R-:W-:-:S05]  /*104c0*/  F2FP.SATFINITE.E5M2.F32.PACK_AB_MERGE_C R5, R180, R181, RZ ;  /* 0x000000b5b405723e */ /* 0x000fca00048060ff */
[----:B------:R0:W-:Y:S01]  /*104d0*/  STL [R1+0x1034], R5 ;  /* 0x0010340501007387 */ /* 0x0001e20000100800 */
[----:B------:R-:W-:Y:S02]  /*104e0*/  F2FP.SATFINITE.E5M2.F32.PACK_AB_MERGE_C R192, R178, R179, RZ ;  /* 0x000000b3b2c0723e */ /* 0x000fe400048060ff */
[----:B0-----:R-:W-:-:S05]  /*104f0*/  F2FP.SATFINITE.E5M2.F32.PACK_AB_MERGE_C R5, R172, R173, RZ ;  /* 0x000000adac05723e */ /* 0x001fca00048060ff */
[----:B------:R0:W-:Y:S01]  /*10500*/  STL [R1+0x1018], R5 ;  /* 0x0010180501007387 */ /* 0x0001e20000100800 */
[----:B------:R-:W-:Y:S02]  /*10510*/  F2FP.SATFINITE.E5M2.F32.PACK_AB_MERGE_C R188, R176, R177, RZ ;  /* 0x000000b1b0bc723e */ /* 0x000fe400048060ff */
[----:B------:R-:W-:Y:S02]  /*10520*/  F2FP.SATFINITE.E5M2.F32.PACK_AB_MERGE_C R198, R186, R187, RZ ;  /* 0x000000bbbac6723e */ /* 0x000fe400048060ff */
        /* <DEDUP_REMOVED lines=11> */
[----:B------:R-:W-:Y:S02]  /*105e0*/  F2FP.SATFINITE.E5M2.F32.PACK_AB_MERGE_C R184, R170, R171, RZ ;  /* 0x000000abaab8723e */ /* 0x000fe400048060ff */
[----:B------:R-:W-:-:S05]  /*105f0*/  F2FP.SATFINITE.E5M2.F32.PACK_AB_MERGE_C R20, R20, R21, RZ ;  /* 0x000000151414723e */ /* 0x000fca00048060ff */
[----:B------:R1:W-:Y:S04]  /*10600*/  STL [R1+0x1020], R20 ;  /* 0x0010201401007387 */ /* 0x0003e80000100800 */
[----:B------:R-:W2:Y:S04]  /*10610*/  LDL.LU R89, [R1] ;  /* 0x0000000001597983 */ /* 0x000ea80000300800 */
[----:B------:R-:W2:Y:S01]  /*10620*/  LDL.LU R164, [R1+0x4] ;  /* 0x0000040001a47983 */ /* 0x000ea20000300800 */
[----:B0-----:R-:W-:-:S05]  /*10630*/  F2FP.SATFINITE.E5M2.F32.PACK_AB_MERGE_C R5, R8, R9, RZ ;  /* 0x000000090805723e */ /* 0x001fca00048060ff */
[----:B------:R0:W-:Y:S04]  /*10640*/  STL [R1+0x101c], R5 ;  /* 0x00101c0501007387 */ /* 0x0001e80000100800 */
[----:B------:R-:W3:Y:S04]  /*10650*/  LDL.LU R90, [R1+0x8] ;  /* 0x00000800015a7983 */ /* 0x000ee80000300800 */
[----:B------:R-:W3:Y:S04]  /*10660*/  LDL.LU R162, [R1+0xc] ;  /* 0x00000c0001a27983 */ /* 0x000ee80000300800 */
[----:B------:R-:W4:Y:S04]  /*10670*/  LDL.LU R91, [R1+0x10] ;  /* 0x00001000015b7983 */ /* 0x000f280000300800 */
[----:B------:R-:W4:Y:S04]  /*10680*/  LDL.LU R160, [R1+0x14] ;  /* 0x0000140001a07983 */ /* 0x000f280000300800 */
[----:B------:R-:W4:Y:S04]  /*10690*/  LDL.LU R92, [R1+0x18] ;  /* 0x00001800015c7983 */ /* 0x000f280000300800 */
[----:B------:R-:W4:Y:S04]  /*106a0*/  LDL.LU R158, [R1+0x1c] ;  /* 0x00001c00019e7983 */ /* 0x000f280000300800 */
[----:B------:R-:W4:Y:S01]  /*106b0*/  LDL.LU R93, [R1+0x20] ;  /* 0x00002000015d7983 */ /* 0x000f220000300800 */
[----:B------:R-:W-:-:S03]  /*106c0*/  F2FP.SATFINITE.E5M2.F32.PACK_AB_MERGE_C R194, R182, R183, RZ ;  /* 0x000000b7b6c2723e */ /* 0x000fc600048060ff */
        /* <DEDUP_REMOVED lines=14> */
[----:B------:R-:W4:Y:S04]  /*107b0*/  LDL.LU R97, [R1+0x40] ;  /* 0x0000400001617983 */ /* 0x000f280000300800 */
[----:B-1----:R-:W4:Y:S01]  /*107c0*/  LDL.LU R20, [R1+0x44] ;  /* 0x0000440001147983 */ /* 0x002f220000300800 */
[----:B------:R-:W-:-:S03]  /*107d0*/  F2FP.SATFINITE.E5M2.F32.PACK_AB_MERGE_C R230, R230, R100, RZ ;  /* 0x00000064e6e6723e */ /* 0x000fc600048060ff */
[----:B------:R-:W4:Y:S04]  /*107e0*/  LDL.LU R99, [R1+0x48] ;  /* 0x0000480001637983 */ /* 0x000f280000300800 */
[----:B------:R-:W4:Y:S01]  /*107f0*/  LDL.LU R10, [R1+0x4c] ;  /* 0x00004c00010a7983 */ /* 0x000f220000300800 */
        /* <DEDUP_REMOVED lines=114> */
[----:B0-----:R-:W4:Y:S01]  /*10f20*/  LDL.LU R5, [R1+0x1d8] ;  /* 0x0001d80001057983 */ /* 0x001f220000300800 */
[----:B------:R-:W-:-:S03]  /*10f30*/  F2FP.SATFINITE.E5M2.F32.PACK_AB_MERGE_C R3, R249, R247, RZ ;  /* 0x000000f7f903723e */ /* 0x000fc600048060ff */
[----:B------:R-:W4:Y:S04]  /*10f40*/  LDL.LU R243, [R1+0x1dc] ;  /* 0x0001dc0001f37983 */ /* 0x000f280000300800 */
[----:B------:R-:W4:Y:S04]  /*10f50*/  LDL.LU R148, [R1+0x1e0] ;  /* 0x0001e00001947983 */ /* 0x000f280000300800 */
[----:B------:R-:W4:Y:S04]  /*10f60*/  LDL.LU R245, [R1+0x1e4] ;  /* 0x0001e40001f57983 */ /* 0x000f280000300800 */
[----:B------:R-:W4:Y:S01]  /*10f70*/  LDL.LU R149, [R1+0x1e8] ;  /* 0x0001e80001957983 */ /* 0x000f220000300800 */
[----:B------:R-:W-:-:S03]  /*10f80*/  F2FP.SATFINITE.E5M2.F32.PACK_AB_MERGE_C R224, R224, R251, RZ ;  /* 0x000000fbe0e0723e */ /* 0x000fc600048060ff */
[----:B------:R-:W4:Y:S01]  /*10f90*/  LDL.LU R247, [R1+0x1ec] ;  /* 0x0001ec0001f77983 */ /* 0x000f220000300800 */
[----:B--2---:R-:W-:-:S03]  /*10fa0*/  F2FP.SATFINITE.E5M2.F32.PACK_AB_MERGE_C R164, R164, R89, RZ ;  /* 0x00000059a4a4723e */ /* 0x004fc600048060ff */
[----:B------:R-:W2:Y:S01]  /*10fb0*/  LDL.LU R151, [R1+0x1f0] ;  /* 0x0001f00001977983 */ /* 0x000ea20000300800 */
[----:B---3--:R-:W-:-:S03]  /*10fc0*/  F2FP.SATFINITE.E5M2.F32.PACK_AB_MERGE_C R162, R162, R90, RZ ;  /* 0x0000005aa2a2723e */ /* 0x008fc600048060ff */
[----:B------:R-:W2:Y:S01]  /*10fd0*/  LDL.LU R249, [R1+0x1f4] ;  /* 0x0001f40001f97983 */ /* 0x000ea20000300800 */
[----:B----4-:R-:W-:-:S03]  /*10fe0*/  F2FP.SATFINITE.E5M2.F32.PACK_AB_MERGE_C R160, R160, R91, RZ ;  /* 0x0000005ba0a0723e */ /* 0x010fc600048060ff */
[----:B------:R-:W3:Y:S01]  /*10ff0*/  LDL.LU R150, [R1+0x1f8] ;  /* 0x0001f80001967983 */ /* 0x000ee20000300800 */
[----:B------:R-:W-:-:S03]  /*11000*/  F2FP.SATFINITE.E5M2.F32.PACK_AB_MERGE_C R158, R158, R92, RZ ;  /* 0x0000005c9e9e723e */ /* 0x000fc600048060ff */
[----:B------:R-:W3:Y:S01]  /*11010*/  LDL.LU R251, [R1+0x1fc] ;  /* 0x0001fc0001fb7983 */ /* 0x000ee20000300800 */
        /* <DEDUP_REMOVED lines=78> */
[----:B------:R-:W4:Y:S04]  /*11500*/  LDL.LU R128, [R1+0x15f4] ;  /* 0x0015f40001807983 */ /* 0x000f280000300800 */
[----:B------:R-:W4:Y:S04]  /*11510*/  LDL.LU R129, [R1+0x15f0] ;  /* 0x0015f00001817983 */ /* 0x000f280000300800 */
[----:B------:R-:W4:Y:S04]  /*11520*/  LDL.LU R131, [R1+0x15ec] ;  /* 0x0015ec0001837983 */ /* 0x000f280000300800 */
[----:B------:R-:W4:Y:S01]  /*11530*/  LDL.LU R130, [R1+0x15e8] ;  /* 0x0015e80001827983 */ /* 0x000f220000300800 */
[----:B------:R-:W-:-:S02]  /*11540*/  F2FP.SATFINITE.E5M2.F32.PACK_AB_MERGE_C R211, R211, R132, RZ ;  /* 0x00000084d3d3723e */ /* 0x000fc400048060ff */
[----:B------:R-:W-:Y:S01]  /*11550*/  F2FP.SATFINITE.E5M2.F32.PACK_AB_MERGE_C R213, R213, R133, RZ ;  /* 0x00000085d5d5723e */ /* 0x000fe200048060ff */
[----:B------:R-:W4:Y:S01]  /*11560*/  LDL.LU R132, [R1+0x15e4] ;  /* 0x0015e40001847983 */ /* 0x000f220000300800 */
[----:B------:R-:W-:Y:S02]  /*11570*/  F2FP.SATFINITE.E5M2.F32.PACK_AB_MERGE_C R215, R215, R134, RZ ;  /* 0x00000086d7d7723e */ /* 0x000fe400048060ff */
[----:B------:R-:W-:Y:S01]  /*11580*/  F2FP.SATFINITE.E5M2.F32.PACK_AB_MERGE_C R217, R217, R135, RZ ;  /* 0x00000087d9d9723e */ /* 0x000fe200048060ff */
[----:B------:R-:W4:Y:S01]  /*11590*/  LDL.LU R133, [R1+0x15e0] ;  /* 0x0015e00001857983 */ /* 0x000f220000300800 */
[----:B------:R-:W-:-:S03]  /*115a0*/  F2FP.SATFINITE.E5M2.F32.PACK_AB_MERGE_C R219, R219, R136, RZ ;  /* 0x00000088dbdb723e */ /* 0x000fc600048060ff */
[----:B------:R-:W4:Y:S01]  /*115b0*/  LDL.LU R134, [R1+0x15dc] ;  /* 0x0015dc0001867983 */ /* 0x000f220000300800 */
[----:B------:R-:W-:-:S03]  /*115c0*/  F2FP.SATFINITE.E5M2.F32.PACK_AB_MERGE_C R221, R221, R137, RZ ;  /* 0x00000089dddd723e */ /* 0x000fc600048060ff */
        /* <DEDUP_REMOVED lines=29> */
[----:B--2---:R-:W-:-:S03]  /*117a0*/  F2FP.SATFINITE.E5M2.F32.PACK_AB_MERGE_C R249, R249, R151, RZ ;  /* 0x00000097f9f9723e */ /* 0x004fc600048060ff */
[----:B------:R-:W2:Y:S01]  /*117b0*/  LDL.LU R151, [R1+0x1598] ;  /* 0x0015980001977983 */ /* 0x000ea20000300800 */
[----:B---3--:R-:W-:-:S03]  /*117c0*/  F2FP.SATFINITE.E5M2.F32.PACK_AB_MERGE_C R251, R251, R150, RZ ;  /* 0x00000096fbfb723e */ /* 0x008fc600048060ff */
[----:B------:R-:W2:Y:S01]  /*117d0*/  LDL.LU R150, [R1+0x1594] ;  /* 0x0015940001967983 */ /* 0x000ea20000300800 */
[----:B----4-:R-:W-:-:S05]  /*117e0*/  F2FP.SATFINITE.E5M2.F32.PACK_AB_MERGE_C R29, R115, R114, RZ ;  /* 0x00000072731d723e */ /* 0x010fca00048060ff */
[----:B------:R0:W-:Y:S02]  /*117f0*/  STL [R1+0x100c], R29 ;  /* 0x00100c1d01007387 */ /* 0x0001e40000100800 */
[----:B0-----:R-:W-:-:S05]  /*11800*/  F2FP.SATFINITE.E5M2.F32.PACK_AB_MERGE_C R29, R123, R122, RZ ;  /* 0x0000007a7b1d723e */ /* 0x001fca00048060ff */
[----:B------:R0:W-:Y:S02]  /*11810*/  STL [R1+0x1000], R29 ;  /* 0x0010001d01007387 */ /* 0x0001e40000100800 */
[----:B0-----:R-:W-:-:S05]  /*11820*/  F2FP.SATFINITE.E5M2.F32.PACK_AB_MERGE_C R29, R131, R130, RZ ;  /* 0x00000082831d723e */ /* 0x001fca00048060ff */
[----:B------:R0:W-:Y:S04]  /*11830*/  STL [R1+0xffc], R29 ;  /* 0x000ffc1d01007387 */ /* 0x0001e80000100800 */
[----:B------:R-:W3:Y:S04]  /*11840*/  LDL.LU R41, [R1+0x410] ;  /* 0x0004100001297983 */ /* 0x000ee80000300800 */
[----:B------:R-:W4:Y:S01]  /*11850*/  LDL.LU R39, [R1+0x40c] ;  /* 0x00040c0001277983 */ /* 0x000f220000300800 */
[----:B------:R-:W-:Y:S02]  /*11860*/  LOP3.LUT R252, R252, 0xffff, RZ, 0xc0, !PT ;  /* 0x0000fffffcfc7812 */ /* 0x000fe400078ec0ff */
[----:B------:R-:W-:-:S02]  /*11870*/  LOP3.LUT R251, R251, 0xffff, RZ, 0xc0, !PT ;  /* 0x0000fffffbfb7812 */ /* 0x000fc400078ec0ff */
[----:B0-----:R-:W-:-:S05]  /*11880*/  F2FP.SATFINITE.E5M2.F32.PACK_AB_MERGE_C R29, R139, R138, RZ ;  /* 0x0000008a8b1d723e */ /* 0x001fca00048060ff */
[----:B------:R0:W-:Y:S04]  /*11890*/  STL [R1+0x1010], R29 ;  /* 0x0010101d01007387 */ /* 0x0001e80000100800 */
[----:B------:R-:W4:Y:S01]  /*118a0*/  LDL.LU R37, [R1+0x404] ;  /* 0x0004040001257983 */ /* 0x000f220000300800 */
[----:B------:R-:W-:Y:S02]  /*118b0*/  LOP3.LUT R166, R166, 0xffff, RZ, 0xc0, !PT ;  /* 0x0000ffffa6a67812 */ /* 0x000fe400078ec0ff */
[----:B------:R-:W-:Y:S02]  /*118c0*/  SHF.R.U32.HI R33, RZ, 0x8, R252 ;  /* 0x00000008ff217819 */ /* 0x000fe400000116fc */
[----:B------:R-:W-:Y:S02]  /*118d0*/  SHF.R.U32.HI R35, RZ, 0x8, R251 ;  /* 0x00000008ff237819 */ /* 0x000fe400000116fb */
[----:B------:R-:W-:-:S02]  /*118e0*/  LOP3.LUT R33, R33, 0xffff, RZ, 0xc0, !PT ;  /* 0x0000ffff21217812 */ /* 0x000fc400078ec0ff */
[----:B------:R-:W-:Y:S02]  /*118f0*/  LOP3.LUT R35, R35, 0xffff, RZ, 0xc0, !PT ;  /* 0x0000ffff23237812 */ /* 0x000fe400078ec0ff */
[----:B------:R-:W-:Y:S02]  /*11900*/  PRMT R45, R252, 0x3340, R251 ;  /* 0x00003340fc2d7816 */ /* 0x000fe400000000fb */
[----:B------:R-:W-:Y:S02]  /*11910*/  PRMT R35, R33, 0x3340, R35 ;  /* 0x0000334021237816 */ /* 0x000fe40000000023 */
[----:B------:R-:W-:-:S05]  /*11920*/  F2FP.SATFINITE.E5M2.F32.PACK_AB_MERGE_C R31, R147, R146, RZ ;  /* 0x00000092931f723e */ /* 0x000fca00048060ff */
[----:B------:R2:W-:Y:S01]  /*11930*/  STL [R1+0x1008], R31 ;  /* 0x0010081f01007387 */ /* 0x0005e20000100800 */
[----:B0-----:R-:W-:-:S05]  /*11940*/  VIADD R29, R5, 0x3e ;  /* 0x0000003e051d7836 */ /* 0x001fca0000000000 */
[----:B------:R-:W-:Y:S01]  /*11950*/  ISETP.GE.AND P2, PT, R29, UR5, PT ;  /* 0x000000051d007c0c */ /* 0x000fe2000bf46270 */
[----:B------:R-:W-:Y:S01]  /*11960*/  VIADD R29, R5, 0x2 ;  /* 0x00000002051d7836 */ /* 0x000fe20000000000 */
[----:B------:R-:W-:Y:S01]  /*11970*/  ULDC UR5, c[0x0][0x22c] ;  /* 0x00008b0000057ab9 */ /* 0x000fe20000000800 */
[----:B------:R-:W-:-:S04]  /*11980*/  F2FP.SATFINITE.E5M2.F32.PACK_AB_MERGE_C R148, R149, R148, RZ ;  /* 0x000000949594723e */ /* 0x000fc800048060ff */
[----:B------:R-:W-:Y:S02]  /*11990*/  LOP3.LUT R148, R148, 0xffff, RZ, 0xc0, !PT ;  /* 0x0000ffff94947812 */ /* 0x000fe400078ec0ff */
[----:B--2---:R-:W-:-:S05]  /*119a0*/  F2FP.SATFINITE.E5M2.F32.PACK_AB_MERGE_C R31, R151, R150, RZ ;  /* 0x00000096971f723e */ /* 0x004fca00048060ff */
[----:B------:R0:W-:Y:S01]  /*119b0*/  STL [R1+0x1004], R31 ;  /* 0x0010041f01007387 */ /* 0x0001e20000100800 */
[----:B------:R-:W-:Y:S01]  /*119c0*/  ISETP.GE.AND P1, PT, R29, UR41, PT ;  /* 0x000000291d007c0c */ /* 0x000fe2000bf26270 */
[----:B------:R-:W-:Y:S01]  /*119d0*/  ULDC UR41, c[0x0][0x248] ;  /* 0x0000920000297ab9 */ /* 0x000fe20000000800 */
[----:B------:R-:W-:Y:S01]  /*119e0*/  SHF.R.U32.HI R29, RZ, 0x8, R166 ;  /* 0x00000008ff1d7819 */ /* 0x000fe200000116a6 */
[----:B0-----:R-:W-:-:S05]  /*119f0*/  VIADD R31, R5, 0x3f ;  /* 0x0000003f051f7836 */ /* 0x001fca0000000000 */
[----:B------:R-:W-:Y:S02]  /*11a00*/  ISETP.GE.AND P0, PT, R31, UR5, PT ;  /* 0x000000051f007c0c */ /* 0x000fe4000bf06270 */
[--C-:B------:R-:W-:Y:S01]  /*11a10*/  PRMT R43, R166, 0x3340, R148.reuse ;  /* 0x00003340a62b7816 */ /* 0x100fe20000000094 */
[----:B------:R-:W-:Y:S01]  /*11a20*/  STL [R1+0x13f8], R45 ;  /* 0x0013f82d01007387 */ /* 0x000fe20000100800 */
[----:B------:R-:W-:Y:S01]  /*11a30*/  SHF.R.U32.HI R31, RZ, 0x8, R148 ;  /* 0x00000008ff1f7819 */ /* 0x000fe20000011694 */
[----:B------:R-:W-:Y:S01]  /*11a40*/  ULDC UR5, c[0x0][0x248] ;  /* 0x0000920000057ab9 */ /* 0x000fe20000000800 */
[----:B------:R-:W-:Y:S02]  /*11a50*/  LOP3.LUT R29, R29, 0xffff, RZ, 0xc0, !PT ;  /* 0x0000ffff1d1d7812 */ /* 0x000fe400078ec0ff */
[----:B------:R-:W-:Y:S01]  /*11a60*/  LOP3.LUT R31, R31, 0xffff, RZ, 0xc0, !PT ;  /* 0x0000ffff1f1f7812 */ /* 0x000fe200078ec0ff */
[----:B------:R0:W-:Y:S03]  /*11a70*/  STL [R1+0x13f4], R43 ;  /* 0x0013f42b01007387 */ /* 0x0001e60000100800 */
[----:B------:R-:W-:Y:S01]  /*11a80*/  PRMT R33, R29, 0x3340, R31 ;  /* 0x000033401d217816 */ /* 0x000fe2000000001f */
[----:B------:R-:W-:Y:S04]  /*11a90*/  STL [R1+0x12f0], R35 ;  /* 0x0012f02301007387 */ /* 0x000fe80000100800 */
[----:B------:R1:W-:Y:S01]  /*11aa0*/  STL [R1+0x12ec], R33 ;  /* 0x0012ec2101007387 */ /* 0x0003e20000100800 */
[----:B---3--:R-:W-:-:S03]  /*11ab0*/  LOP3.LUT R29, R41, 0xffff, RZ, 0xc0, !PT ;  /* 0x0000ffff291d7812 */ /* 0x008fc600078ec0ff */
[----:B------:R-:W2:Y:S01]  /*11ac0*/  LDL.LU R41, [R1+0x414] ;  /* 0x0004140001297983 */ /* 0x000ea20000300800 */
[----:B----4-:R-:W-:-:S03]  /*11ad0*/  LOP3.LUT R31, R39, 0xffff, RZ, 0xc0, !PT ;  /* 0x0000ffff271f7812 */ /* 0x010fc600078ec0ff */
[----:B------:R-:W3:Y:S01]  /*11ae0*/  LDL.LU R39, [R1+0x400] ;  /* 0x0004000001277983 */ /* 0x000ee20000300800 */
[----:B------:R-:W-:Y:S02]  /*11af0*/  F2FP.SATFINITE.E5M2.F32.PACK_AB_MERGE_C R144, R145, R144, RZ ;  /* 0x000000909190723e */ /* 0x000fe400048060ff */
[----:B------:R-:W-:Y:S02]  /*11b00*/  LOP3.LUT R247, R247, 0xffff, RZ, 0xc0, !PT ;  /* 0x0000fffff7f77812 */ /* 0x000fe400078ec0ff */
[----:B------:R-:W-:Y:S02]  /*11b10*/  LOP3.LUT R168, R168, 0xffff, RZ, 0xc0, !PT ;  /* 0x0000ffffa8a87812 */ /* 0x000fe400078ec0ff */
[----:B------:R-:W-:Y:S02]  /*11b20*/  LOP3.LUT R144, R144, 0xffff, RZ, 0xc0, !PT ;  /* 0x0000ffff90907812 */ /* 0x000fe400078ec0ff */
[----:B------:R-:W-:Y:S02]  /*11b30*/  LOP3.LUT R241, R241, 0xffff, RZ, 0xc0, !PT ;  /* 0x0000fffff1f17812 */ /* 0x000fe400078ec0ff */
[----:B0-----:R-:W-:-:S02]  /*11b40*/  PRMT R43, R168, 0x3340, R144 ;  /* 0x00003340a82b7816 */ /* 0x001fc40000000090 */
[----:B------:R-:W-:Y:S02]  /*11b50*/  LOP3.LUT R243, R243, 0xffff, RZ, 0xc0, !PT ;  /* 0x0000fffff3f37812 */ /* 0x000fe400078ec0ff */
[----:B-1----:R-:W-:-:S04]  /*11b60*/  LOP3.LUT R33, R37, 0xffff, RZ, 0xc0, !PT ;  /* 0x0000ffff25217812 */ /* 0x002fc800078ec0ff */
[----:B------:R-:W-:Y:S02]  /*11b70*/  PRMT R37, R33, 0x3340, R247 ;  /* 0x0000334021257816 */ /* 0x000fe400000000f7 */
[----:B------:R-:W-:-:S03]  /*11b80*/  SHF.R.U32.HI R35, RZ, 0x8, R33 ;  /* 0x00000008ff237819 */ /* 0x000fc60000011621 */
[----:B------:R0:W-:Y:S01]  /*11b90*/  STL [R1+0x1390], R37 ;  /* 0x0013902501007387 */ /* 0x0001e20000100800 */
[----:B------:R-:W-:-:S03]  /*11ba0*/  SHF.R.U32.HI R247, RZ, 0x8, R247 ;  /* 0x00000008fff77819 */ /* 0x000fc600000116f7 */
[----:B------:R1:W-:Y:S01]  /*11bb0*/  STL [R1+0x138c], R43 ;  /* 0x00138c2b01007387 */ /* 0x0003e20000100800 */
[----:B------:R-:W-:Y:S02]  /*11bc0*/  SHF.R.U32.HI R33, RZ, 0x8, R168 ;  /* 0x00000008ff217819 */ /* 0x000fe400000116a8 */
[----:B------:R-:W-:Y:S02]  /*11bd0*/  SHF.R.U32.HI R144, RZ, 0x8, R144 ;  /* 0x00000008ff907819 */ /* 0x000fe40000011690 */
[----:B0-----:R-:W-:Y:S02]  /*11be0*/  SHF.R.U32.HI R37, RZ, 0x8, R29 ;  /* 0x00000008ff257819 */ /* 0x001fe4000001161d */
[----:B-1----:R-:W-:Y:S02]  /*11bf0*/  PRMT R43, R29, 0x3340, R241 ;  /* 0x000033401d2b7816 */ /* 0x002fe400000000f1 */
[----:B------:R-:W-:Y:S02]  /*11c00*/  SHF.R.U32.HI R29, RZ, 0x8, R31 ;  /* 0x00000008ff1d7819 */ /* 0x000fe4000001161f */
[----:B------:R-:W-:-:S02]  /*11c10*/  SHF.R.U32.HI R241, RZ, 0x8, R241 ;  /* 0x00000008fff17819 */ /* 0x000fc400000116f1 */
[--C-:B------:R-:W-:Y:S02]  /*11c20*/  PRMT R31, R31, 0x3340, R243.reuse ;  /* 0x000033401f1f7816 */ /* 0x100fe400000000f3 */
[----:B------:R-:W-:Y:S02]  /*11c30*/  SHF.R.U32.HI R243, RZ, 0x8, R243 ;  /* 0x00000008fff37819 */ /* 0x000fe400000116f3 */
[----:B------:R-:W-:Y:S02]  /*11c40*/  LOP3.LUT R35, R35, 0xffff, RZ, 0xc0, !PT ;  /* 0x0000ffff23237812 */ /* 0x000fe400078ec0ff */
[----:B------:R-:W-:Y:S02]  /*11c50*/  LOP3.LUT R247, R247, 0xffff, RZ, 0xc0, !PT ;  /* 0x0000fffff7f77812 */ /* 0x000fe400078ec0ff */
[----:B------:R-:W-:Y:S02]  /*11c60*/  LOP3.LUT R33, R33, 0xffff, RZ, 0xc0, !PT ;  /* 0x0000ffff21217812 */ /* 0x000fe400078ec0ff */
[----:B------:R-:W-:Y:S01]  /*11c70*/  LOP3.LUT R144, R144, 0xffff, RZ, 0xc0, !PT ;  /* 0x0000ffff90907812 */ /* 0x000fe200078ec0ff */
[----:B------:R0:W-:Y:S01]  /*11c80*/  STL [R1+0x1398], R43 ;  /* 0x0013982b01007387 */ /* 0x0001e20000100800 */
[----:B------:R-:W-:-:S02]  /*11c90*/  LOP3.LUT R37, R37, 0xffff, RZ, 0xc0, !PT ;  /* 0x0000ffff25257812 */ /* 0x000fc400078ec0ff */
[----:B------:R-:W-:Y:S02]  /*11ca0*/  LOP3.LUT R241, R241, 0xffff, RZ, 0xc0, !PT ;  /* 0x0000fffff1f17812 */ /* 0x000fe400078ec0ff */
[----:B------:R-:W-:Y:S02]  /*11cb0*/  LOP3.LUT R29, R29, 0xffff, RZ, 0xc0, !PT ;  /* 0x0000ffff1d1d7812 */ /* 0x000fe400078ec0ff */
[----:B------:R-:W-:Y:S01]  /*11cc0*/  LOP3.LUT R243, R243, 0xffff, RZ, 0xc0, !PT ;  /* 0x0000fffff3f37812 */ /* 0x000fe200078ec0ff */
[----:B------:R1:W-:Y:S01]  /*11cd0*/  STL [R1+0x13f0], R31 ;  /* 0x0013f01f01007387 */ /* 0x0003e20000100800 */
[----:B0-----:R-:W-:Y:S02]  /*11ce0*/  PRMT R43, R35, 0x3340, R247 ;  /* 0x00003340232b7816 */ /* 0x001fe400000000f7 */
[----:B------:R-:W-:Y:S02]  /*11cf0*/  PRMT R35, R33, 0x3340, R144 ;  /* 0x0000334021237816 */ /* 0x000fe40000000090 */
[----:B------:R-:W-:Y:S01]  /*11d00*/  PRMT R33, R29, 0x3340, R243 ;  /* 0x000033401d217816 */ /* 0x000fe200000000f3 */
[----:B------:R0:W-:Y:S01]  /*11d10*/  STL [R1+0x114c], R43 ;  /* 0x00114c2b01007387 */ /* 0x0001e20000100800 */
[----:B-1----:R-:W-:-:S03]  /*11d20*/  PRMT R31, R37, 0x3340, R241 ;  /* 0x00003340251f7816 */ /* 0x002fc600000000f1 */
[----:B------:R-:W-:Y:S04]  /*11d30*/  STL [R1+0x1144], R35 ;  /* 0x0011442301007387 */ /* 0x000fe80000100800 */
[----:B------:R3:W-:Y:S04]  /*11d40*/  STL [R1+0x1160], R31 ;  /* 0x0011601f01007387 */ /* 0x0007e80000100800 */
[----:B------:R1:W-:Y:S04]  /*11d50*/  STL [R1+0x1298], R33 ;  /* 0x0012982101007387 */ /* 0x0003e80000100800 */
[----:B0-----:R-:W4:Y:S01]  /*11d60*/  LDL.LU R43, [R1+0x420] ;  /* 0x00042000012b7983 */ /* 0x001f220000300800 */
[----:B--2---:R-:W-:-:S03]  /*11d70*/  LOP3.LUT R29, R41, 0xffff, RZ, 0xc0, !PT ;  /* 0x0000ffff291d7812 */ /* 0x004fc600078ec0ff */
[----:B------:R-:W2:Y:S01]  /*11d80*/  LDL.LU R41, [R1+0x418] ;  /* 0x0004180001297983 */ /* 0x000ea20000300800 */
[----:B------:R-:W-:Y:S02]  /*11d90*/  F2FP.SATFINITE.E5M2.F32.PACK_AB_MERGE_C R140, R141, R140, RZ ;  /* 0x0000008c8d8c723e */ /* 0x000fe400048060ff */
[----:B---3--:R-:W-:Y:S02]  /*11da0*/  LOP3.LUT R31, R39, 0xffff, RZ, 0xc0, !PT ;  /* 0x0000ffff271f7812 */ /* 0x008fe400078ec0ff */
[----:B------:R-:W3:Y:S01]  /*11db0*/  LDL.LU R39, [R1+0x408] ;  /* 0x0004080001277983 */ /* 0x000ee20000300800 */
[----:B------:R-:W-:Y:S02]  /*11dc0*/  LOP3.LUT R172, R172, 0xffff, RZ, 0xc0, !PT ;  /* 0x0000ffffacac7812 */ /* 0x000fe400078ec0ff */
[----:B------:R-:W-:Y:S02]  /*11dd0*/  LOP3.LUT R140, R140, 0xffff, RZ, 0xc0, !PT ;  /* 0x0000ffff8c8c7812 */ /* 0x000fe400078ec0ff */
[----:B------:R-:W-:-:S02]  /*11de0*/  LOP3.LUT R239, R239, 0xffff, RZ, 0xc0, !PT ;  /* 0x0000ffffefef7812 */ /* 0x000fc400078ec0ff */
[----:B------:R-:W-:Y:S02]  /*11df0*/  PRMT R37, R172, 0x3340, R140 ;  /* 0x00003340ac257816 */ /* 0x000fe4000000008c */
[----:B------:R-:W-:-:S03]  /*11e00*/  F2FP.SATFINITE.E5M2.F32.PACK_AB_MERGE_C R136, R137, R136, RZ ;  /* 0x000000888988723e */ /* 0x000fc600048060ff */
[----:B------:R0:W-:Y:S01]  /*11e10*/  STL [R1+0x13e8], R37 ;  /* 0x0013e82501007387 */ /* 0x0001e20000100800 */
[----:B------:R-:W-:Y:S02]  /*11e20*/  LOP3.LUT R174, R174, 0xffff, RZ, 0xc0, !PT ;  /* 0x0000ffffaeae7812 */ /* 0x000fe400078ec0ff */
[----:B------:R-:W-:Y:S02]  /*11e30*/  LOP3.LUT R136, R136, 0xffff, RZ, 0xc0, !PT ;  /* 0x0000ffff88887812 */ /* 0x000fe400078ec0ff */
[----:B-1----:R-:W-:Y:S02]  /*11e40*/  SHF.R.U32.HI R33, RZ, 0x8, R172 ;  /* 0x00000008ff217819 */ /* 0x002fe400000116ac */
[----:B------:R-:W-:Y:S02]  /*11e50*/  SHF.R.U32.HI R140, RZ, 0x8, R140 ;  /* 0x00000008ff8c7819 */ /* 0x000fe4000001168c */
[----:B0-----:R-:W-:Y:S02]  /*11e60*/  PRMT R37, R29, 0x3340, R239 ;  /* 0x000033401d257816 */ /* 0x001fe400000000ef */
[----:B------:R-:W-:-:S02]  /*11e70*/  LOP3.LUT R249, R249, 0xffff, RZ, 0xc0, !PT ;  /* 0x0000fffff9f97812 */ /* 0x000fc400078ec0ff */
[----:B------:R-:W-:Y:S01]  /*11e80*/  SHF.R.U32.HI R35, RZ, 0x8, R29 ;  /* 0x00000008ff237819 */ /* 0x000fe2000001161d */
[----:B------:R0:W-:Y:S01]  /*11e90*/  STL [R1+0x1378], R37 ;  /* 0x0013782501007387 */ /* 0x0001e20000100800 */
[----:B------:R-:W-:Y:S02]  /*11ea0*/  SHF.R.U32.HI R239, RZ, 0x8, R239 ;  /* 0x00000008ffef7819 */ /* 0x000fe400000116ef */
[----:B------:R-:W-:Y:S02]  /*11eb0*/  PRMT R45, R174, 0x3340, R136 ;  /* 0x00003340ae2d7816 */ /* 0x000fe40000000088 */
[----:B------:R-:W-:Y:S02]  /*11ec0*/  LOP3.LUT R33, R33, 0xffff, RZ, 0xc0, !PT ;  /* 0x0000ffff21217812 */ /* 0x000fe400078ec0ff */
[----:B------:R-:W-:Y:S02]  /*11ed0*/  LOP3.LUT R140, R140, 0xffff, RZ, 0xc0, !PT ;  /* 0x0000ffff8c8c7812 */ /* 0x000fe400078ec0ff */
[----:B------:R-:W-:-:S02]  /*11ee0*/  SHF.R.U32.HI R29, RZ, 0x8, R174 ;  /* 0x00000008ff1d7819 */ /* 0x000fc400000116ae */
[----:B0-----:R-:W-:Y:S02]  /*11ef0*/  SHF.R.U32.HI R37, RZ, 0x8, R31 ;  /* 0x00000008ff257819 */ /* 0x001fe4000001161f */
[----:B------:R-:W-:Y:S02]  /*11f00*/  SHF.R.U32.HI R136, RZ, 0x8, R136 ;  /* 0x00000008ff887819 */ /* 0x000fe40000011688 */
[--C-:B------:R-:W-:Y:S02]  /*11f10*/  PRMT R31, R31, 0x3340, R249.reuse ;  /* 0x000033401f1f7816 */ /* 0x100fe400000000f9 */
[----:B------:R-:W-:Y:S02]  /*11f20*/  SHF.R.U32.HI R249, RZ, 0x8, R249 ;  /* 0x00000008fff97819 */ /* 0x000fe400000116f9 */
[----:B------:R-:W-:Y:S02]  /*11f30*/  LOP3.LUT R35, R35, 0xffff, RZ, 0xc0, !PT ;  /* 0x0000ffff23237812 */ /* 0x000fe400078ec0ff */
[----:B------:R-:W-:-:S02]  /*11f40*/  LOP3.LUT R239, R239, 0xffff, RZ, 0xc0, !PT ;  /* 0x0000ffffefef7812 */ /* 0x000fc400078ec0ff */
[----:B------:R-:W-:Y:S02]  /*11f50*/  PRMT R33, R33, 0x3340, R140 ;  /* 0x0000334021217816 */ /* 0x000fe4000000008c */
[----:B------:R-:W-:Y:S02]  /*11f60*/  LOP3.LUT R29, R29, 0xffff, RZ, 0xc0, !PT ;  /* 0x0000ffff1d1d7812 */ /* 0x000fe400078ec0ff */
[----:B------:R-:W-:Y:S01]  /*11f70*/  LOP3.LUT R136, R136, 0xffff, RZ, 0xc0, !PT ;  /* 0x0000ffff88887812 */ /* 0x000fe200078ec0ff */
[----:B------:R-:W-:Y:S01]  /*11f80*/  STL [R1+0x1370], R45 ;  /* 0x0013702d01007387 */ /* 0x000fe20000100800 */
[----:B------:R-:W-:Y:S02]  /*11f90*/  LOP3.LUT R37, R37, 0xffff, RZ, 0xc0, !PT ;  /* 0x0000ffff25257812 */ /* 0x000fe400078ec0ff */
[----:B------:R-:W-:Y:S01]  /*11fa0*/  LOP3.LUT R249, R249, 0xffff, RZ, 0xc0, !PT ;  /* 0x0000fffff9f97812 */ /* 0x000fe200078ec0ff */
[----:B------:R0:W-:Y:S01]  /*11fb0*/  STL [R1+0x13ec], R31 ;  /* 0x0013ec1f01007387 */ /* 0x0001e20000100800 */
[----:B------:R-:W-:-:S03]  /*11fc0*/  PRMT R35, R35, 0x3340, R239 ;  /* 0x0000334023237816 */ /* 0x000fc600000000ef */
[----:B------:R1:W-:Y:S01]  /*11fd0*/  STL [R1+0x1250], R33 ;  /* 0x0012502101007387 */ /* 0x0003e20000100800 */
[----:B0-----:R-:W-:-:S03]  /*11fe0*/  PRMT R31, R29, 0x3340, R136 ;  /* 0x000033401d1f7816 */ /* 0x001fc60000000088 */
[----:B------:R-:W-:Y:S01]  /*11ff0*/  STL [R1+0x113c], R35 ;  /* 0x00113c2301007387 */ /* 0x000fe20000100800 */
[----:B-1----:R-:W-:-:S03]  /*12000*/  PRMT R33, R37, 0x3340, R249 ;  /* 0x0000334025217816 */ /* 0x002fc600000000f9 */
[----:B------:R2:W-:Y:S04]  /*12010*/  STL [R1+0x1134], R31 ;  /* 0x0011341f01007387 */ /* 0x0005e80000100800 */
[----:B------:R3:W-:Y:S01]  /*12020*/  STL [R1+0x1254], R33 ;  /* 0x0012542101007387 */ /* 0x0007e20000100800 */
[----:B--2---:R-:W-:-:S03]  /*12030*/  LOP3.LUT R31, R41, 0xffff, RZ, 0xc0, !PT ;  /* 0x0000ffff291f7812 */ /* 0x004fc600078ec0ff */
[----:B------:R-:W2:Y:S01]  /*12040*/  LDL.LU R41, [R1+0x428] ;  /* 0x0004280001297983 */ /* 0x000ea20000300800 */
[----:B---3--:R-:W-:-:S03]  /*12050*/  LOP3.LUT R33, R39, 0xffff, RZ, 0xc0, !PT ;  /* 0x0000ffff27217812 */ /* 0x008fc600078ec0ff */
[----:B------:R-:W3:Y:S01]  /*12060*/  LDL.LU R39, [R1+0x41c] ;  /* 0x00041c0001277983 */ /* 0x000ee20000300800 */
[----:B------:R-:W-:Y:S02]  /*12070*/  F2FP.SATFINITE.E5M2.F32.PACK_AB_MERGE_C R142, R143, R142, RZ ;  /* 0x0000008e8f8e723e */ /* 0x000fe400048060ff */
[----:B------:R-:W-:Y:S02]  /*12080*/  LOP3.LUT R245, R245, 0xffff, RZ, 0xc0, !PT ;  /* 0x0000fffff5f57812 */ /* 0x000fe400078ec0ff */
[----:B------:R-:W-:Y:S02]  /*12090*/  LOP3.LUT R170, R170, 0xffff, RZ, 0xc0, !PT ;  /* 0x0000ffffaaaa7812 */ /* 0x000fe400078ec0ff */
[----:B------:R-:W-:Y:S02]  /*120a0*/  LOP3.LUT R142, R142, 0xffff, RZ, 0xc0, !PT ;  /* 0x0000ffff8e8e7812 */ /* 0x000fe400078ec0ff */
[----:B----4-:R-:W-:Y:S02]  /*120b0*/  LOP3.LUT R29, R43, 0xffff, RZ, 0xc0, !PT ;  /* 0x0000ffff2b1d7812 */ /* 0x010fe400078ec0ff */
[----:B------:R-:W-:-:S02]  /*120c0*/  PRMT R37, R33, 0x3340, R245 ;  /* 0x0000334021257816 */ /* 0x000fc400000000f5 */
[----:B------:R-:W-:Y:S02]  /*120d0*/  PRMT R43, R170, 0x3340, R142 ;  /* 0x00003340aa2b7816 */ /* 0x000fe4000000008e */
[----:B------:R-:W-:Y:S01]  /*120e0*/  LOP3.LUT R237, R237, 0xffff, RZ, 0xc0, !PT ;  /* 0x0000ffffeded7812 */ /* 0x000fe200078ec0ff */
[----:B------:R0:W-:Y:S01]  /*120f0*/  STL [R1+0x13e4], R37 ;  /* 0x0013e42501007387 */ /* 0x0001e20000100800 */
[----:B------:R-:W-:Y:S02]  /*12100*/  LOP3.LUT R233, R233, 0xffff, RZ, 0xc0, !PT ;  /* 0x0000ffffe9e97812 */ /* 0x000fe400078ec0ff */
[----:B------:R-:W-:Y:S01]  /*12110*/  SHF.R.U32.HI R35, RZ, 0x8, R33 ;  /* 0x00000008ff237819 */ /* 0x000fe20000011621 */
[----:B------:R1:W-:Y:S01]  /*12120*/  STL [R1+0x13e0], R43 ;  /* 0x0013e02b01007387 */ /* 0x0003e20000100800 */
[----:B------:R-:W-:Y:S02]  /*12130*/  SHF.R.U32.HI R245, RZ, 0x8, R245 ;  /* 0x00000008fff57819 */ /* 0x000fe400000116f5 */
[----:B------:R-:W-:-:S02]  /*12140*/  SHF.R.U32.HI R33, RZ, 0x8, R170 ;  /* 0x00000008ff217819 */ /* 0x000fc400000116aa */
[----:B------:R-:W-:Y:S02]  /*12150*/  SHF.R.U32.HI R142, RZ, 0x8, R142 ;  /* 0x00000008ff8e7819 */ /* 0x000fe4000001168e */
[----:B0-----:R-:W-:Y:S02]  /*12160*/  SHF.R.U32.HI R37, RZ, 0x8, R31 ;  /* 0x00000008ff257819 */ /* 0x001fe4000001161f */
[----:B-1----:R-:W-:Y:S02]  /*12170*/  PRMT R43, R31, 0x3340, R237 ;  /* 0x000033401f2b7816 */ /* 0x002fe400000000ed */
[----:B------:R-:W-:Y:S02]  /*12180*/  SHF.R.U32.HI R31, RZ, 0x8, R29 ;  /* 0x00000008ff1f7819 */ /* 0x000fe4000001161d */
[----:B------:R-:W-:Y:S02]  /*12190*/  SHF.R.U32.HI R237, RZ, 0x8, R237 ;  /* 0x00000008ffed7819 */ /* 0x000fe400000116ed */
[----:B------:R-:W-:-:S02]  /*121a0*/  PRMT R29, R29, 0x3340, R233 ;  /* 0x000033401d1d7816 */ /* 0x000fc400000000e9 */
[----:B------:R-:W-:Y:S02]  /*121b0*/  SHF.R.U32.HI R233, RZ, 0x8, R233 ;  /* 0x00000008ffe97819 */ /* 0x000fe400000116e9 */
[----:B------:R-:W-:Y:S02]  /*121c0*/  LOP3.LUT R35, R35, 0xffff, RZ, 0xc0, !PT ;  /* 0x0000ffff23237812 */ /* 0x000fe400078ec0ff */
[----:B------:R-:W-:Y:S02]  /*121d0*/  LOP3.LUT R245, R245, 0xffff, RZ, 0xc0, !PT ;  /* 0x0000fffff5f57812 */ /* 0x000fe400078ec0ff */
[----:B------:R-:W-:Y:S02]  /*121e0*/  LOP3.LUT R33, R33, 0xffff, RZ, 0xc0, !PT ;  /* 0x0000ffff21217812 */ /* 0x000fe400078ec0ff */
[----:B------:R-:W-:Y:S01]  /*121f0*/  LOP3.LUT R142, R142, 0xffff, RZ, 0xc0, !PT ;  /* 0x0000ffff8e8e7812 */ /* 0x000fe200078ec0ff */
[----:B------:R0:W-:Y:S01]  /*12200*/  STL [R1+0x135c], R43 ;  /* 0x00135c2b01007387 */ /* 0x0001e20000100800 */
[----:B------:R-:W-:-:S02]  /*12210*/  LOP3.LUT R37, R37, 0xffff, RZ, 0xc0, !PT ;  /* 0x0000ffff25257812 */ /* 0x000fc400078ec0ff */
[----:B------:R-:W-:Y:S01]  /*12220*/  LOP3.LUT R237, R237, 0xffff, RZ, 0xc0, !PT ;  /* 0x0000ffffeded7812 */ /* 0x000fe200078ec0ff */
[----:B------:R1:W-:Y:S01]  /*12230*/  STL [R1+0x13dc], R29 ;  /* 0x0013dc1d01007387 */ /* 0x0003e20000100800 */
[----:B------:R-:W-:Y:S02]  /*12240*/  LOP3.LUT R31, R31, 0xffff, RZ, 0xc0, !PT ;  /* 0x0000ffff1f1f7812 */ /* 0x000fe400078ec0ff */
[----:B------:R-:W-:Y:S02]  /*12250*/  LOP3.LUT R233, R233, 0xffff, RZ, 0xc0, !PT ;  /* 0x0000ffffe9e97812 */ /* 0x000fe400078ec0ff */
[----:B0-----:R-:W-:Y:S02]  /*12260*/  PRMT R43, R35, 0x3340, R245 ;  /* 0x00003340232b7816 */ /* 0x001fe400000000f5 */
[----:B------:R-:W-:Y:S02]  /*12270*/  PRMT R35, R37, 0x3340, R237 ;  /* 0x0000334025237816 */ /* 0x000fe400000000ed */
[----:B-1----:R-:W-:-:S02]  /*12280*/  PRMT R29, R33, 0x3340, R142 ;  /* 0x00003340211d7816 */ /* 0x002fc4000000008e */
[----:B------:R-:W-:Y:S01]  /*12290*/  PRMT R33, R31, 0x3340, R233 ;  /* 0x000033401f217816 */ /* 0x000fe200000000e9 */
[----:B------:R0:W-:Y:S04]  /*122a0*/  STL [R1+0x1244], R43 ;  /* 0x0012442b01007387 */ /* 0x0001e80000100800 */
[----:B------:R2:W-:Y:S04]  /*122b0*/  STL [R1+0x1230], R29 ;  /* 0x0012301d01007387 */ /* 0x0005e80000100800 */
        /* <DEDUP_REMOVED lines=11> */
[----:B-1----:R-:W-:Y:S02]  /*12370*/  PRMT R35, R31, 0x3340, R235 ;  /* 0x000033401f237816 */ /* 0x002fe400000000eb */
[----:B------:R-:W-:Y:S02]  /*12380*/  PRMT R37, R178, 0x3340, R132 ;  /* 0x00003340b2257816 */ /* 0x000fe40000000084 */
[----:B------:R-:W-:Y:S01]  /*12390*/  LOP3.LUT R229, R229, 0xffff, RZ, 0xc0, !PT ;  /* 0x0000ffffe5e57812 */ /* 0x000fe200078ec0ff */
[----:B------:R-:W-:Y:S01]  /*123a0*/  STL [R1+0x13d8], R35 ;  /* 0x0013d82301007387 */ /* 0x000fe20000100800 */
[----:B------:R-:W-:-:S03]  /*123b0*/  F2FP.SATFINITE.E5M2.F32.PACK_AB_MERGE_C R134, R135, R134, RZ ;  /* 0x000000868786723e */ /* 0x000fc600048060ff */
[----:B------:R0:W-:Y:S01]  /*123c0*/  STL [R1+0x13d4], R37 ;  /* 0x0013d42501007387 */ /* 0x0001e20000100800 */
[----:B------:R-:W-:Y:S02]  /*123d0*/  LOP3.LUT R176, R176, 0xffff, RZ, 0xc0, !PT ;  /* 0x0000ffffb0b07812 */ /* 0x000fe400078ec0ff */
[----:B------:R-:W-:Y:S02]  /*123e0*/  LOP3.LUT R134, R134, 0xffff, RZ, 0xc0, !PT ;  /* 0x0000ffff86867812 */ /* 0x000fe400078ec0ff */
[----:B----4-:R-:W-:Y:S02]  /*123f0*/  SHF.R.U32.HI R33, RZ, 0x8, R31 ;  /* 0x00000008ff217819 */ /* 0x010fe4000001161f */
[----:B------:R-:W-:Y:S02]  /*12400*/  SHF.R.U32.HI R235, RZ, 0x8, R235 ;  /* 0x00000008ffeb7819 */ /* 0x000fe400000116eb */
[----:B0-----:R-:W-:Y:S02]  /*12410*/  PRMT R37, R29, 0x3340, R229 ;  /* 0x000033401d257816 */ /* 0x001fe400000000e5 */
[----:B------:R-:W-:-:S02]  /*12420*/  SHF.R.U32.HI R31, RZ, 0x8, R178 ;  /* 0x00000008ff1f7819 */ /* 0x000fc400000116b2 */
[----:B------:R-:W-:Y:S01]  /*12430*/  SHF.R.U32.HI R132, RZ, 0x8, R132 ;  /* 0x00000008ff847819 */ /* 0x000fe20000011684 */
[----:B------:R0:W-:Y:S01]  /*12440*/  STL [R1+0x13cc], R37 ;  /* 0x0013cc2501007387 */ /* 0x0001e20000100800 */
[----:B------:R-:W-:Y:S02]  /*12450*/  SHF.R.U32.HI R35, RZ, 0x8, R29 ;  /* 0x00000008ff237819 */ /* 0x000fe4000001161d */
[----:B------:R-:W-:Y:S02]  /*12460*/  LOP3.LUT R33, R33, 0xffff, RZ, 0xc0, !PT ;  /* 0x0000ffff21217812 */ /* 0x000fe400078ec0ff */
[----:B------:R-:W-:Y:S02]  /*12470*/  LOP3.LUT R235, R235, 0xffff, RZ, 0xc0, !PT ;  /* 0x0000ffffebeb7812 */ /* 0x000fe400078ec0ff */
[----:B------:R-:W-:Y:S02]  /*12480*/  SHF.R.U32.HI R29, RZ, 0x8, R176 ;  /* 0x00000008ff1d7819 */ /* 0x000fe400000116b0 */
[----:B0-----:R-:W-:-:S02]  /*12490*/  PRMT R37, R176, 0x3340, R134 ;  /* 0x00003340b0257816 */ /* 0x001fc40000000086 */
[----:B------:R-:W-:Y:S02]  /*124a0*/  SHF.R.U32.HI R134, RZ, 0x8, R134 ;  /* 0x00000008ff867819 */ /* 0x000fe40000011686 */
[----:B------:R-:W-:Y:S02]  /*124b0*/  SHF.R.U32.HI R229, RZ, 0x8, R229 ;  /* 0x00000008ffe57819 */ /* 0x000fe400000116e5 */
[----:B------:R-:W-:Y:S02]  /*124c0*/  LOP3.LUT R31, R31, 0xffff, RZ, 0xc0, !PT ;  /* 0x0000ffff1f1f7812 */ /* 0x000fe400078ec0ff */
[----:B------:R-:W-:Y:S02]  /*124d0*/  LOP3.LUT R132, R132, 0xffff, RZ, 0xc0, !PT ;  /* 0x0000ffff84847812 */ /* 0x000fe400078ec0ff */
[----:B------:R-:W-:Y:S02]  /*124e0*/  PRMT R33, R33, 0x3340, R235 ;  /* 0x0000334021217816 */ /* 0x000fe400000000eb */
[----:B------:R-:W-:-:S02]  /*124f0*/  LOP3.LUT R29, R29, 0xffff, RZ, 0xc0, !PT ;  /* 0x0000ffff1d1d7812 */ /* 0x000fc400078ec0ff */
[----:B------:R-:W-:Y:S01]  /*12500*/  LOP3.LUT R134, R134, 0xffff, RZ, 0xc0, !PT ;  /* 0x0000ffff86867812 */ /* 0x000fe200078ec0ff */
[----:B------:R0:W-:Y:S01]  /*12510*/  STL [R1+0x13d0], R37 ;  /* 0x0013d02501007387 */ /* 0x0001e20000100800 */
[----:B------:R-:W-:Y:S02]  /*12520*/  LOP3.LUT R35, R35, 0xffff, RZ, 0xc0, !PT ;  /* 0x0000ffff23237812 */ /* 0x000fe400078ec0ff */
[----:B------:R-:W-:Y:S01]  /*12530*/  LOP3.LUT R229, R229, 0xffff, RZ, 0xc0, !PT ;  /* 0x0000ffffe5e57812 */ /* 0x000fe200078ec0ff */
[----:B------:R1:W-:Y:S01]  /*12540*/  STL [R1+0x1204], R33 ;  /* 0x0012042101007387 */ /* 0x0003e20000100800 */
[----:B0-----:R-:W-:Y:S02]  /*12550*/  PRMT R37, R31, 0x3340, R132 ;  /* 0x000033401f257816 */ /* 0x001fe40000000084 */
[----:B------:R-:W-:Y:S02]  /*12560*/  PRMT R31, R29, 0x3340, R134 ;  /* 0x000033401d1f7816 */ /* 0x000fe40000000086 */
[----:B-1----:R-:W-:Y:S01]  /*12570*/  PRMT R33, R35, 0x3340, R229 ;  /* 0x0000334023217816 */ /* 0x002fe200000000e5 */
[----:B------:R-:W-:Y:S04]  /*12580*/  STL [R1+0x11fc], R37 ;  /* 0x0011fc2501007387 */ /* 0x000fe80000100800 */
[----:B------:R2:W-:Y:S04]  /*12590*/  STL [R1+0x11f0], R31 ;  /* 0x0011f01f01007387 */ /* 0x0005e80000100800 */
[----:B------:R3:W-:Y:S01]  /*125a0*/  STL [R1+0x11e4], R33 ;  /* 0x0011e42101007387 */ /* 0x0007e20000100800 */
[----:B--2---:R-:W-:-:S03]  /*125b0*/  LOP3.LUT R31, R41, 0xffff, RZ, 0xc0, !PT ;  /* 0x0000ffff291f7812 */ /* 0x004fc600078ec0ff */
[----:B------:R-:W2:Y:S01]  /*125c0*/  LDL.LU R41, [R1+0x438] ;  /* 0x0004380001297983 */ /* 0x000ea20000300800 */
[----:B------:R-:W-:Y:S02]  /*125d0*/  LOP3.LUT R29, R43, 0xffff, RZ, 0xc0, !PT ;  /* 0x0000ffff2b1d7812 */ /* 0x000fe400078ec0ff */
[----:B------:R-:W-:Y:S02]  /*125e0*/  LOP3.LUT R225, R225, 0xffff, RZ, 0xc0, !PT ;  /* 0x0000ffffe1e17812 */ /* 0x000fe400078ec0ff */
[----:B---3--:R-:W-:Y:S02]  /*125f0*/  LOP3.LUT R33, R39, 0xffff, RZ, 0xc0, !PT ;  /* 0x0000ffff27217812 */ /* 0x008fe400078ec0ff */
[----:B------:R-:W3:Y:S01]  /*12600*/  LDL.LU R39, [R1+0x434] ;  /* 0x0004340001277983 */ /* 0x000ee20000300800 */
[----:B------:R-:W-:Y:S02]  /*12610*/  PRMT R37, R29, 0x3340, R225 ;  /* 0x000033401d257816 */ /* 0x000fe400000000e1 */
[----:B------:R-:W-:-:S03]  /*12620*/  LOP3.LUT R227, R227, 0xffff, RZ, 0xc0, !PT ;  /* 0x0000ffffe3e37812 */ /* 0x000fc600078ec0ff */
[----:B------:R0:W-:Y:S01]  /*12630*/  STL [R1+0x13c8], R37 ;  /* 0x0013c82501007387 */ /* 0x0001e20000100800 */
[----:B------:R-:W-:Y:S02]  /*12640*/  LOP3.LUT R231, R231, 0xffff, RZ, 0xc0, !PT ;  /* 0x0000ffffe7e77812 */ /* 0x000fe400078ec0ff */
[----:B------:R-:W-:Y:S02]  /*12650*/  F2FP.SATFINITE.E5M2.F32.PACK_AB_MERGE_C R128, R129, R128, RZ ;  /* 0x000000808180723e */ /* 0x000fe400048060ff */
[----:B0-----:R-:W-:Y:S02]  /*12660*/  PRMT R37, R31, 0x3340, R227 ;  /* 0x000033401f257816 */ /* 0x001fe400000000e3 */
[----:B------:R-:W-:-:S03]  /*12670*/  LOP3.LUT R180, R180, 0xffff, RZ, 0xc0, !PT ;  /* 0x0000ffffb4b47812 */ /* 0x000fc600078ec0ff */
[----:B------:R0:W-:Y:S01]  /*12680*/  STL [R1+0x13c4], R37 ;  /* 0x0013c42501007387 */ /* 0x0001e20000100800 */
[----:B------:R-:W-:Y:S02]  /*12690*/  LOP3.LUT R128, R128, 0xffff, RZ, 0xc0, !PT ;  /* 0x0000ffff80807812 */ /* 0x000fe400078ec0ff */
[----:B------:R-:W-:Y:S02]  /*126a0*/  SHF.R.U32.HI R35, RZ, 0x8, R29 ;  /* 0x00000008ff237819 */ /* 0x000fe4000001161d */
[----:B------:R-:W-:Y:S02]  /*126b0*/  SHF.R.U32.HI R29, RZ, 0x8, R31 ;  /* 0x00000008ff1d7819 */ /* 0x000fe4000001161f */
[----:B0-----:R-:W-:Y:S02]  /*126c0*/  PRMT R37, R33, 0x3340, R231 ;  /* 0x0000334021257816 */ /* 0x001fe400000000e7 */
[----:B------:R-:W-:Y:S02]  /*126d0*/  SHF.R.U32.HI R31, RZ, 0x8, R33 ;  /* 0x00000008ff1f7819 */ /* 0x000fe40000011621 */
[----:B------:R-:W-:Y:S01]  /*126e0*/  SHF.R.U32.HI R231, RZ, 0x8, R231 ;  /* 0x00000008ffe77819 */ /* 0x000fe200000116e7 */
[----:B------:R0:W-:Y:S01]  /*126f0*/  STL [R1+0x13c0], R37 ;  /* 0x0013c02501007387 */ /* 0x0001e20000100800 */
[----:B------:R-:W-:-:S02]  /*12700*/  SHF.R.U32.HI R33, RZ, 0x8, R180 ;  /* 0x00000008ff217819 */ /* 0x000fc400000116b4 */
[----:B------:R-:W-:Y:S02]  /*12710*/  SHF.R.U32.HI R225, RZ, 0x8, R225 ;  /* 0x00000008ffe17819 */ /* 0x000fe400000116e1 */
[----:B------:R-:W-:Y:S02]  /*12720*/  SHF.R.U32.HI R227, RZ, 0x8, R227 ;  /* 0x00000008ffe37819 */ /* 0x000fe400000116e3 */
[--C-:B0-----:R-:W-:Y:S02]  /*12730*/  PRMT R37, R180, 0x3340, R128.reuse ;  /* 0x00003340b4257816 */ /* 0x101fe40000000080 */
[----:B------:R-:W-:Y:S02]  /*12740*/  SHF.R.U32.HI R128, RZ, 0x8, R128 ;  /* 0x00000008ff807819 */ /* 0x000fe40000011680 */
[----:B------:R-:W-:Y:S02]  /*12750*/  LOP3.LUT R31, R31, 0xffff, RZ, 0xc0, !PT ;  /* 0x0000ffff1f1f7812 */ /* 0x000fe400078ec0ff */
[----:B------:R-:W-:-:S02]  /*12760*/  LOP3.LUT R231, R231, 0xffff, RZ, 0xc0, !PT ;  /* 0x0000ffffe7e77812 */ /* 0x000fc400078ec0ff */
[----:B------:R-:W-:Y:S02]  /*12770*/  LOP3.LUT R33, R33, 0xffff, RZ, 0xc0, !PT ;  /* 0x0000ffff21217812 */ /* 0x000fe400078ec0ff */
[----:B------:R-:W-:Y:S02]  /*12780*/  LOP3.LUT R128, R128, 0xffff, RZ, 0xc0, !PT ;  /* 0x0000ffff80807812 */ /* 0x000fe400078ec0ff */
[----:B------:R-:W-:Y:S02]  /*12790*/  LOP3.LUT R35, R35, 0xffff, RZ, 0xc0, !PT ;  /* 0x0000ffff23237812 */ /* 0x000fe400078ec0ff */
[----:B------:R-:W-:Y:S01]  /*127a0*/  LOP3.LUT R225, R225, 0xffff, RZ, 0xc0, !PT ;  /* 0x0000ffffe1e17812 */ /* 0x000fe200078ec0ff */
[----:B------:R0:W-:Y:S01]  /*127b0*/  STL [R1+0x13bc], R37 ;  /* 0x0013bc2501007387 */ /* 0x0001e20000100800 */
[----:B------:R-:W-:Y:S02]  /*127c0*/  LOP3.LUT R29, R29, 0xffff, RZ, 0xc0, !PT ;  /* 0x0000ffff1d1d7812 */ /* 0x000fe400078ec0ff */
[----:B------:R-:W-:-:S02]  /*127d0*/  LOP3.LUT R227, R227, 0xffff, RZ, 0xc0, !PT ;  /* 0x0000ffffe3e37812 */ /* 0x000fc400078ec0ff */
[----:B------:R-:W-:Y:S02]  /*127e0*/  PRMT R43, R31, 0x3340, R231 ;  /* 0x000033401f2b7816 */ /* 0x000fe400000000e7 */
[----:B------:R-:W-:Y:S02]  /*127f0*/  PRMT R31, R35, 0x3340, R225 ;  /* 0x00003340231f7816 */ /* 0x000fe400000000e1 */
[----:B0-----:R-:W-:Y:S02]  /*12800*/  PRMT R37, R33, 0x3340, R128 ;  /* 0x0000334021257816 */ /* 0x001fe40000000080 */
[----:B------:R-:W-:Y:S01]  /*12810*/  PRMT R33, R29, 0x3340, R227 ;  /* 0x000033401d217816 */ /* 0x000fe200000000e3 */
[----:B------:R0:W-:Y:S04]  /*12820*/  STL [R1+0x11d4], R43 ;  /* 0x0011d42b01007387 */ /* 0x0001e80000100800 */
[----:B------:R-:W-:Y:S04]  /*12830*/  STL [R1+0x11d8], R37 ;  /* 0x0011d82501007387 */ /* 0x000fe80000100800 */
[----:B------:R3:W-:Y:S04]  /*12840*/  STL [R1+0x11dc], R31 ;  /* 0x0011dc1f01007387 */ /* 0x0007e80000100800 */
[----:B------:R-:W-:Y:S04]  /*12850*/  STL [R1+0x11e0], R33 ;  /* 0x0011e02101007387 */ /* 0x000fe80000100800 */
[----:B0-----:R-:W4:Y:S01]  /*12860*/  LDL.LU R43, [R1+0x440] ;  /* 0x00044000012b7983 */ /* 0x001f220000300800 */
[----:B--2---:R-:W-:-:S03]  /*12870*/  LOP3.LUT R29, R41, 0xffff, RZ, 0xc0, !PT ;  /* 0x0000ffff291d7812 */ /* 0x004fc600078ec0ff */
[----:B------:R-:W2:Y:S01]  /*12880*/  LDL.LU R41, [R1+0x43c] ;  /* 0x00043c0001297983 */ /* 0x000ea20000300800 */
[----:B------:R-:W-:Y:S02]  /*12890*/  F2FP.SATFINITE.E5M2.F32.PACK_AB_MERGE_C R124, R125, R124, RZ ;  /* 0x0000007c7d7c723e */ /* 0x000fe400048060ff */
[----:B------:R-:W-:Y:S02]  /*128a0*/  LOP3.LUT R223, R223, 0xffff, RZ, 0xc0, !PT ;  /* 0x0000ffffdfdf7812 */ /* 0x000fe400078ec0ff */
[----:B---3--:R-:W-:Y:S02]  /*128b0*/  LOP3.LUT R31, R39, 0xffff, RZ, 0xc0, !PT ;  /* 0x0000ffff271f7812 */ /* 0x008fe400078ec0ff */
[----:B------:R-:W-:Y:S02]  /*128c0*/  LOP3.LUT R184, R184, 0xffff, RZ, 0xc0, !PT ;  /* 0x0000ffffb8b87812 */ /* 0x000fe400078ec0ff */
[----:B------:R-:W-:Y:S02]  /*128d0*/  LOP3.LUT R124, R124, 0xffff, RZ, 0xc0, !PT ;  /* 0x0000ffff7c7c7812 */ /* 0x000fe400078ec0ff */
[----:B------:R-:W-:-:S02]  /*128e0*/  PRMT R37, R31, 0x3340, R223 ;  /* 0x000033401f257816 */ /* 0x000fc400000000df */
[----:B------:R-:W-:Y:S02]  /*128f0*/  PRMT R39, R184, 0x3340, R124 ;  /* 0x00003340b8277816 */ /* 0x000fe4000000007c */
[----:B------:R-:W-:Y:S01]  /*12900*/  LOP3.LUT R221, R221, 0xffff, RZ, 0xc0, !PT ;  /* 0x0000ffffdddd7812 */ /* 0x000fe200078ec0ff */
[----:B------:R-:W-:Y:S01]  /*12910*/  STL [R1+0x13b0], R37 ;  /* 0x0013b02501007387 */ /* 0x000fe20000100800 */
[----:B------:R-:W-:-:S03]  /*12920*/  F2FP.SATFINITE.E5M2.F32.PACK_AB_MERGE_C R126, R127, R126, RZ ;  /* 0x0000007e7f7e723e */ /* 0x000fc600048060ff */
[----:B------:R0:W-:Y:S01]  /*12930*/  STL [R1+0x13b8], R39 ;  /* 0x0013b82701007387 */ /* 0x0001e20000100800 */
[----:B------:R-:W-:Y:S02]  /*12940*/  LOP3.LUT R182, R182, 0xffff, RZ, 0xc0, !PT ;  /* 0x0000ffffb6b67812 */ /* 0x000fe400078ec0ff */
[----:B------:R-:W-:Y:S02]  /*12950*/  LOP3.LUT R126, R126, 0xffff, RZ, 0xc0, !PT ;  /* 0x0000ffff7e7e7812 */ /* 0x000fe400078ec0ff */
[----:B0-----:R-:W-:Y:S02]  /*12960*/  PRMT R39, R29, 0x3340, R221 ;  /* 0x000033401d277816 */ /* 0x001fe400000000dd */
[----:B------:R-:W-:-:S03]  /*12970*/  SHF.R.U32.HI R37, RZ, 0x8, R29 ;  /* 0x00000008ff257819 */ /* 0x000fc6000001161d */
[----:B------:R0:W-:Y:S01]  /*12980*/  STL [R1+0x13ac], R39 ;  /* 0x0013ac2701007387 */ /* 0x0001e20000100800 */
[----:B------:R-:W-:Y:S02]  /*12990*/  SHF.R.U32.HI R35, RZ, 0x8, R184 ;  /* 0x00000008ff237819 */ /* 0x000fe400000116b8 */
[----:B------:R-:W-:Y:S02]  /*129a0*/  SHF.R.U32.HI R124, RZ, 0x8, R124 ;  /* 0x00000008ff7c7819 */ /* 0x000fe4000001167c */
[----:B------:R-:W-:Y:S02]  /*129b0*/  SHF.R.U32.HI R29, RZ, 0x8, R182 ;  /* 0x00000008ff1d7819 */ /* 0x000fe400000116b6 */
[--C-:B0-----:R-:W-:Y:S02]  /*129c0*/  PRMT R39, R182, 0x3340, R126.reuse ;  /* 0x00003340b6277816 */ /* 0x101fe4000000007e */
[----:B------:R-:W-:Y:S02]  /*129d0*/  SHF.R.U32.HI R126, RZ, 0x8, R126 ;  /* 0x00000008ff7e7819 */ /* 0x000fe4000001167e */
[----:B------:R-:W-:Y:S01]  /*129e0*/  SHF.R.U32.HI R33, RZ, 0x8, R31 ;  /* 0x00000008ff217819 */ /* 0x000fe2000001161f */
[----:B------:R0:W-:Y:S01]  /*129f0*/  STL [R1+0x13b4], R39 ;  /* 0x0013b42701007387 */ /* 0x0001e20000100800 */
[----:B------:R-:W-:-:S02]  /*12a00*/  SHF.R.U32.HI R221, RZ, 0x8, R221 ;  /* 0x00000008ffdd7819 */ /* 0x000fc400000116dd */
[----:B------:R-:W-:Y:S02]  /*12a10*/  SHF.R.U32.HI R31, RZ, 0x8, R223 ;  /* 0x00000008ff1f7819 */ /* 0x000fe400000116df */
[----:B------:R-:W-:Y:S02]  /*12a20*/  LOP3.LUT R35, R35, 0xffff, RZ, 0xc0, !PT ;  /* 0x0000ffff23237812 */ /* 0x000fe400078ec0ff */
[----:B------:R-:W-:Y:S02]  /*12a30*/  LOP3.LUT R124, R124, 0xffff, RZ, 0xc0, !PT ;  /* 0x0000ffff7c7c7812 */ /* 0x000fe400078ec0ff */
[----:B0-----:R-:W-:Y:S02]  /*12a40*/  LOP3.LUT R39, R29, 0xffff, RZ, 0xc0, !PT ;  /* 0x0000ffff1d277812 */ /* 0x001fe400078ec0ff */
[----:B------:R-:W-:Y:S02]  /*12a50*/  LOP3.LUT R29, R126, 0xffff, RZ, 0xc0, !PT ;  /* 0x0000ffff7e1d7812 */ /* 0x000fe400078ec0ff */
[----:B------:R-:W-:-:S02]  /*12a60*/  LOP3.LUT R37, R37, 0xffff, RZ, 0xc0, !PT ;  /* 0x0000ffff25257812 */ /* 0x000fc400078ec0ff */
[----:B------:R-:W-:Y:S02]  /*12a70*/  LOP3.LUT R221, R221, 0xffff, RZ, 0xc0, !PT ;  /* 0x0000ffffdddd7812 */ /* 0x000fe400078ec0ff */
[----:B------:R-:W-:Y:S02]  /*12a80*/  LOP3.LUT R33, R33, 0xffff, RZ, 0xc0, !PT ;  /* 0x0000ffff21217812 */ /* 0x000fe400078ec0ff */
[----:B------:R-:W-:Y:S02]  /*12a90*/  LOP3.LUT R31, R31, 0xffff, RZ, 0xc0, !PT ;  /* 0x0000ffff1f1f7812 */ /* 0x000fe400078ec0ff */
[----:B------:R-:W-:Y:S02]  /*12aa0*/  PRMT R45, R35, 0x3340, R124 ;  /* 0x00003340232d7816 */ /* 0x000fe4000000007c */
[----:B------:R-:W-:Y:S02]  /*12ab0*/  PRMT R29, R39, 0x3340, R29 ;  /* 0x00003340271d7816 */ /* 0x000fe4000000001d */
[----:B------:R-:W-:-:S02]  /*12ac0*/  PRMT R35, R37, 0x3340, R221 ;  /* 0x0000334025237816 */ /* 0x000fc400000000dd */
[----:B------:R-:W-:Y:S01]  /*12ad0*/  PRMT R33, R33, 0x3340, R31 ;  /* 0x0000334021217816 */ /* 0x000fe2000000001f */
[----:B------:R-:W-:Y:S01]  /*12ae0*/  STL [R1+0x11cc], R45 ;  /* 0x0011cc2d01007387 */ /* 0x000fe20000100800 */
[----:B------:R-:W-:-:S03]  /*12af0*/  LOP3.LUT R217, R217, 0xffff, RZ, 0xc0, !PT ;  /* 0x0000ffffd9d97812 */ /* 0x000fc600078ec0ff */
[----:B------:R4:W-:Y:S04]  /*12b00*/  STL [R1+0x11d0], R29 ;  /* 0x0011d01d01007387 */ /* 0x0009e80000100800 */
[----:B------:R0:W-:Y:S01]  /*12b10*/  STL [R1+0x11c4], R35 ;  /* 0x0011c42301007387 */ /* 0x0001e20000100800 */
[----:B------:R-:W-:-:S03]  /*12b20*/  F2FP.SATFINITE.E5M2.F32.PACK_AB_MERGE_C R120, R121, R120, RZ ;  /* 0x000000787978723e */ /* 0x000fc600048060ff */
[----:B------:R1:W-:Y:S01]  /*12b30*/  STL [R1+0x11c8], R33 ;  /* 0x0011c82101007387 */ /* 0x0003e20000100800 */
[----:B----4-:R-:W-:-:S03]  /*12b40*/  LOP3.LUT R29, R43, 0xffff, RZ, 0xc0, !PT ;  /* 0x0000ffff2b1d7812 */ /* 0x010fc600078ec0ff */
[----:B------:R-:W3:Y:S01]  /*12b50*/  LDL.LU R43, [R1+0x448] ;  /* 0x00044800012b7983 */ /* 0x000ee20000300800 */
[----:B0-----:R-:W-:Y:S02]  /*12b60*/  PRMT R35, R29, 0x3340, R217 ;  /* 0x000033401d237816 */ /* 0x001fe400000000d9 */
[----:B------:R-:W-:Y:S02]  /*12b70*/  LOP3.LUT R219, R219, 0xffff, RZ, 0xc0, !PT ;  /* 0x0000ffffdbdb7812 */ /* 0x000fe400078ec0ff */
[----:B------:R-:W-:Y:S02]  /*12b80*/  LOP3.LUT R186, R186, 0xffff, RZ, 0xc0, !PT ;  /* 0x0000ffffbaba7812 */ /* 0x000fe400078ec0ff */
[----:B------:R-:W-:Y:S02]  /*12b90*/  LOP3.LUT R120, R120, 0xffff, RZ, 0xc0, !PT ;  /* 0x0000ffff78787812 */ /* 0x000fe400078ec0ff */
[----:B------:R-:W-:Y:S02]  /*12ba0*/  F2FP.SATFINITE.E5M2.F32.PACK_AB_MERGE_C R116, R117, R116, RZ ;  /* 0x000000747574723e */ /* 0x000fe400048060ff */
[----:B-1----:R-:W-:-:S02]  /*12bb0*/  SHF.R.U32.HI R33, RZ, 0x8, R29 ;  /* 0x00000008ff217819 */ /* 0x002fc4000001161d */
[--C-:B------:R-:W-:Y:S02]  /*12bc0*/  PRMT R37, R186, 0x3340, R120.reuse ;  /* 0x00003340ba257816 */ /* 0x100fe40000000078 */
[----:B------:R-:W-:Y:S02]  /*12bd0*/  LOP3.LUT R192, R192, 0xffff, RZ, 0xc0, !PT ;  /* 0x0000ffffc0c07812 */ /* 0x000fe400078ec0ff */
[----:B------:R-:W-:Y:S02]  /*12be0*/  LOP3.LUT R116, R116, 0xffff, RZ, 0xc0, !PT ;  /* 0x0000ffff74747812 */ /* 0x000fe400078ec0ff */
[----:B------:R-:W-:Y:S02]  /*12bf0*/  SHF.R.U32.HI R120, RZ, 0x8, R120 ;  /* 0x00000008ff787819 */ /* 0x000fe40000011678 */
[----:B------:R-:W-:Y:S02]  /*12c00*/  SHF.R.U32.HI R217, RZ, 0x8, R217 ;  /* 0x00000008ffd97819 */ /* 0x000fe400000116d9 */
[----:B------:R-:W-:-:S02]  /*12c10*/  PRMT R39, R192, 0x3340, R116 ;  /* 0x00003340c0277816 */ /* 0x000fc40000000074 */
[----:B------:R-:W-:Y:S02]  /*12c20*/  SHF.R.U32.HI R116, RZ, 0x8, R116 ;  /* 0x00000008ff747819 */ /* 0x000fe40000011674 */
[----:B------:R-:W-:Y:S02]  /*12c30*/  LOP3.LUT R33, R33, 0xffff, RZ, 0xc0, !PT ;  /* 0x0000ffff21217812 */ /* 0x000fe400078ec0ff */
[----:B------:R-:W-:Y:S02]  /*12c40*/  LOP3.LUT R217, R217, 0xffff, RZ, 0xc0, !PT ;  /* 0x0000ffffd9d97812 */ /* 0x000fe400078ec0ff */
[----:B------:R-:W-:Y:S02]  /*12c50*/  LOP3.LUT R116, R116, 0xffff, RZ, 0xc0, !PT ;  /* 0x0000ffff74747812 */ /* 0x000fe400078ec0ff */
[----:B--2---:R-:W-:Y:S02]  /*12c60*/  LOP3.LUT R31, R41, 0xffff, RZ, 0xc0, !PT ;  /* 0x0000ffff291f7812 */ /* 0x004fe400078ec0ff */
[----:B------:R-:W2:Y:S04]  /*12c70*/  LDL.LU R41, [R1+0x444] ;  /* 0x0004440001297983 */ /* 0x000ea80000300800 */
[----:B------:R0:W-:Y:S01]  /*12c80*/  STL [R1+0x13a8], R35 ;  /* 0x0013a82301007387 */ /* 0x0001e20000100800 */
[----:B------:R-:W-:-:S02]  /*12c90*/  SHF.R.U32.HI R29, RZ, 0x8, R31 ;  /* 0x00000008ff1d7819 */ /* 0x000fc4000001161f */
[--C-:B0-----:R-:W-:Y:S02]  /*12ca0*/  PRMT R35, R31, 0x3340, R219.reuse ;  /* 0x000033401f237816 */ /* 0x101fe400000000db */
[----:B------:R-:W-:Y:S02]  /*12cb0*/  SHF.R.U32.HI R31, RZ, 0x8, R186 ;  /* 0x00000008ff1f7819 */ /* 0x000fe400000116ba */
[----:B------:R-:W-:Y:S01]  /*12cc0*/  SHF.R.U32.HI R219, RZ, 0x8, R219 ;  /* 0x00000008ffdb7819 */ /* 0x000fe200000116db */
[----:B------:R0:W-:Y:S04]  /*12cd0*/  STL [R1+0x13a4], R35 ;  /* 0x0013a42301007387 */ /* 0x0001e80000100800 */
[----:B------:R1:W-:Y:S01]  /*12ce0*/  STL [R1+0x139c], R37 ;  /* 0x00139c2501007387 */ /* 0x0003e20000100800 */
[----:B------:R-:W-:-:S02]  /*12cf0*/  LOP3.LUT R29, R29, 0xffff, RZ, 0xc0, !PT ;  /* 0x0000ffff1d1d7812 */ /* 0x000fc400078ec0ff */
[----:B------:R-:W-:Y:S02]  /*12d00*/  LOP3.LUT R219, R219, 0xffff, RZ, 0xc0, !PT ;  /* 0x0000ffffdbdb7812 */ /* 0x000fe400078ec0ff */
[----:B0-----:R-:W-:Y:S02]  /*12d10*/  SHF.R.U32.HI R35, RZ, 0x8, R192 ;  /* 0x00000008ff237819 */ /* 0x001fe400000116c0 */
[----:B-1----:R-:W-:Y:S02]  /*12d20*/  LOP3.LUT R37, R31, 0xffff, RZ, 0xc0, !PT ;  /* 0x0000ffff1f257812 */ /* 0x002fe400078ec0ff */
[----:B------:R-:W-:Y:S01]  /*12d30*/  LOP3.LUT R31, R120, 0xffff, RZ, 0xc0, !PT ;  /* 0x0000ffff781f7812 */ /* 0x000fe200078ec0ff */
[----:B------:R0:W-:Y:S01]  /*12d40*/  STL [R1+0x13a0], R39 ;  /* 0x0013a02701007387 */ /* 0x0001e20000100800 */
[----:B------:R-:W-:Y:S02]  /*12d50*/  LOP3.LUT R35, R35, 0xffff, RZ, 0xc0, !PT ;  /* 0x0000ffff23237812 */ /* 0x000fe400078ec0ff */
[----:B0-----:R-:W-:-:S02]  /*12d60*/  PRMT R39, R37, 0x3340, R31 ;  /* 0x0000334025277816 */ /* 0x001fc4000000001f */
[----:B------:R-:W-:Y:S02]  /*12d70*/  PRMT R37, R33, 0x3340, R217 ;  /* 0x0000334021257816 */ /* 0x000fe400000000d9 */
[----:B------:R-:W-:Y:S02]  /*12d80*/  PRMT R31, R29, 0x3340, R219 ;  /* 0x000033401d1f7816 */ /* 0x000fe400000000db */
[----:B------:R-:W-:Y:S01]  /*12d90*/  PRMT R33, R35, 0x3340, R116 ;  /* 0x0000334023217816 */ /* 0x000fe20000000074 */
[----:B------:R0:W-:Y:S04]  /*12da0*/  STL [R1+0x11b4], R39 ;  /* 0x0011b42701007387 */ /* 0x0001e80000100800 */
[----:B------:R1:W-:Y:S04]  /*12db0*/  STL [R1+0x11b8], R37 ;  /* 0x0011b82501007387 */ /* 0x0003e80000100800 */
[----:B------:R2:W-:Y:S04]  /*12dc0*/  STL [R1+0x11bc], R31 ;  /* 0x0011bc1f01007387 */ /* 0x0005e80000100800 */
[----:B------:R4:W-:Y:S04]  /*12dd0*/  STL [R1+0x11c0], R33 ;  /* 0x0011c02101007387 */ /* 0x0009e80000100800 */
[----:B------:R-:W4:Y:S04]  /*12de0*/  LDL.LU R47, [R1+0x450] ;  /* 0x00045000012f7983 */ /* 0x000f280000300800 */
[----:B------:R-:W4:Y:S01]  /*12df0*/  LDL.LU R45, [R1+0x44c] ;  /* 0x00044c00012d7983 */ /* 0x000f220000300800 */
[----:B------:R-:W-:-:S02]  /*12e00*/  F2FP.SATFINITE.E5M2.F32.PACK_AB_MERGE_C R112, R113, R112, RZ ;  /* 0x000000707170723e */ /* 0x000fc400048060ff */
[----:B------:R-:W-:Y:S02]  /*12e10*/  LOP3.LUT R215, R215, 0xffff, RZ, 0xc0, !PT ;  /* 0x0000ffffd7d77812 */ /* 0x000fe400078ec0ff */
[----:B------:R-:W-:Y:S02]  /*12e20*/  LOP3.LUT R194, R194, 0xffff, RZ, 0xc0, !PT ;  /* 0x0000ffffc2c27812 */ /* 0x000fe400078ec0ff */
[----:B------:R-:W-:Y:S02]  /*12e30*/  LOP3.LUT R112, R112, 0xffff, RZ, 0xc0, !PT ;  /* 0x0000ffff70707812 */ /* 0x000fe400078ec0ff */
[----:B------:R-:W-:Y:S02]  /*12e40*/  F2FP.SATFINITE.E5M2.F32.PACK_AB_MERGE_C R118, R119, R118, RZ ;  /* 0x000000767776723e */ /* 0x000fe400048060ff */
[----:B------:R-:W-:Y:S02]  /*12e50*/  LOP3.LUT R188, R188, 0xffff, RZ, 0xc0, !PT ;  /* 0x0000ffffbcbc7812 */ /* 0x000fe400078ec0ff */
[----:B------:R-:W-:-:S02]  /*12e60*/  LOP3.LUT R213, R213, 0xffff, RZ, 0xc0, !PT ;  /* 0x0000ffffd5d57812 */ /* 0x000fc400078ec0ff */
[----:B------:R-:W-:Y:S02]  /*12e70*/  LOP3.LUT R118, R118, 0xffff, RZ, 0xc0, !PT ;  /* 0x0000ffff76767812 */ /* 0x000fe400078ec0ff */
[----:B0-----:R-:W-:Y:S02]  /*12e80*/  SHF.R.U32.HI R39, RZ, 0x8, R188 ;  /* 0x00000008ff277819 */ /* 0x001fe400000116bc */
[----:B---3--:R-:W-:Y:S02]  /*12e90*/  LOP3.LUT R29, R43, 0xffff, RZ, 0xc0, !PT ;  /* 0x0000ffff2b1d7812 */ /* 0x008fe400078ec0ff */
[--C-:B------:R-:W-:Y:S02]  /*12ea0*/  SHF.R.U32.HI R43, RZ, 0x8, R118.reuse ;  /* 0x00000008ff2b7819 */ /* 0x100fe40000011676 */
[----:B-1----:R-:W-:Y:S02]  /*12eb0*/  SHF.R.U32.HI R37, RZ, 0x8, R215 ;  /* 0x00000008ff257819 */ /* 0x002fe400000116d7 */
[----:B------:R-:W-:-:S02]  /*12ec0*/  PRMT R49, R188, 0x3340, R118 ;  /* 0x00003340bc317816 */ /* 0x000fc40000000076 */
[----:B------:R-:W-:Y:S02]  /*12ed0*/  LOP3.LUT R39, R39, 0xffff, RZ, 0xc0, !PT ;  /* 0x0000ffff27277812 */ /* 0x000fe400078ec0ff */
[----:B------:R-:W-:Y:S02]  /*12ee0*/  LOP3.LUT R43, R43, 0xffff, RZ, 0xc0, !PT ;  /* 0x0000ffff2b2b7812 */ /* 0x000fe400078ec0ff */
[----:B------:R-:W-:Y:S02]  /*12ef0*/  LOP3.LUT R37, R37, 0xffff, RZ, 0xc0, !PT ;  /* 0x0000ffff25257812 */ /* 0x000fe400078ec0ff */
[----:B------:R-:W-:Y:S02]  /*12f00*/  PRMT R43, R39, 0x3340, R43 ;  /* 0x00003340272b7816 */ /* 0x000fe4000000002b */
[----:B--2---:R-:W-:Y:S02]  /*12f10*/  LOP3.LUT R31, R41, 0xffff, RZ, 0xc0, !PT ;  /* 0x0000ffff291f7812 */ /* 0x004fe400078ec0ff */
[----:B------:R-:W-:-:S02]  /*12f20*/  PRMT R41, R194, 0x3340, R112 ;  /* 0x00003340c2297816 */ /* 0x000fc40000000070 */
[----:B----4-:R-:W-:-:S05]  /*12f30*/  PRMT R33, R31, 0x3340, R215 ;  /* 0x000033401f217816 */ /* 0x010fca00000000d7 */
[----:B------:R0:W-:Y:S04]  /*12f40*/  STL [R1+0x1384], R33 ;  /* 0x0013842101007387 */ /* 0x0001e80000100800 */
[----:B------:R1:W-:Y:S01]  /*12f50*/  STL [R1+0x1388], R41 ;  /* 0x0013882901007387 */ /* 0x0003e20000100800 */
[----:B------:R-:W-:Y:S02]  /*12f60*/  SHF.R.U32.HI R35, RZ, 0x8, R31 ;  /* 0x00000008ff237819 */ /* 0x000fe4000001161f */
[----:B------:R-:W-:Y:S02]  /*12f70*/  SHF.R.U32.HI R31, RZ, 0x8, R194 ;  /* 0x00000008ff1f7819 */ /* 0x000fe400000116c2 */
[----:B0-----:R-:W-:Y:S02]  /*12f80*/  SHF.R.U32.HI R33, RZ, 0x8, R112 ;  /* 0x00000008ff217819 */ /* 0x001fe40000011670 */
[----:B-1----:R-:W-:-:S02]  /*12f90*/  SHF.R.U32.HI R41, RZ, 0x8, R29 ;  /* 0x00000008ff297819 */ /* 0x002fc4000001161d */
[--C-:B------:R-:W-:Y:S02]  /*12fa0*/  PRMT R29, R29, 0x3340, R213.reuse ;  /* 0x000033401d1d7816 */ /* 0x100fe400000000d5 */
[----:B------:R-:W-:Y:S02]  /*12fb0*/  SHF.R.U32.HI R213, RZ, 0x8, R213 ;  /* 0x00000008ffd57819 */ /* 0x000fe400000116d5 */
[----:B------:R-:W-:Y:S02]  /*12fc0*/  LOP3.LUT R41, R41, 0xffff, RZ, 0xc0, !PT ;  /* 0x0000ffff29297812 */ /* 0x000fe400078ec0ff */
[----:B------:R-:W-:Y:S02]  /*12fd0*/  LOP3.LUT R213, R213, 0xffff, RZ, 0xc0, !PT ;  /* 0x0000ffffd5d57812 */ /* 0x000fe400078ec0ff */
[----:B------:R-:W-:Y:S01]  /*12fe0*/  LOP3.LUT R35, R35, 0xffff, RZ, 0xc0, !PT ;  /* 0x0000ffff23237812 */ /* 0x000fe200078ec0ff */
[----:B------:R-:W-:Y:S01]  /*12ff0*/  STL [R1+0x1394], R49 ;  /* 0x0013943101007387 */ /* 0x000fe20000100800 */
[----:B------:R-:W-:-:S02]  /*13000*/  LOP3.LUT R31, R31, 0xffff, RZ, 0xc0, !PT ;  /* 0x0000ffff1f1f7812 */ /* 0x000fc400078ec0ff */
[----:B------:R-:W-:Y:S01]  /*13010*/  LOP3.LUT R33, R33, 0xffff, RZ, 0xc0, !PT ;  /* 0x0000ffff21217812 */ /* 0x000fe200078ec0ff */
[----:B------:R0:W-:Y:S01]  /*13020*/  STL [R1+0x1380], R29 ;  /* 0x0013801d01007387 */ /* 0x0001e20000100800 */
[----:B------:R-:W-:Y:S02]  /*13030*/  PRMT R39, R41, 0x3340, R213 ;  /* 0x0000334029277816 */ /* 0x000fe400000000d5 */
[----:B------:R-:W-:Y:S01]  /*13040*/  PRMT R33, R31, 0x3340, R33 ;  /* 0x000033401f217816 */ /* 0x000fe20000000021 */
[----:B------:R-:W-:Y:S01]  /*13050*/  STL [R1+0x11b0], R43 ;  /* 0x0011b02b01007387 */ /* 0x000fe20000100800 */
[----:B0-----:R-:W-:-:S03]  /*13060*/  PRMT R29, R35, 0x3340, R37 ;  /* 0x00003340231d7816 */ /* 0x001fc60000000025 */
[----:B------:R-:W-:Y:S04]  /*13070*/  STL [R1+0x11a4], R39 ;  /* 0x0011a42701007387 */ /* 0x000fe80000100800 */
[----:B------:R0:W-:Y:S04]  /*13080*/  STL [R1+0x11a8], R29 ;  /* 0x0011a81d01007387 */ /* 0x0001e80000100800 */
[----:B------:R-:W-:Y:S04]  /*13090*/  STL [R1+0x11ac], R33 ;  /* 0x0011ac2101007387 */ /* 0x000fe80000100800 */
[----:B------:R-:W2:Y:S01]  /*130a0*/  LDL.LU R49, [R1+0x460] ;  /* 0x0004600001317983 */ /* 0x000ea20000300800 */
[----:B------:R-:W-:-:S03]  /*130b0*/  LOP3.LUT R31, R47, 0xffff, RZ, 0xc0, !PT ;  /* 0x0000ffff2f1f7812 */ /* 0x000fc600078ec0ff */
[----:B------:R-:W3:Y:S01]  /*130c0*/  LDL.LU R47, [R1+0x458] ;  /* 0x00045800012f7983 */ /* 0x000ee20000300800 */
[----:B0-----:R-:W-:-:S03]  /*130d0*/  LOP3.LUT R29, R45, 0xffff, RZ, 0xc0, !PT ;  /* 0x0000ffff2d1d7812 */ /* 0x001fc600078ec0ff */
[----:B------:R-:W4:Y:S01]  /*130e0*/  LDL.LU R45, [R1+0x454] ;  /* 0x00045400012d7983 */ /* 0x000f220000300800 */
[----:B------:R-:W-:Y:S02]  /*130f0*/  LOP3.LUT R209, R209, 0xffff, RZ, 0xc0, !PT ;  /* 0x0000ffffd1d17812 */ /* 0x000fe400078ec0ff */
[----:B------:R-:W-:Y:S02]  /*13100*/  F2FP.SATFINITE.E5M2.F32.PACK_AB_MERGE_C R108, R109, R108, RZ ;  /* 0x0000006c6d6c723e */ /* 0x000fe400048060ff */
[----:B------:R-:W-:Y:S02]  /*13110*/  SHF.R.U32.HI R41, RZ, 0x8, R31 ;  /* 0x00000008ff297819 */ /* 0x000fe4000001161f */
[----:B------:R-:W-:Y:S02]  /*13120*/  PRMT R31, R31, 0x3340, R209 ;  /* 0x000033401f1f7816 */ /* 0x000fe400000000d1 */
[----:B------:R-:W-:Y:S02]  /*13130*/  LOP3.LUT R211, R211, 0xffff, RZ, 0xc0, !PT ;  /* 0x0000ffffd3d37812 */ /* 0x000fe400078ec0ff */
[----:B------:R-:W-:-:S02]  /*13140*/  LOP3.LUT R198, R198, 0xffff, RZ, 0xc0, !PT ;  /* 0x0000ffffc6c67812 */ /* 0x000fc400078ec0ff */
[----:B------:R-:W-:Y:S01]  /*13150*/  LOP3.LUT R108, R108, 0xffff, RZ, 0xc0, !PT ;  /* 0x0000ffff6c6c7812 */ /* 0x000fe200078ec0ff */
[----:B------:R0:W-:Y:S01]  /*13160*/  STL [R1+0x1368], R31 ;  /* 0x0013681f01007387 */ /* 0x0001e20000100800 */
[----:B------:R-:W-:Y:S02]  /*13170*/  F2FP.SATFINITE.E5M2.F32.PACK_AB_MERGE_C R110, R111, R110, RZ ;  /* 0x0000006e6f6e723e */ /* 0x000fe400048060ff */
[----:B------:R-:W-:Y:S02]  /*13180*/  SHF.R.U32.HI R37, RZ, 0x8, R29 ;  /* 0x00000008ff257819 */ /* 0x000fe4000001161d */
[----:B------:R-:W-:Y:S02]  /*13190*/  PRMT R29, R29, 0x3340, R211 ;  /* 0x000033401d1d7816 */ /* 0x000fe400000000d3 */
[----:B------:R-:W-:Y:S02]  /*131a0*/  LOP3.LUT R196, R196, 0xffff, RZ, 0xc0, !PT ;  /* 0x0000ffffc4c47812 */ /* 0x000fe400078ec0ff */
[----:B0-----:R-:W-:-:S02]  /*131b0*/  PRMT R31, R198, 0x3340, R108 ;  /* 0x00003340c61f7816 */ /* 0x001fc4000000006c */
[----:B------:R-:W-:Y:S01]  /*131c0*/  LOP3.LUT R110, R110, 0xffff, RZ, 0xc0, !PT ;  /* 0x0000ffff6e6e7812 */ /* 0x000fe200078ec0ff */
[----:B------:R0:W-:Y:S01]  /*131d0*/  STL [R1+0x136c], R29 ;  /* 0x00136c1d01007387 */ /* 0x0001e20000100800 */
[----:B------:R-:W-:Y:S02]  /*131e0*/  SHF.R.U32.HI R43, RZ, 0x8, R209 ;  /* 0x00000008ff2b7819 */ /* 0x000fe400000116d1 */
[----:B------:R-:W-:Y:S01]  /*131f0*/  SHF.R.U32.HI R39, RZ, 0x8, R211 ;  /* 0x00000008ff277819 */ /* 0x000fe200000116d3 */
[----:B------:R1:W-:Y:S01]  /*13200*/  STL [R1+0x1374], R31 ;  /* 0x0013741f01007387 */ /* 0x0003e20000100800 */
[----:B------:R-:W-:Y:S02]  /*13210*/  SHF.R.U32.HI R33, RZ, 0x8, R198 ;  /* 0x00000008ff217819 */ /* 0x000fe400000116c6 */
[----:B------:R-:W-:Y:S02]  /*13220*/  SHF.R.U32.HI R35, RZ, 0x8, R108 ;  /* 0x00000008ff237819 */ /* 0x000fe4000001166c */
[----:B------:R-:W-:-:S02]  /*13230*/  LOP3.LUT R41, R41, 0xffff, RZ, 0xc0, !PT ;  /* 0x0000ffff29297812 */ /* 0x000fc400078ec0ff */
[----:B0-----:R-:W-:Y:S02]  /*13240*/  SHF.R.U32.HI R29, RZ, 0x8, R196 ;  /* 0x00000008ff1d7819 */ /* 0x001fe400000116c4 */
[----:B------:R-:W-:Y:S02]  /*13250*/  LOP3.LUT R43, R43, 0xffff, RZ, 0xc0, !PT ;  /* 0x0000ffff2b2b7812 */ /* 0x000fe400078ec0ff */
[----:B-1----:R-:W-:Y:S02]  /*13260*/  SHF.R.U32.HI R31, RZ, 0x8, R110 ;  /* 0x00000008ff1f7819 */ /* 0x002fe4000001166e */
[----:B------:R-:W-:Y:S02]  /*13270*/  LOP3.LUT R37, R37, 0xffff, RZ, 0xc0, !PT ;  /* 0x0000ffff25257812 */ /* 0x000fe400078ec0ff */
[----:B------:R-:W-:Y:S02]  /*13280*/  LOP3.LUT R39, R39, 0xffff, RZ, 0xc0, !PT ;  /* 0x0000ffff27277812 */ /* 0x000fe400078ec0ff */
[----:B------:R-:W-:-:S02]  /*13290*/  LOP3.LUT R33, R33, 0xffff, RZ, 0xc0, !PT ;  /* 0x0000ffff21217812 */ /* 0x000fc400078ec0ff */
[----:B------:R-:W-:Y:S02]  /*132a0*/  LOP3.LUT R35, R35, 0xffff, RZ, 0xc0, !PT ;  /* 0x0000ffff23237812 */ /* 0x000fe400078ec0ff */
[----:B------:R-:W-:Y:S02]  /*132b0*/  PRMT R51, R196, 0x3340, R110 ;  /* 0x00003340c4337816 */ /* 0x000fe4000000006e */
[----:B------:R-:W-:Y:S02]  /*132c0*/  LOP3.LUT R29, R29, 0xffff, RZ, 0xc0, !PT ;  /* 0x0000ffff1d1d7812 */ /* 0x000fe400078ec0ff */
[----:B------:R-:W-:Y:S02]  /*132d0*/  LOP3.LUT R31, R31, 0xffff, RZ, 0xc0, !PT ;  /* 0x0000ffff1f1f7812 */ /* 0x000fe400078ec0ff */
[----:B------:R-:W-:Y:S02]  /*132e0*/  PRMT R41, R41, 0x3340, R43 ;  /* 0x0000334029297816 */ /* 0x000fe4000000002b */
[----:B------:R-:W-:-:S02]  /*132f0*/  PRMT R37, R37, 0x3340, R39 ;  /* 0x0000334025257816 */ /* 0x000fc40000000027 */
[----:B------:R-:W-:Y:S01]  /*13300*/  PRMT R33, R33, 0x3340, R35 ;  /* 0x0000334021217816 */ /* 0x000fe20000000023 */
[----:B------:R-:W-:Y:S01]  /*13310*/  STL [R1+0x137c], R51 ;  /* 0x00137c3301007387 */ /* 0x000fe20000100800 */
[----:B------:R-:W-:-:S03]  /*13320*/  PRMT R29, R29, 0x3340, R31 ;  /* 0x000033401d1d7816 */ /* 0x000fc6000000001f */
[----:B------:R-:W-:Y:S04]  /*13330*/  STL [R1+0x1194], R41 ;  /* 0x0011942901007387 */ /* 0x000fe80000100800 */
[----:B------:R-:W-:Y:S04]  /*13340*/  STL [R1+0x1198], R37 ;  /* 0x0011982501007387 */ /* 0x000fe80000100800 */
[----:B------:R3:W-:Y:S04]  /*13350*/  STL [R1+0x119c], R33 ;  /* 0x00119c2101007387 */ /* 0x0007e80000100800 */
[----:B------:R-:W-:Y:S01]  /*13360*/  STL [R1+0x11a0], R29 ;  /* 0x0011a01d01007387 */ /* 0x000fe20000100800 */
[----:B---3--:R-:W-:-:S03]  /*13370*/  LOP3.LUT R33, R47, 0xffff, RZ, 0xc0, !PT ;  /* 0x0000ffff2f217812 */ /* 0x008fc600078ec0ff */
[----:B------:R-:W3:Y:S01]  /*13380*/  LDL.LU R47, [R1+0x468] ;  /* 0x00046800012f7983 */ /* 0x000ee20000300800 */
[----:B----4-:R-:W-:-:S03]  /*13390*/  LOP3.LUT R35, R45, 0xffff, RZ, 0xc0, !PT ;  /* 0x0000ffff2d237812 */ /* 0x010fc600078ec0ff */
[----:B------:R-:W4:Y:S01]  /*133a0*/  LDL.LU R45, [R1+0x45c] ;  /* 0x00045c00012d7983 */ /* 0x000f220000300800 */
[----:B--2---:R-:W-:Y:S02]  /*133b0*/  LOP3.LUT R31, R49, 0xffff, RZ, 0xc0, !PT ;  /* 0x0000ffff311f7812 */ /* 0x004fe400078ec0ff */
[----:B------:R-:W-:Y:S02]  /*133c0*/  LOP3.LUT R201, R201, 0xffff, RZ, 0xc0, !PT ;  /* 0x0000ffffc9c97812 */ /* 0x000fe400078ec0ff */
[----:B------:R-:W-:Y:S02]  /*133d0*/  LOP3.LUT R207, R207, 0xffff, RZ, 0xc0, !PT ;  /* 0x0000ffffcfcf7812 */ /* 0x000fe400078ec0ff */
[----:B------:R-:W-:Y:S02]  /*133e0*/  PRMT R39, R31, 0x3340, R201 ;  /* 0x000033401f277816 */ /* 0x000fe400000000c9 */
[----:B------:R-:W-:Y:S02]  /*133f0*/  SHF.R.U32.HI R37, RZ, 0x8, R35 ;  /* 0x00000008ff257819 */ /* 0x000fe40000011623 */
[----:B------:R-:W-:-:S02]  /*13400*/  PRMT R35, R35, 0x3340, R207 ;  /* 0x0000334023237816 */ /* 0x000fc400000000cf */
[----:B------:R-:W-:Y:S01]  /*13410*/  LOP3.LUT R205, R205, 0xffff, RZ, 0xc0, !PT ;  /* 0x0000ffffcdcd7812 */ /* 0x000fe200078ec0ff */
[----:B------:R-:W-:Y:S01]  /*13420*/  STL [R1+0x1364], R39 ;  /* 0x0013642701007387 */ /* 0x000fe20000100800 */
[----:B------:R-:W-:-:S03]  /*13430*/  F2FP.SATFINITE.E5M2.F32.PACK_AB_MERGE_C R104, R105, R104, RZ ;  /* 0x000000686968723e */ /* 0x000fc600048060ff */
[----:B------:R0:W-:Y:S01]  /*13440*/  STL [R1+0x1358], R35 ;  /* 0x0013582301007387 */ /* 0x0001e20000100800 */
[----:B------:R-:W-:Y:S02]  /*13450*/  LOP3.LUT R200, R200, 0xffff, RZ, 0xc0, !PT ;  /* 0x0000ffffc8c87812 */ /* 0x000fe400078ec0ff */
[----:B------:R-:W-:Y:S02]  /*13460*/  LOP3.LUT R104, R104, 0xffff, RZ, 0xc0, !PT ;  /* 0x0000ffff68687812 */ /* 0x000fe400078ec0ff */
[----:B------:R-:W-:Y:S02]  /*13470*/  SHF.R.U32.HI R41, RZ, 0x8, R33 ;  /* 0x00000008ff297819 */ /* 0x000fe40000011621 */
[--C-:B0-----:R-:W-:Y:S02]  /*13480*/  PRMT R35, R33, 0x3340, R205.reuse ;  /* 0x0000334021237816 */ /* 0x101fe400000000cd */
[----:B------:R-:W-:Y:S02]  /*13490*/  SHF.R.U32.HI R43, RZ, 0x8, R205 ;  /* 0x00000008ff2b7819 */ /* 0x000fe400000116cd */
[----:B------:R-:W-:Y:S01]  /*134a0*/  SHF.R.U32.HI R39, RZ, 0x8, R207 ;  /* 0x00000008ff277819 */ /* 0x000fe200000116cf */
[----:B------:R0:W-:Y:S01]  /*134b0*/  STL [R1+0x1354], R35 ;  /* 0x0013542301007387 */ /* 0x0001e20000100800 */
[----:B------:R-:W-:-:S02]  /*134c0*/  SHF.R.U32.HI R29, RZ, 0x8, R31 ;  /* 0x00000008ff1d7819 */ /* 0x000fc4000001161f */
[----:B------:R-:W-:Y:S02]  /*134d0*/  SHF.R.U32.HI R33, RZ, 0x8, R200 ;  /* 0x00000008ff217819 */ /* 0x000fe400000116c8 */
[----:B------:R-:W-:Y:S02]  /*134e0*/  SHF.R.U32.HI R31, RZ, 0x8, R201 ;  /* 0x00000008ff1f7819 */ /* 0x000fe400000116c9 */
[----:B------:R-:W-:Y:S02]  /*134f0*/  LOP3.LUT R41, R41, 0xffff, RZ, 0xc0, !PT ;  /* 0x0000ffff29297812 */ /* 0x000fe400078ec0ff */
[----:B0-----:R-:W-:Y:S02]  /*13500*/  SHF.R.U32.HI R35, RZ, 0x8, R104 ;  /* 0x00000008ff237819 */ /* 0x001fe40000011668 */
[----:B------:R-:W-:Y:S02]  /*13510*/  LOP3.LUT R43, R43, 0xffff, RZ, 0xc0, !PT ;  /* 0x0000ffff2b2b7812 */ /* 0x000fe400078ec0ff */
[----:B------:R-:W-:-:S02]  /*13520*/  LOP3.LUT R37, R37, 0xffff, RZ, 0xc0, !PT ;  /* 0x0000ffff25257812 */ /* 0x000fc400078ec0ff */
[----:B------:R-:W-:Y:S02]  /*13530*/  LOP3.LUT R39, R39, 0xffff, RZ, 0xc0, !PT ;  /* 0x0000ffff27277812 */ /* 0x000fe400078ec0ff */
[----:B------:R-:W-:Y:S02]  /*13540*/  LOP3.LUT R33, R33, 0xffff, RZ, 0xc0, !PT ;  /* 0x0000ffff21217812 */ /* 0x000fe400078ec0ff */
[----:B------:R-:W-:Y:S02]  /*13550*/  LOP3.LUT R35, R35, 0xffff, RZ, 0xc0, !PT ;  /* 0x0000ffff23237812 */ /* 0x000fe400078ec0ff */
[----:B------:R-:W-:Y:S02]  /*13560*/  PRMT R49, R200, 0x3340, R104 ;  /* 0x00003340c8317816 */ /* 0x000fe40000000068 */
[----:B------:R-:W-:Y:S02]  /*13570*/  LOP3.LUT R29, R29, 0xffff, RZ, 0xc0, !PT ;  /* 0x0000ffff1d1d7812 */ /* 0x000fe400078ec0ff */
[----:B------:R-:W-:-:S02]  /*13580*/  LOP3.LUT R31, R31, 0xffff, RZ, 0xc0, !PT ;  /* 0x0000ffff1f1f7812 */ /* 0x000fc400078ec0ff */
[----:B------:R-:W-:Y:S02]  /*13590*/  PRMT R41, R41, 0x3340, R43 ;  /* 0x0000334029297816 */ /* 0x000fe4000000002b */
[----:B------:R-:W-:Y:S02]  /*135a0*/  PRMT R37, R37, 0x3340, R39 ;  /* 0x0000334025257816 */ /* 0x000fe40000000027 */
[----:B------:R-:W-:Y:S01]  /*135b0*/  PRMT R35, R33, 0x3340, R35 ;  /* 0x0000334021237816 */ /* 0x000fe20000000023 */
[----:B------:R-:W-:Y:S01]  /*135c0*/  STL [R1+0x1360], R49 ;  /* 0x0013603101007387 */ /* 0x000fe20000100800 */
[----:B------:R-:W-:-:S03]  /*135d0*/  PRMT R33, R29, 0x3340, R31 ;  /* 0x000033401d217816 */ /* 0x000fc6000000001f */
[----:B------:R0:W-:Y:S04]  /*135e0*/  STL [R1+0x1184], R41 ;  /* 0x0011842901007387 */ /* 0x0001e80000100800 */
[----:B------:R-:W-:Y:S04]  /*135f0*/  STL [R1+0x1188], R37 ;  /* 0x0011882501007387 */ /* 0x000fe80000100800 */
        /* <DEDUP_REMOVED lines=10> */
[----:B0-----:R-:W-:Y:S02]  /*136a0*/  SHF.R.U32.HI R41, RZ, 0x8, R29 ;  /* 0x00000008ff297819 */ /* 0x001fe4000001161d */
[----:B------:R-:W-:-:S02]  /*136b0*/  PRMT R29, R29, 0x3340, R203 ;  /* 0x000033401d1d7816 */ /* 0x000fc400000000cb */
[----:B-1----:R-:W-:Y:S02]  /*136c0*/  PRMT R33, R204, 0x3340, R100 ;  /* 0x00003340cc217816 */ /* 0x002fe40000000064 */
[----:B------:R-:W-:Y:S01]  /*136d0*/  LOP3.LUT R197, R197, 0xffff, RZ, 0xc0, !PT ;  /* 0x0000ffffc5c57812 */ /* 0x000fe200078ec0ff */
[----:B------:R-:W-:Y:S01]  /*136e0*/  STL [R1+0x1348], R29 ;  /* 0x0013481d01007387 */ /* 0x000fe20000100800 */
[----:B------:R-:W-:-:S03]  /*136f0*/  F2FP.SATFINITE.E5M2.F32.PACK_AB_MERGE_C R102, R103, R102, RZ ;  /* 0x000000666766723e */ /* 0x000fc600048060ff */
[----:B------:R0:W-:Y:S01]  /*13700*/  STL [R1+0x134c], R33 ;  /* 0x00134c2101007387 */ /* 0x0001e20000100800 */
[----:B------:R-:W-:Y:S02]  /*13710*/  LOP3.LUT R202, R202, 0xffff, RZ, 0xc0, !PT ;  /* 0x0000ffffcaca7812 */ /* 0x000fe400078ec0ff */
[----:B------:R-:W-:Y:S02]  /*13720*/  LOP3.LUT R102, R102, 0xffff, RZ, 0xc0, !PT ;  /* 0x0000ffff66667812 */ /* 0x000fe400078ec0ff */
        /* <DEDUP_REMOVED lines=21> */
[----:B------:R0:W-:Y:S01]  /*13880*/  STL [R1+0x1350], R49 ;  /* 0x0013503101007387 */ /* 0x0001e20000100800 */
[----:B------:R-:W-:-:S03]  /*13890*/  PRMT R33, R29, 0x3340, R39 ;  /* 0x000033401d217816 */ /* 0x000fc60000000027 */
[----:B------:R-:W-:Y:S04]  /*138a0*/  STL [R1+0x1178], R41 ;  /* 0x0011782901007387 */ /* 0x000fe80000100800 */
[----:B------:R1:W-:Y:S04]  /*138b0*/  STL [R1+0x117c], R37 ;  /* 0x00117c2501007387 */ /* 0x0003e80000100800 */
[----:B------:R-:W-:Y:S04]  /*138c0*/  STL [R1+0x1180], R35 ;  /* 0x0011802301007387 */ /* 0x000fe80000100800 */
[----:B------:R-:W-:Y:S04]  /*138d0*/  STL [R1+0x1174], R33 ;  /* 0x0011742101007387 */ /* 0x000fe80000100800 */
[----:B0-----:R-:W4:Y:S01]  /*138e0*/  LDL.LU R49, [R1+0x470] ;  /* 0x0004700001317983 */ /* 0x001f220000300800 */
[----:B--2---:R-:W-:-:S03]  /*138f0*/  LOP3.LUT R31, R47, 0xffff, RZ, 0xc0, !PT ;  /* 0x0000ffff2f1f7812 */ /* 0x004fc600078ec0ff */
[----:B------:R-:W2:Y:S01]  /*13900*/  LDL.LU R47, [R1+0x46c] ;  /* 0x00046c00012f7983 */ /* 0x000ea20000300800 */
[----:B---3--:R-:W-:-:S03]  /*13910*/  LOP3.LUT R29, R45, 0xffff, RZ, 0xc0, !PT ;  /* 0x0000ffff2d1d7812 */ /* 0x008fc600078ec0ff */
[----:B------:R-:W3:Y:S01]  /*13920*/  LDL.LU R45, [R1+0x464] ;  /* 0x00046400012d7983 */ /* 0x000ee20000300800 */
[----:B------:R-:W-:Y:S02]  /*13930*/  LOP3.LUT R164, R164, 0xffff, RZ, 0xc0, !PT ;  /* 0x0000ffffa4a47812 */ /* 0x000fe400078ec0ff */
[----:B-1----:R-:W-:Y:S02]  /*13940*/  SHF.R.U32.HI R37, RZ, 0x8, R31 ;  /* 0x00000008ff257819 */ /* 0x002fe4000001161f */
[----:B------:R-:W-:Y:S02]  /*13950*/  PRMT R31, R31, 0x3340, R164 ;  /* 0x000033401f1f7816 */ /* 0x000fe400000000a4 */
[----:B------:R-:W-:Y:S02]  /*13960*/  LOP3.LUT R162, R162, 0xffff, RZ, 0xc0, !PT ;  /* 0x0000ffffa2a27812 */ /* 0x000fe400078ec0ff */
[----:B------:R-:W-:Y:S02]  /*13970*/  LOP3.LUT R250, R250, 0xffff, RZ, 0xc0, !PT ;  /* 0x0000fffffafa7812 */ /* 0x000fe400078ec0ff */
[----:B------:R-:W-:Y:S01]  /*13980*/  LOP3.LUT R24, R24, 0xffff, RZ, 0xc0, !PT ;  /* 0x0000ffff18187812 */ /* 0x000fe200078ec0ff */
[----:B------:R0:W-:Y:S01]  /*13990*/  STL [R1+0x12ac], R31 ;  /* 0x0012ac1f01007387 */ /* 0x0001e20000100800 */
[----:B------:R-:W-:-:S02]  /*139a0*/  LOP3.LUT R248, R248, 0xffff, RZ, 0xc0, !PT ;  /* 0x0000fffff8f87812 */ /* 0x000fc400078ec0ff */
[----:B------:R-:W-:Y:S02]  /*139b0*/  PRMT R41, R250, 0x3340, R24 ;  /* 0x00003340fa297816 */ /* 0x000fe40000000018 */
[----:B------:R-:W-:Y:S02]  /*139c0*/  LOP3.LUT R26, R26, 0xffff, RZ, 0xc0, !PT ;  /* 0x0000ffff1a1a7812 */ /* 0x000fe400078ec0ff */
[----:B0-----:R-:W-:Y:S02]  /*139d0*/  PRMT R31, R29, 0x3340, R162 ;  /* 0x000033401d1f7816 */ /* 0x001fe400000000a2 */
[----:B------:R-:W-:Y:S02]  /*139e0*/  SHF.R.U32.HI R39, RZ, 0x8, R164 ;  /* 0x00000008ff277819 */ /* 0x000fe400000116a4 */
[----:B------:R-:W-:Y:S01]  /*139f0*/  SHF.R.U32.HI R33, RZ, 0x8, R29 ;  /* 0x00000008ff217819 */ /* 0x000fe2000001161d */
[----:B------:R0:W-:Y:S01]  /*13a00*/  STL [R1+0x12b4], R31 ;  /* 0x0012b41f01007387 */ /* 0x0001e20000100800 */
[----:B------:R-:W-:-:S02]  /*13a10*/  SHF.R.U32.HI R35, RZ, 0x8, R162 ;  /* 0x00000008ff237819 */ /* 0x000fc400000116a2 */
[----:B------:R-:W-:Y:S01]  /*13a20*/  SHF.R.U32.HI R29, RZ, 0x8, R250 ;  /* 0x00000008ff1d7819 */ /* 0x000fe200000116fa */
[----:B------:R1:W-:Y:S01]  /*13a30*/  STL [R1+0x12b8], R41 ;  /* 0x0012b82901007387 */ /* 0x0003e20000100800 */
[----:B------:R-:W-:Y:S02]  /*13a40*/  LOP3.LUT R37, R37, 0xffff, RZ, 0xc0, !PT ;  /* 0x0000ffff25257812 */ /* 0x000fe400078ec0ff */
[----:B------:R-:W-:Y:S02]  /*13a50*/  LOP3.LUT R39, R39, 0xffff, RZ, 0xc0, !PT ;  /* 0x0000ffff27277812 */ /* 0x000fe400078ec0ff */
[----:B0-----:R-:W-:Y:S02]  /*13a60*/  SHF.R.U32.HI R31, RZ, 0x8, R24 ;  /* 0x00000008ff1f7819 */ /* 0x001fe40000011618 */
[----:B------:R-:W-:Y:S02]  /*13a70*/  SHF.R.U32.HI R24, RZ, 0x8, R248 ;  /* 0x00000008ff187819 */ /* 0x000fe400000116f8 */
[----:B-1----:R-:W-:-:S02]  /*13a80*/  PRMT R41, R248, 0x3340, R26 ;  /* 0x00003340f8297816 */ /* 0x002fc4000000001a */
[----:B------:R-:W-:Y:S02]  /*13a90*/  SHF.R.U32.HI R26, RZ, 0x8, R26 ;  /* 0x00000008ff1a7819 */ /* 0x000fe4000001161a */
[----:B------:R-:W-:Y:S02]  /*13aa0*/  LOP3.LUT R33, R33, 0xffff, RZ, 0xc0, !PT ;  /* 0x0000ffff21217812 */ /* 0x000fe400078ec0ff */
[----:B------:R-:W-:Y:S02]  /*13ab0*/  LOP3.LUT R35, R35, 0xffff, RZ, 0xc0, !PT ;  /* 0x0000ffff23237812 */ /* 0x000fe400078ec0ff */
[----:B------:R-:W-:Y:S02]  /*13ac0*/  LOP3.LUT R29, R29, 0xffff, RZ, 0xc0, !PT ;  /* 0x0000ffff1d1d7812 */ /* 0x000fe400078ec0ff */
[----:B------:R-:W-:Y:S02]  /*13ad0*/  LOP3.LUT R31, R31, 0xffff, RZ, 0xc0, !PT ;  /* 0x0000ffff1f1f7812 */ /* 0x000fe400078ec0ff */
[----:B------:R-:W-:-:S02]  /*13ae0*/  LOP3.LUT R24, R24, 0xffff, RZ, 0xc0, !PT ;  /* 0x0000ffff18187812 */ /* 0x000fc400078ec0ff */
[----:B------:R-:W-:Y:S02]  /*13af0*/  LOP3.LUT R26, R26, 0xffff, RZ, 0xc0, !PT ;  /* 0x0000ffff1a1a7812 */ /* 0x000fe400078ec0ff */
[----:B------:R-:W-:Y:S02]  /*13b00*/  PRMT R37, R37, 0x3340, R39 ;  /* 0x0000334025257816 */ /* 0x000fe40000000027 */
[----:B------:R-:W-:Y:S02]  /*13b10*/  PRMT R33, R33, 0x3340, R35 ;  /* 0x0000334021217816 */ /* 0x000fe40000000023 */
[----:B------:R-:W-:Y:S01]  /*13b20*/  PRMT R29, R29, 0x3340, R31 ;  /* 0x000033401d1d7816 */ /* 0x000fe2000000001f */
[----:B------:R-:W-:Y:S01]  /*13b30*/  STL [R1+0x12e4], R41 ;  /* 0x0012e42901007387 */ /* 0x000fe20000100800 */
[----:B------:R-:W-:-:S03]  /*13b40*/  PRMT R24, R24, 0x3340, R26 ;  /* 0x0000334018187816 */ /* 0x000fc6000000001a */
[----:B------:R-:W-:Y:S04]  /*13b50*/  STL [R1+0x10b8], R37 ;  /* 0x0010b82501007387 */ /* 0x000fe80000100800 */
[----:B------:R-:W-:Y:S04]  /*13b60*/  STL [R1+0x10c0], R33 ;  /* 0x0010c02101007387 */ /* 0x000fe80000100800 */
[----:B------:R-:W-:Y:S04]  /*13b70*/  STL [R1+0x10c4], R29 ;  /* 0x0010c41d01007387 */ /* 0x000fe80000100800 */
[----:B------:R3:W-:Y:S01]  /*13b80*/  STL [R1+0x10f8], R24 ;  /* 0x0010f81801007387 */ /* 0x0007e20000100800 */
[----:B--2---:R-:W-:-:S03]  /*13b90*/  LOP3.LUT R26, R47, 0xffff, RZ, 0xc0, !PT ;  /* 0x0000ffff2f1a7812 */ /* 0x004fc600078ec0ff */
[----:B------:R-:W2:Y:S01]  /*13ba0*/  LDL.LU R47, [R1+0x61c] ;  /* 0x00061c00012f7983 */ /* 0x000ea20000300800 */
[----:B---3--:R-:W-:-:S03]  /*13bb0*/  LOP3.LUT R24, R45, 0xffff, RZ, 0xc0, !PT ;  /* 0x0000ffff2d187812 */ /* 0x008fc600078ec0ff */
[----:B------:R-:W3:Y:S01]  /*13bc0*/  LDL.LU R45, [R1+0x618] ;  /* 0x00061800012d7983 */ /* 0x000ee20000300800 */
[----:B------:R-:W-:Y:S02]  /*13bd0*/  F2FP.SATFINITE.E5M2.F32.PACK_AB_MERGE_C R96, R97, R96, RZ ;  /* 0x000000606160723e */ /* 0x000fe400048060ff */
[----:B----4-:R-:W-:Y:S02]  /*13be0*/  LOP3.LUT R31, R49, 0xffff, RZ, 0xc0, !PT ;  /* 0x0000ffff311f7812 */ /* 0x010fe400078ec0ff */
[----:B------:R-:W-:Y:S02]  /*13bf0*/  LOP3.LUT R193, R193, 0xffff, RZ, 0xc0, !PT ;  /* 0x0000ffffc1c17812 */ /* 0x000fe400078ec0ff */
[----:B------:R-:W-:Y:S02]  /*13c00*/  LOP3.LUT R199, R199, 0xffff, RZ, 0xc0, !PT ;  /* 0x0000ffffc7c77812 */ /* 0x000fe400078ec0ff */
[----:B------:R-:W-:Y:S02]  /*13c10*/  LOP3.LUT R206, R206, 0xffff, RZ, 0xc0, !PT ;  /* 0x0000ffffcece7812 */ /* 0x000fe400078ec0ff */
[----:B------:R-:W-:-:S02]  /*13c20*/  LOP3.LUT R96, R96, 0xffff, RZ, 0xc0, !PT ;  /* 0x0000ffff60607812 */ /* 0x000fc400078ec0ff */
[----:B------:R-:W-:Y:S02]  /*13c30*/  PRMT R33, R31, 0x3340, R193 ;  /* 0x000033401f217816 */ /* 0x000fe400000000c1 */
[----:B------:R-:W-:Y:S02]  /*13c40*/  SHF.R.U32.HI R37, RZ, 0x8, R24 ;  /* 0x00000008ff257819 */ /* 0x000fe40000011618 */
[--C-:B------:R-:W-:Y:S02]  /*13c50*/  PRMT R24, R24, 0x3340, R199.reuse ;  /* 0x0000334018187816 */ /* 0x100fe400000000c7 */
[----:B------:R-:W-:Y:S01]  /*13c60*/  PRMT R41, R206, 0x3340, R96 ;  /* 0x00003340ce297816 */ /* 0x000fe20000000060 */
[----:B------:R0:W-:Y:S01]  /*13c70*/  STL [R1+0x133c], R33 ;  /* 0x00133c2101007387 */ /* 0x0001e20000100800 */
[----:B------:R-:W-:Y:S02]  /*13c80*/  LOP3.LUT R195, R195, 0xffff, RZ, 0xc0, !PT ;  /* 0x0000ffffc3c37812 */ /* 0x000fe400078ec0ff */
[----:B------:R-:W-:Y:S01]  /*13c90*/  SHF.R.U32.HI R39, RZ, 0x8, R199 ;  /* 0x00000008ff277819 */ /* 0x000fe200000116c7 */
[----:B------:R1:W-:Y:S01]  /*13ca0*/  STL [R1+0x1334], R24 ;  /* 0x0013341801007387 */ /* 0x0003e20000100800 */
[----:B------:R-:W-:-:S02]  /*13cb0*/  SHF.R.U32.HI R29, RZ, 0x8, R31 ;  /* 0x00000008ff1d7819 */ /* 0x000fc4000001161f */
[----:B------:R-:W-:Y:S01]  /*13cc0*/  SHF.R.U32.HI R35, RZ, 0x8, R96 ;  /* 0x00000008ff237819 */ /* 0x000fe20000011660 */
[----:B------:R4:W-:Y:S01]  /*13cd0*/  STL [R1+0x1338], R41 ;  /* 0x0013382901007387 */ /* 0x0009e20000100800 */
[----:B------:R-:W-:Y:S02]  /*13ce0*/  SHF.R.U32.HI R31, RZ, 0x8, R193 ;  /* 0x00000008ff1f7819 */ /* 0x000fe400000116c1 */
[----:B0-----:R-:W-:Y:S02]  /*13cf0*/  SHF.R.U32.HI R33, RZ, 0x8, R206 ;  /* 0x00000008ff217819 */ /* 0x001fe400000116ce */
[----:B-1----:R-:W-:Y:S02]  /*13d00*/  SHF.R.U32.HI R24, RZ, 0x8, R26 ;  /* 0x00000008ff187819 */ /* 0x002fe4000001161a */
[----:B------:R-:W-:Y:S02]  /*13d10*/  LOP3.LUT R37, R37, 0xffff, RZ, 0xc0, !PT ;  /* 0x0000ffff25257812 */ /* 0x000fe400078ec0ff */
[----:B----4-:R-:W-:-:S02]  /*13d20*/  PRMT R41, R26, 0x3340, R195 ;  /* 0x000033401a297816 */ /* 0x010fc400000000c3 */
[----:B------:R-:W-:Y:S02]  /*13d30*/  SHF.R.U32.HI R26, RZ, 0x8, R195 ;  /* 0x00000008ff1a7819 */ /* 0x000fe400000116c3 */
[----:B------:R-:W-:Y:S02]  /*13d40*/  LOP3.LUT R39, R39, 0xffff, RZ, 0xc0, !PT ;  /* 0x0000ffff27277812 */ /* 0x000fe400078ec0ff */
[----:B------:R-:W-:Y:S02]  /*13d50*/  LOP3.LUT R33, R33, 0xffff, RZ, 0xc0, !PT ;  /* 0x0000ffff21217812 */ /* 0x000fe400078ec0ff */
[----:B------:R-:W-:Y:S02]  /*13d60*/  LOP3.LUT R35, R35, 0xffff, RZ, 0xc0, !PT ;  /* 0x0000ffff23237812 */ /* 0x000fe400078ec0ff */
[----:B------:R-:W-:Y:S02]  /*13d70*/  LOP3.LUT R29, R29, 0xffff, RZ, 0xc0, !PT ;  /* 0x0000ffff1d1d7812 */ /* 0x000fe400078ec0ff */
[----:B------:R-:W-:-:S02]  /*13d80*/  LOP3.LUT R31, R31, 0xffff, RZ, 0xc0, !PT ;  /* 0x0000ffff1f1f7812 */ /* 0x000fc400078ec0ff */
[----:B------:R-:W-:Y:S02]  /*13d90*/  LOP3.LUT R24, R24, 0xffff, RZ, 0xc0, !PT ;  /* 0x0000ffff18187812 */ /* 0x000fe400078ec0ff */
        /* <DEDUP_REMOVED lines=18> */
[----:B------:R-:W-:Y:S02]  /*13ec0*/  LOP3.LUT R92, R92, 0xffff, RZ, 0xc0, !PT ;  /* 0x0000ffff5c5c7812 */ /* 0x000fe400078ec0ff */
[----:B0-----:R-:W-:-:S02]  /*13ed0*/  LOP3.LUT R26, R28, 0xffff, RZ, 0xc0, !PT ;  /* 0x0000ffff1c1a7812 */ /* 0x001fc400078ec0ff */
[----:B------:R-:W-:Y:S02]  /*13ee0*/  SHF.R.U32.HI R31, RZ, 0x8, R29 ;  /* 0x00000008ff1f7819 */ /* 0x000fe4000001161d */
[----:B------:R-:W-:Y:S02]  /*13ef0*/  PRMT R29, R29, 0x3340, R160 ;  /* 0x000033401d1d7816 */ /* 0x000fe400000000a0 */
[----:B------:R-:W-:Y:S02]  /*13f00*/  SHF.R.U32.HI R28, RZ, 0x8, R24 ;  /* 0x00000008ff1c7819 */ /* 0x000fe40000011618 */
[----:B------:R-:W-:Y:S02]  /*13f10*/  PRMT R24, R24, 0x3340, R158 ;  /* 0x0000334018187816 */ /* 0x000fe4000000009e */
[----:B------:R-:W-:Y:S01]  /*13f20*/  PRMT R39, R210, 0x3340, R92 ;  /* 0x00003340d2277816 */ /* 0x000fe2000000005c */
[----:B------:R0:W-:Y:S01]  /*13f30*/  STL [R1+0x12d4], R29 ;  /* 0x0012d41d01007387 */ /* 0x0001e20000100800 */
[----:B------:R-:W-:-:S02]  /*13f40*/  LOP3.LUT R246, R246, 0xffff, RZ, 0xc0, !PT ;  /* 0x0000fffff6f67812 */ /* 0x000fc400078ec0ff */
[----:B------:R-:W-:Y:S01]  /*13f50*/  SHF.R.U32.HI R35, RZ, 0x8, R210 ;  /* 0x00000008ff237819 */ /* 0x000fe200000116d2 */
[----:B------:R1:W-:Y:S01]  /*13f60*/  STL [R1+0x12d8], R24 ;  /* 0x0012d81801007387 */ /* 0x0003e20000100800 */
[----:B------:R-:W-:Y:S02]  /*13f70*/  SHF.R.U32.HI R37, RZ, 0x8, R92 ;  /* 0x00000008ff257819 */ /* 0x000fe4000001165c */
[----:B------:R-:W-:Y:S01]  /*13f80*/  SHF.R.U32.HI R33, RZ, 0x8, R160 ;  /* 0x00000008ff217819 */ /* 0x000fe200000116a0 */
[----:B------:R4:W-:Y:S01]  /*13f90*/  STL [R1+0x1330], R39 ;  /* 0x0013302701007387 */ /* 0x0009e20000100800 */
[----:B0-----:R-:W-:Y:S02]  /*13fa0*/  SHF.R.U32.HI R29, RZ, 0x8, R158 ;  /* 0x00000008ff1d7819 */ /* 0x001fe4000001169e */
[----:B------:R-:W-:Y:S02]  /*13fb0*/  LOP3.LUT R35, R35, 0xffff, RZ, 0xc0, !PT ;  /* 0x0000ffff23237812 */ /* 0x000fe400078ec0ff */
[----:B-1----:R-:W-:-:S02]  /*13fc0*/  SHF.R.U32.HI R24, RZ, 0x8, R246 ;  /* 0x00000008ff187819 */ /* 0x002fc400000116f6 */
[----:B------:R-:W-:Y:S02]  /*13fd0*/  LOP3.LUT R37, R37, 0xffff, RZ, 0xc0, !PT ;  /* 0x0000ffff25257812 */ /* 0x000fe400078ec0ff */
[--C-:B----4-:R-:W-:Y:S02]  /*13fe0*/  PRMT R39, R246, 0x3340, R26.reuse ;  /* 0x00003340f6277816 */ /* 0x110fe4000000001a */
[----:B------:R-:W-:Y:S02]  /*13ff0*/  SHF.R.U32.HI R26, RZ, 0x8, R26 ;  /* 0x00000008ff1a7819 */ /* 0x000fe4000001161a */
[----:B------:R-:W-:Y:S02]  /*14000*/  LOP3.LUT R31, R31, 0xffff, RZ, 0xc0, !PT ;  /* 0x0000ffff1f1f7812 */ /* 0x000fe400078ec0ff */
[----:B------:R-:W-:Y:S02]  /*14010*/  LOP3.LUT R33, R33, 0xffff, RZ, 0xc0, !PT ;  /* 0x0000ffff21217812 */ /* 0x000fe400078ec0ff */
[----:B------:R-:W-:-:S02]  /*14020*/  LOP3.LUT R28, R28, 0xffff, RZ, 0xc0, !PT ;  /* 0x0000ffff1c1c7812 */ /* 0x000fc400078ec0ff */
[----:B------:R-:W-:Y:S02]  /*14030*/  LOP3.LUT R29, R29, 0xffff, RZ, 0xc0, !PT ;  /* 0x0000ffff1d1d7812 */ /* 0x000fe400078ec0ff */
        /* <DEDUP_REMOVED lines=8> */
[----:B------:R0:W-:Y:S04]  /*140c0*/  STL [R1+0x10dc], R31 ;  /* 0x0010dc1f01007387 */ /* 0x0001e80000100800 */
[----:B------:R-:W-:Y:S04]  /*140d0*/  STL [R1+0x10e0], R29 ;  /* 0x0010e01d01007387 */ /* 0x000fe80000100800 */
[----:B------:R-:W-:Y:S01]  /*140e0*/  STL [R1+0x10e8], R28 ;  /* 0x0010e81c01007387 */ /* 0x000fe20000100800 */
[----:B--2---:R-:W-:-:S03]  /*140f0*/  LOP3.LUT R24, R47, 0xffff, RZ, 0xc0, !PT ;  /* 0x0000ffff2f187812 */ /* 0x004fc600078ec0ff */
[----:B------:R-:W2:Y:S01]  /*14100*/  LDL.LU R47, [R1+0x614] ;  /* 0x00061400012f7983 */ /* 0x000ea20000300800 */
[----:B---3--:R-:W-:-:S03]  /*14110*/  LOP3.LUT R26, R45, 0xffff, RZ, 0xc0, !PT ;  /* 0x0000ffff2d1a7812 */ /* 0x008fc600078ec0ff */
[----:B------:R-:W3:Y:S01]  /*14120*/  LDL.LU R45, [R1+0x610] ;  /* 0x00061000012d7983 */ /* 0x000ee20000300800 */
[----:B------:R-:W-:Y:S02]  /*14130*/  LOP3.LUT R187, R187, 0xffff, RZ, 0xc0, !PT ;  /* 0x0000ffffbbbb7812 */ /* 0x000fe400078ec0ff */
[----:B------:R-:W-:Y:S02]  /*14140*/  LOP3.LUT R189, R189, 0xffff, RZ, 0xc0, !PT ;  /* 0x0000ffffbdbd7812 */ /* 0x000fe400078ec0ff */
[----:B0-----:R-:W-:Y:S02]  /*14150*/  PRMT R31, R24, 0x3340, R187 ;  /* 0x00003340181f7816 */ /* 0x001fe400000000bb */
        /* <DEDUP_REMOVED lines=9> */
[--C-:B------:R-:W-:Y:S02]  /*141f0*/  SHF.R.U32.HI R35, RZ, 0x8, R30.reuse ;  /* 0x00000008ff237819 */ /* 0x100fe4000001161e */
        /* <DEDUP_REMOVED lines=25> */
[----:B------:R1:W-:Y:S01]  /*14390*/  STL [R1+0x1154], R28 ;  /* 0x0011541c01007387 */ /* 0x0003e20000100800 */
[----:B--2---:R-:W-:-:S03]  /*143a0*/  LOP3.LUT R26, R47, 0xffff, RZ, 0xc0, !PT ;  /* 0x0000ffff2f1a7812 */ /* 0x004fc600078ec0ff */
[----:B------:R-:W2:Y:S01]  /*143b0*/  LDL.LU R47, [R1+0x480] ;  /* 0x00048000012f7983 */ /* 0x000ea20000300800 */
[----:B---3--:R-:W-:-:S03]  /*143c0*/  LOP3.LUT R24, R45, 0xffff, RZ, 0xc0, !PT ;  /* 0x0000ffff2d187812 */ /* 0x008fc600078ec0ff */
[----:B------:R-:W3:Y:S01]  /*143d0*/  LDL.LU R45, [R1+0x47c] ;  /* 0x00047c00012d7983 */ /* 0x000ee20000300800 */
[----:B------:R-:W-:Y:S02]  /*143e0*/  LOP3.LUT R156, R156, 0xffff, RZ, 0xc0, !PT ;  /* 0x0000ffff9c9c7812 */ /* 0x000fe400078ec0ff */
[----:B------:R-:W-:Y:S02]  /*143f0*/  F2FP.SATFINITE.E5M2.F32.PACK_AB_MERGE_C R88, R89, R88, RZ ;  /* 0x000000585958723e */ /* 0x000fe400048060ff */
[----:B0-----:R-:W-:Y:S02]  /*14400*/  SHF.R.U32.HI R30, RZ, 0x8, R26 ;  /* 0x00000008ff1e7819 */ /* 0x001fe4000001161a */
[----:B------:R-:W-:Y:S02]  /*14410*/  PRMT R26, R26, 0x3340, R156 ;  /* 0x000033401a1a7816 */ /* 0x000fe4000000009c */
[----:B------:R-:W-:Y:S02]  /*14420*/  LOP3.LUT R154, R154, 0xffff, RZ, 0xc0, !PT ;  /* 0x0000ffff9a9a7812 */ /* 0x000fe400078ec0ff */
[----:B------:R-:W-:-:S02]  /*14430*/  LOP3.LUT R212, R212, 0xffff, RZ, 0xc0, !PT ;  /* 0x0000ffffd4d47812 */ /* 0x000fc400078ec0ff */
[----:B------:R-:W-:Y:S01]  /*14440*/  LOP3.LUT R88, R88, 0xffff, RZ, 0xc0, !PT ;  /* 0x0000ffff58587812 */ /* 0x000fe200078ec0ff */
[----:B------:R0:W-:Y:S01]  /*14450*/  STL [R1+0x12b0], R26 ;  /* 0x0012b01a01007387 */ /* 0x0001e20000100800 */
[----:B-1----:R-:W-:Y:S02]  /*14460*/  SHF.R.U32.HI R28, RZ, 0x8, R24 ;  /* 0x00000008ff1c7819 */ /* 0x002fe40000011618 */
[----:B------:R-:W-:Y:S02]  /*14470*/  PRMT R24, R24, 0x3340, R154 ;  /* 0x0000334018187816 */ /* 0x000fe4000000009a */
[----:B------:R-:W-:Y:S02]  /*14480*/  LOP3.LUT R242, R242, 0xffff, RZ, 0xc0, !PT ;  /* 0x0000fffff2f27812 */ /* 0x000fe400078ec0ff */
[----:B------:R-:W-:Y:S02]  /*14490*/  LOP3.LUT R32, R32, 0xffff, RZ, 0xc0, !PT ;  /* 0x0000ffff20207812 */ /* 0x000fe400078ec0ff */
[----:B0-----:R-:W-:Y:S01]  /*144a0*/  PRMT R26, R212, 0x3340, R88 ;  /* 0x00003340d41a7816 */ /* 0x001fe20000000058 */
[----:B------:R0:W-:Y:S01]  /*144b0*/  STL [R1+0x12bc], R24 ;  /* 0x0012bc1801007387 */ /* 0x0001e20000100800 */
[----:B------:R-:W-:-:S02]  /*144c0*/  SHF.R.U32.HI R35, RZ, 0x8, R212 ;  /* 0x00000008ff237819 */ /* 0x000fc400000116d4 */
[----:B------:R-:W-:Y:S01]  /*144d0*/  SHF.R.U32.HI R33, RZ, 0x8, R88 ;  /* 0x00000008ff217819 */ /* 0x000fe20000011658 */
[----:B------:R1:W-:Y:S01]  /*144e0*/  STL [R1+0x1320], R26 ;  /* 0x0013201a01007387 */ /* 0x0003e20000100800 */
[----:B------:R-:W-:Y:S02]  /*144f0*/  SHF.R.U32.HI R31, RZ, 0x8, R156 ;  /* 0x00000008ff1f7819 */ /* 0x000fe4000001169c */
[----:B------:R-:W-:Y:S02]  /*14500*/  SHF.R.U32.HI R29, RZ, 0x8, R154 ;  /* 0x00000008ff1d7819 */ /* 0x000fe4000001169a */
[----:B------:R-:W-:Y:S02]  /*14510*/  PRMT R37, R242, 0x3340, R32 ;  /* 0x00003340f2257816 */ /* 0x000fe40000000020 */
[----:B0-----:R-:W-:Y:S02]  /*14520*/  SHF.R.U32.HI R24, RZ, 0x8, R242 ;  /* 0x00000008ff187819 */ /* 0x001fe400000116f2 */
[----:B------:R-:W-:-:S02]  /*14530*/  LOP3.LUT R33, R33, 0xffff, RZ, 0xc0, !PT ;  /* 0x0000ffff21217812 */ /* 0x000fc400078ec0ff */
[----:B-1----:R-:W-:Y:S02]  /*14540*/  SHF.R.U32.HI R26, RZ, 0x8, R32 ;  /* 0x00000008ff1a7819 */ /* 0x002fe40000011620 */
        /* <DEDUP_REMOVED lines=21> */
[----:B0-----:R-:W-:Y:S02]  /*146a0*/  SHF.R.U32.HI R30, RZ, 0x8, R26 ;  /* 0x00000008ff1e7819 */ /* 0x001fe4000001161a */
[----:B------:R-:W-:Y:S02]  /*146b0*/  PRMT R26, R26, 0x3340, R183 ;  /* 0x000033401a1a7816 */ /* 0x000fe400000000b7 */
[----:B------:R-:W-:Y:S02]  /*146c0*/  LOP3.LUT R185, R185, 0xffff, RZ, 0xc0, !PT ;  /* 0x0000ffffb9b97812 */ /* 0x000fe400078ec0ff */
[----:B------:R-:W-:Y:S02]  /*146d0*/  LOP3.LUT R240, R240, 0xffff, RZ, 0xc0, !PT ;  /* 0x0000fffff0f07812 */ /* 0x000fe400078ec0ff */
[----:B------:R-:W-:Y:S01]  /*146e0*/  LOP3.LUT R34, R34, 0xffff, RZ, 0xc0, !PT ;  /* 0x0000ffff22227812 */ /* 0x000fe200078ec0ff */
[----:B------:R0:W-:Y:S01]  /*146f0*/  STL [R1+0x1314], R26 ;  /* 0x0013141a01007387 */ /* 0x0001e20000100800 */
[----:B-1----:R-:W-:-:S02]  /*14700*/  SHF.R.U32.HI R28, RZ, 0x8, R24 ;  /* 0x00000008ff1c7819 */ /* 0x002fc40000011618 */
[----:B------:R-:W-:Y:S02]  /*14710*/  PRMT R24, R24, 0x3340, R185 ;  /* 0x0000334018187816 */ /* 0x000fe400000000b9 */
[----:B------:R-:W-:Y:S02]  /*14720*/  LOP3.LUT R216, R216, 0xffff, RZ, 0xc0, !PT ;  /* 0x0000ffffd8d87812 */ /* 0x000fe400078ec0ff */
[----:B------:R-:W-:Y:S02]  /*14730*/  LOP3.LUT R84, R84, 0xffff, RZ, 0xc0, !PT ;  /* 0x0000ffff54547812 */ /* 0x000fe400078ec0ff */
[----:B0-----:R-:W-:Y:S01]  /*14740*/  PRMT R26, R240, 0x3340, R34 ;  /* 0x00003340f01a7816 */ /* 0x001fe20000000022 */
[----:B------:R0:W-:Y:S01]  /*14750*/  STL [R1+0x1318], R24 ;  /* 0x0013181801007387 */ /* 0x0001e20000100800 */
[----:B------:R-:W-:Y:S02]  /*14760*/  SHF.R.U32.HI R32, RZ, 0x8, R240 ;  /* 0x00000008ff207819 */ /* 0x000fe400000116f0 */
[----:B------:R-:W-:Y:S01]  /*14770*/  SHF.R.U32.HI R33, RZ, 0x8, R34 ;  /* 0x00000008ff217819 */ /* 0x000fe20000011622 */
[----:B------:R1:W-:Y:S01]  /*14780*/  STL [R1+0x129c], R26 ;  /* 0x00129c1a01007387 */ /* 0x0003e20000100800 */
[----:B------:R-:W-:-:S02]  /*14790*/  SHF.R.U32.HI R31, RZ, 0x8, R183 ;  /* 0x00000008ff1f7819 */ /* 0x000fc400000116b7 */
[----:B------:R-:W-:Y:S02]  /*147a0*/  SHF.R.U32.HI R29, RZ, 0x8, R185 ;  /* 0x00000008ff1d7819 */ /* 0x000fe400000116b9 */
[----:B------:R-:W-:Y:S02]  /*147b0*/  LOP3.LUT R32, R32, 0xffff, RZ, 0xc0, !PT ;  /* 0x0000ffff20207812 */ /* 0x000fe400078ec0ff */
[----:B0-----:R-:W-:Y:S02]  /*147c0*/  SHF.R.U32.HI R24, RZ, 0x8, R216 ;  /* 0x00000008ff187819 */ /* 0x001fe400000116d8 */
[----:B------:R-:W-:Y:S02]  /*147d0*/  LOP3.LUT R33, R33, 0xffff, RZ, 0xc0, !PT ;  /* 0x0000ffff21217812 */ /* 0x000fe400078ec0ff */
[----:B-1----:R-:W-:Y:S02]  /*147e0*/  SHF.R.U32.HI R26, RZ, 0x8, R84 ;  /* 0x00000008ff1a7819 */ /* 0x002fe40000011654 */
        /* <DEDUP_REMOVED lines=13> */
[----:B------:R-:W-:Y:S04]  /*148c0*/  STL [R1+0x1130], R30 ;  /* 0x0011301e01007387 */ /* 0x000fe80000100800 */
[----:B------:R0:W-:Y:S04]  /*148d0*/  STL [R1+0x1138], R29 ;  /* 0x0011381d01007387 */ /* 0x0001e80000100800 */
[----:B------:R1:W-:Y:S01]  /*148e0*/  STL [R1+0x1140], R28 ;  /* 0x0011401c01007387 */ /* 0x0003e20000100800 */
[----:B--2---:R-:W-:-:S03]  /*148f0*/  LOP3.LUT R26, R47, 0xffff, RZ, 0xc0, !PT ;  /* 0x0000ffff2f1a7812 */ /* 0x004fc600078ec0ff */
[----:B------:R-:W2:Y:S01]  /*14900*/  LDL.LU R47, [R1+0x488] ;  /* 0x00048800012f7983 */ /* 0x000ea20000300800 */
[----:B---3--:R-:W-:-:S03]  /*14910*/  LOP3.LUT R24, R45, 0xffff, RZ, 0xc0, !PT ;  /* 0x0000ffff2d187812 */ /* 0x008fc600078ec0ff */
[----:B------:R-:W3:Y:S01]  /*14920*/  LDL.LU R45, [R1+0x484] ;  /* 0x00048400012d7983 */ /* 0x000ee20000300800 */
[----:B------:R-:W-:Y:S02]  /*14930*/  LOP3.LUT R152, R152, 0xffff, RZ, 0xc0, !PT ;  /* 0x0000ffff98987812 */ /* 0x000fe400078ec0ff */
[----:B------:R-:W-:Y:S02]  /*14940*/  LOP3.LUT R22, R22, 0xffff, RZ, 0xc0, !PT ;  /* 0x0000ffff16167812 */ /* 0x000fe400078ec0ff */
[----:B0-----:R-:W-:Y:S02]  /*14950*/  SHF.R.U32.HI R29, RZ, 0x8, R26 ;  /* 0x00000008ff1d7819 */ /* 0x001fe4000001161a */
[----:B-1----:R-:W-:Y:S02]  /*14960*/  PRMT R28, R26, 0x3340, R152 ;  /* 0x000033401a1c7816 */ /* 0x002fe40000000098 */
[----:B------:R-:W-:Y:S02]  /*14970*/  SHF.R.U32.HI R26, RZ, 0x8, R24 ;  /* 0x00000008ff1a7819 */ /* 0x000fe40000011618 */
[----:B------:R-:W-:-:S02]  /*14980*/  PRMT R24, R24, 0x3340, R22 ;  /* 0x0000334018187816 */ /* 0x000fc40000000016 */
[----:B------:R-:W-:Y:S02]  /*14990*/  LOP3.LUT R214, R214, 0xffff, RZ, 0xc0, !PT ;  /* 0x0000ffffd6d67812 */ /* 0x000fe400078ec0ff */
[----:B------:R-:W-:Y:S01]  /*149a0*/  LOP3.LUT R86, R86, 0xffff, RZ, 0xc0, !PT ;  /* 0x0000ffff56567812 */ /* 0x000fe200078ec0ff */
[----:B------:R-:W-:Y:S01]  /*149b0*/  STL [R1+0x12a0], R28 ;  /* 0x0012a01c01007387 */ /* 0x000fe20000100800 */
        /* <DEDUP_REMOVED lines=10> */
[----:B------:R-:W-:Y:S02]  /*14a60*/  LOP3.LUT R31, R31, 0xffff, RZ, 0xc0, !PT ;  /* 0x0000ffff1f1f7812 */ /* 0x000fe400078ec0ff */
[----:B------:R-:W-:Y:S02]  /*14a70*/  LOP3.LUT R32, R32, 0xffff, RZ, 0xc0, !PT ;  /* 0x0000ffff20207812 */ /* 0x000fe400078ec0ff */
[----:B------:R-:W-:Y:S02]  /*14a80*/  LOP3.LUT R29, R29, 0xffff, RZ, 0xc0, !PT ;  /* 0x0000ffff1d1d7812 */ /* 0x000fe400078ec0ff */
[----:B0-----:R-:W-:Y:S02]  /*14a90*/  SHF.R.U32.HI R24, RZ, 0x8, R36 ;  /* 0x00000008ff187819 */ /* 0x001fe40000011624 */
        /* <DEDUP_REMOVED lines=11> */
[----:B------:R0:W-:Y:S04]  /*14b50*/  STL [R1+0x1128], R31 ;  /* 0x0011281f01007387 */ /* 0x0001e80000100800 */
[----:B------:R1:W-:Y:S01]  /*14b60*/  STL [R1+0x10ac], R29 ;  /* 0x0010ac1d01007387 */ /* 0x0003e20000100800 */
[----:B------:R-:W-:-:S03]  /*14b70*/  LOP3.LUT R179, R179, 0xffff, RZ, 0xc0, !PT ;  /* 0x0000ffffb3b37812 */ /* 0x000fc600078ec0ff */
[----:B------:R-:W-:Y:S04]  /*14b80*/  STL [R1+0x10b0], R28 ;  /* 0x0010b01c01007387 */ /* 0x000fe80000100800 */
[----:B------:R-:W-:Y:S04]  /*14b90*/  STL [R1+0x10b4], R26 ;  /* 0x0010b41a01007387 */ /* 0x000fe80000100800 */
[----:B------:R-:W4:Y:S01]  /*14ba0*/  LDL.LU R49, [R1+0x600] ;  /* 0x0006000001317983 */ /* 0x000f220000300800 */
[----:B------:R-:W-:Y:S02]  /*14bb0*/  LOP3.LUT R236, R236, 0xffff, RZ, 0xc0, !PT ;  /* 0x0000ffffecec7812 */ /* 0x000fe400078ec0ff */
[----:B------:R-:W-:-:S02]  /*14bc0*/  LOP3.LUT R38, R38, 0xffff, RZ, 0xc0, !PT ;  /* 0x0000ffff26267812 */ /* 0x000fc400078ec0ff */
[----:B0-----:R-:W-:Y:S02]  /*14bd0*/  SHF.R.U32.HI R31, RZ, 0x8, R236 ;  /* 0x00000008ff1f7819 */ /* 0x001fe400000116ec */
[----:B------:R-:W-:Y:S02]  /*14be0*/  SHF.R.U32.HI R32, RZ, 0x8, R38 ;  /* 0x00000008ff207819 */ /* 0x000fe40000011626 */
        /* <DEDUP_REMOVED lines=9> */
[----:B--2---:R-:W-:-:S02]  /*14c80*/  LOP3.LUT R24, R47, 0xffff, RZ, 0xc0, !PT ;  /* 0x0000ffff2f187812 */ /* 0x004fc400078ec0ff */
[----:B------:R-:W2:Y:S02]  /*14c90*/  LDL.LU R47, [R1+0x48c] ;  /* 0x00048c00012f7983 */ /* 0x000ea40000300800 */
[----:B-1----:R-:W-:Y:S02]  /*14ca0*/  SHF.R.U32.HI R29, RZ, 0x8, R24 ;  /* 0x00000008ff1d7819 */ /* 0x002fe40000011618 */
[----:B------:R-:W-:Y:S02]  /*14cb0*/  PRMT R24, R24, 0x3340, R179 ;  /* 0x0000334018187816 */ /* 0x000fe400000000b3 */
[----:B---3--:R-:W-:-:S03]  /*14cc0*/  LOP3.LUT R22, R45, 0xffff, RZ, 0xc0, !PT ;  /* 0x0000ffff2d167812 */ /* 0x008fc600078ec0ff */
[----:B------:R0:W-:Y:S01]  /*14cd0*/  STL [R1+0x1304], R24 ;  /* 0x0013041801007387 */ /* 0x0001e20000100800 */
[----:B------:R-:W-:Y:S02]  /*14ce0*/  LOP3.LUT R29, R29, 0xffff, RZ, 0xc0, !PT ;  /* 0x0000ffff1d1d7812 */ /* 0x000fe400078ec0ff */
[----:B0-----:R-:W-:-:S05]  /*14cf0*/  PRMT R24, R236, 0x3340, R38 ;  /* 0x00003340ec187816 */ /* 0x001fca0000000026 */
[----:B------:R0:W-:Y:S01]  /*14d00*/  STL [R1+0x1290], R24 ;  /* 0x0012901801007387 */ /* 0x0001e20000100800 */
[----:B------:R-:W-:Y:S02]  /*14d10*/  PRMT R29, R29, 0x3340, R30 ;  /* 0x000033401d1d7816 */ /* 0x000fe4000000001e */
[----:B0-----:R-:W-:-:S05]  /*14d20*/  PRMT R24, R22, 0x3340, R181 ;  /* 0x0000334016187816 */ /* 0x001fca00000000b5 */
[----:B------:R0:W-:Y:S04]  /*14d30*/  STL [R1+0x1308], R24 ;  /* 0x0013081801007387 */ /* 0x0001e80000100800 */
[----:B------:R-:W-:Y:S04]  /*14d40*/  STL [R1+0x130c], R33 ;  /* 0x00130c2101007387 */ /* 0x000fe80000100800 */
[----:B------:R-:W-:Y:S04]  /*14d50*/  STL [R1+0x10a4], R31 ;  /* 0x0010a41f01007387 */ /* 0x000fe80000100800 */
[----:B------:R-:W-:Y:S04]  /*14d60*/  STL [R1+0x111c], R29 ;  /* 0x00111c1d01007387 */ /* 0x000fe80000100800 */
[----:B------:R-:W3:Y:S01]  /*14d70*/  LDL.LU R45, [R1+0x608] ;  /* 0x00060800012d7983 */ /* 0x000ee20000300800 */
[----:B------:R-:W-:-:S02]  /*14d80*/  SHF.R.U32.HI R26, RZ, 0x8, R22 ;  /* 0x00000008ff1a7819 */ /* 0x000fc40000011616 */
[----:B------:R-:W-:Y:S02]  /*14d90*/  SHF.R.U32.HI R28, RZ, 0x8, R181 ;  /* 0x00000008ff1c7819 */ /* 0x000fe400000116b5 */
[----:B------:R-:W-:Y:S02]  /*14da0*/  SHF.R.U32.HI R22, RZ, 0x8, R218 ;  /* 0x00000008ff167819 */ /* 0x000fe400000116da */
[----:B0-----:R-:W-:Y:S02]  /*14db0*/  SHF.R.U32.HI R24, RZ, 0x8, R80 ;  /* 0x00000008ff187819 */ /* 0x001fe40000011650 */
[----:B------:R-:W-:Y:S02]  /*14dc0*/  LOP3.LUT R26, R26, 0xffff, RZ, 0xc0, !PT ;  /* 0x0000ffff1a1a7812 */ /* 0x000fe400078ec0ff */
[----:B------:R-:W-:Y:S02]  /*14dd0*/  LOP3.LUT R28, R28, 0xffff, RZ, 0xc0, !PT ;  /* 0x0000ffff1c1c7812 */ /* 0x000fe400078ec0ff */
[----:B------:R-:W-:-:S02]  /*14de0*/  LOP3.LUT R22, R22, 0xffff, RZ, 0xc0, !PT ;  /* 0x0000ffff16167812 */ /* 0x000fc400078ec0ff */
[----:B------:R-:W-:Y:S02]  /*14df0*/  LOP3.LUT R24, R24, 0xffff, RZ, 0xc0, !PT ;  /* 0x0000ffff18187812 */ /* 0x000fe400078ec0ff */
[----:B------:R-:W-:Y:S02]  /*14e00*/  PRMT R26, R26, 0x3340, R28 ;  /* 0x000033401a1a7816 */ /* 0x000fe4000000001c */
[----:B------:R-:W-:Y:S02]  /*14e10*/  LOP3.LUT R175, R175, 0xffff, RZ, 0xc0, !PT ;  /* 0x0000ffffafaf7812 */ /* 0x000fe400078ec0ff */
[----:B------:R-:W-:Y:S01]  /*14e20*/  PRMT R22, R22, 0x3340, R24 ;  /* 0x0000334016167816 */ /* 0x000fe20000000018 */
[----:B------:R0:W-:Y:S04]  /*14e30*/  STL [R1+0x1120], R26 ;  /* 0x0011201a01007387 */ /* 0x0001e80000100800 */
[----:B------:R-:W-:Y:S01]  /*14e40*/  STL [R1+0x1124], R22 ;  /* 0x0011241601007387 */ /* 0x000fe20000100800 */
[----:B----4-:R-:W-:-:S02]  /*14e50*/  LOP3.LUT R24, R49, 0xffff, RZ, 0xc0, !PT ;  /* 0x0000ffff31187812 */ /* 0x010fc400078ec0ff */
[----:B0-----:R-:W-:Y:S02]  /*14e60*/  LOP3.LUT R26, R20, 0xffff, RZ, 0xc0, !PT ;  /* 0x0000ffff141a7812 */ /* 0x001fe400078ec0ff */
[----:B------:R-:W-:-:S04]  /*14e70*/  SHF.R.U32.HI R20, RZ, 0x8, R24 ;  /* 0x00000008ff147819 */ /* 0x000fc80000011618 */
[----:B------:R-:W-:Y:S02]  /*14e80*/  LOP3.LUT R20, R20, 0xffff, RZ, 0xc0, !PT ;  /* 0x0000ffff14147812 */ /* 0x000fe400078ec0ff */
[----:B--2---:R-:W-:-:S04]  /*14e90*/  LOP3.LUT R29, R47, 0xffff, RZ, 0xc0, !PT ;  /* 0x0000ffff2f1d7812 */ /* 0x004fc800078ec0ff */
[----:B------:R-:W-:Y:S02]  /*14ea0*/  PRMT R30, R29, 0x3340, R175 ;  /* 0x000033401d1e7816 */ /* 0x000fe400000000af */
[----:B------:R-:W-:Y:S02]  /*14eb0*/  SHF.R.U32.HI R28, RZ, 0x8, R29 ;  /* 0x00000008ff1c7819 */ /* 0x000fe4000001161d */
[----:B------:R-:W-:Y:S01]  /*14ec0*/  SHF.R.U32.HI R29, RZ, 0x8, R175 ;  /* 0x00000008ff1d7819 */ /* 0x000fe200000116af */
[----:B------:R0:W-:Y:S01]  /*14ed0*/  STL [R1+0x1300], R30 ;  /* 0x0013001e01007387 */ /* 0x0001e20000100800 */
[----:B------:R-:W-:Y:S02]  /*14ee0*/  LOP3.LUT R28, R28, 0xffff, RZ, 0xc0, !PT ;  /* 0x0000ffff1c1c7812 */ /* 0x000fe400078ec0ff */
[----:B------:R-:W-:Y:S02]  /*14ef0*/  LOP3.LUT R29, R29, 0xffff, RZ, 0xc0, !PT ;  /* 0x0000ffff1d1d7812 */ /* 0x000fe400078ec0ff */
[----:B0-----:R-:W-:-:S02]  /*14f00*/  PRMT R30, R24, 0x3340, R26 ;  /* 0x00003340181e7816 */ /* 0x001fc4000000001a */
[----:B------:R-:W-:-:S04]  /*14f10*/  SHF.R.U32.HI R24, RZ, 0x8, R26 ;  /* 0x00000008ff187819 */ /* 0x000fc8000001161a */
[----:B------:R-:W-:Y:S02]  /*14f20*/  LOP3.LUT R24, R24, 0xffff, RZ, 0xc0, !PT ;  /* 0x0000ffff18187812 */ /* 0x000fe400078ec0ff */
[----:B------:R-:W-:Y:S02]  /*14f30*/  PRMT R28, R28, 0x3340, R29 ;  /* 0x000033401c1c7816 */ /* 0x000fe4000000001d */
[----:B------:R-:W-:Y:S01]  /*14f40*/  PRMT R20, R20, 0x3340, R24 ;  /* 0x0000334014147816 */ /* 0x000fe20000000018 */
[----:B------:R-:W-:Y:S04]  /*14f50*/  STL [R1+0x128c], R30 ;  /* 0x00128c1e01007387 */ /* 0x000fe80000100800 */
[----:B------:R-:W-:Y:S04]  /*14f60*/  STL [R1+0x1118], R28 ;  /* 0x0011181c01007387 */ /* 0x000fe80000100800 */
[----:B------:R3:W-:Y:S02]  /*14f70*/  STL [R1+0x109c], R20 ;  /* 0x00109c1401007387 */ /* 0x0007e40000100800 */
[----:B---3--:R-:W-:-:S02]  /*14f80*/  LOP3.LUT R20, R45, 0xffff, RZ, 0xc0, !PT ;  /* 0x0000ffff2d147812 */ /* 0x008fc400078ec0ff */
[----:B------:R-:W2:Y:S01]  /*14f90*/  LDL.LU R45, [R1+0x490] ;  /* 0x00049000012d7983 */ /* 0x000ea20000300800 */
[----:B------:R-:W-:Y:S02]  /*14fa0*/  LOP3.LUT R10, R10, 0xffff, RZ, 0xc0, !PT ;  /* 0x0000ffff0a0a7812 */ /* 0x000fe400078ec0ff */
[----:B------:R-:W-:Y:S02]  /*14fb0*/  SHF.R.U32.HI R24, RZ, 0x8, R20 ;  /* 0x00000008ff187819 */ /* 0x000fe40000011614 */
[--C-:B------:R-:W-:Y:S02]  /*14fc0*/  PRMT R20, R20, 0x3340, R10.reuse ;  /* 0x0000334014147816 */ /* 0x100fe4000000000a */
[----:B------:R-:W-:Y:S02]  /*14fd0*/  SHF.R.U32.HI R28, RZ, 0x8, R10 ;  /* 0x00000008ff1c7819 */ /* 0x000fe4000001160a */
[----:B------:R-:W-:Y:S02]  /*14fe0*/  LOP3.LUT R234, R234, 0xffff, RZ, 0xc0, !PT ;  /* 0x0000ffffeaea7812 */ /* 0x000fe400078ec0ff */
[----:B------:R-:W-:Y:S01]  /*14ff0*/  LOP3.LUT R40, R40, 0xffff, RZ, 0xc0, !PT ;  /* 0x0000ffff28287812 */ /* 0x000fe200078ec0ff */
[----:B------:R0:W-:Y:S01]  /*15000*/  STL [R1+0x1284], R20 ;  /* 0x0012841401007387 */ /* 0x0001e20000100800 */
[----:B------:R-:W-:-:S02]  /*15010*/  LOP3.LUT R24, R24, 0xffff, RZ, 0xc0, !PT ;  /* 0x0000ffff18187812 */ /* 0x000fc400078ec0ff */
[----:B------:R-:W-:Y:S02]  /*15020*/  LOP3.LUT R28, R28, 0xffff, RZ, 0xc0, !PT ;  /* 0x0000ffff1c1c7812 */ /* 0x000fe400078ec0ff */
[----:B------:R-:W-:Y:S02]  /*15030*/  SHF.R.U32.HI R10, RZ, 0x8, R234 ;  /* 0x00000008ff0a7819 */ /* 0x000fe400000116ea */
[--C-:B------:R-:W-:Y:S02]  /*15040*/  PRMT R32, R234, 0x3340, R40.reuse ;  /* 0x00003340ea207816 */ /* 0x100fe40000000028 */
[----:B0-----:R-:W-:Y:S02]  /*15050*/  SHF.R.U32.HI R20, RZ, 0x8, R40 ;  /* 0x00000008ff147819 */ /* 0x001fe40000011628 */
[----:B------:R-:W-:Y:S02]  /*15060*/  PRMT R24, R24, 0x3340, R28 ;  /* 0x0000334018187816 */ /* 0x000fe4000000001c */
[----:B------:R-:W-:-:S02]  /*15070*/  LOP3.LUT R232, R232, 0xffff, RZ, 0xc0, !PT ;  /* 0x0000ffffe8e87812 */ /* 0x000fc400078ec0ff */
[----:B------:R-:W-:Y:S02]  /*15080*/  LOP3.LUT R28, R42, 0xffff, RZ, 0xc0, !PT ;  /* 0x0000ffff2a1c7812 */ /* 0x000fe400078ec0ff */
[----:B------:R-:W-:Y:S02]  /*15090*/  LOP3.LUT R10, R10, 0xffff, RZ, 0xc0, !PT ;  /* 0x0000ffff0a0a7812 */ /* 0x000fe400078ec0ff */
[----:B------:R-:W-:Y:S01]  /*150a0*/  LOP3.LUT R20, R20, 0xffff, RZ, 0xc0, !PT ;  /* 0x0000ffff14147812 */ /* 0x000fe200078ec0ff */
[----:B------:R0:W-:Y:S03]  /*150b0*/  STL [R1+0x1288], R32 ;  /* 0x0012882001007387 */ /* 0x0001e60000100800 */
[----:B------:R-:W-:Y:S01]  /*150c0*/  PRMT R10, R10, 0x3340, R20 ;  /* 0x000033400a0a7816 */ /* 0x000fe20000000014 */
[----:B------:R1:W-:Y:S01]  /*150d0*/  STL [R1+0x1090], R24 ;  /* 0x0010901801007387 */ /* 0x0003e20000100800 */
[----:B------:R-:W-:-:S02]  /*150e0*/  LOP3.LUT R177, R177, 0xffff, RZ, 0xc0, !PT ;  /* 0x0000ffffb1b17812 */ /* 0x000fc400078ec0ff */
[--C-:B0-----:R-:W-:Y:S02]  /*150f0*/  PRMT R32, R232, 0x3340, R28.reuse ;  /* 0x00003340e8207816 */ /* 0x101fe4000000001c */
[----:B------:R-:W-:Y:S02]  /*15100*/  SHF.R.U32.HI R28, RZ, 0x8, R28 ;  /* 0x00000008ff1c7819 */ /* 0x000fe4000001161c */
[----:B-1----:R-:W-:Y:S01]  /*15110*/  SHF.R.U32.HI R24, RZ, 0x8, R232 ;  /* 0x00000008ff187819 */ /* 0x002fe200000116e8 */
[----:B------:R-:W-:Y:S01]  /*15120*/  STL [R1+0x1094], R10 ;  /* 0x0010940a01007387 */ /* 0x000fe20000100800 */
[----:B------:R-:W-:Y:S02]  /*15130*/  LOP3.LUT R28, R28, 0xffff, RZ, 0xc0, !PT ;  /* 0x0000ffff1c1c7812 */ /* 0x000fe400078ec0ff */
[----:B------:R-:W-:Y:S01]  /*15140*/  LOP3.LUT R24, R24, 0xffff, RZ, 0xc0, !PT ;  /* 0x0000ffff18187812 */ /* 0x000fe200078ec0ff */
[----:B------:R0:W-:Y:S03]  /*15150*/  STL [R1+0x1274], R32 ;  /* 0x0012742001007387 */ /* 0x0001e60000100800 */
[----:B------:R-:W-:-:S02]  /*15160*/  PRMT R24, R24, 0x3340, R28 ;  /* 0x0000334018187816 */ /* 0x000fc4000000001c */
[----:B--2---:R-:W-:-:S04]  /*15170*/  LOP3.LUT R20, R45, 0xffff, RZ, 0xc0, !PT ;  /* 0x0000ffff2d147812 */ /* 0x004fc800078ec0ff */
[----:B0-----:R-:W-:-:S05]  /*15180*/  PRMT R32, R20, 0x3340, R177 ;  /* 0x0000334014207816 */ /* 0x001fca00000000b1 */
[----:B------:R-:W-:Y:S04]  /*15190*/  STL [R1+0x12fc], R32 ;  /* 0x0012fc2001007387 */ /* 0x000fe80000100800 */
[----:B------:R0:W-:Y:S04]  /*151a0*/  STL [R1+0x1084], R24 ;  /* 0x0010841801007387 */ /* 0x0001e80000100800 */
[----:B------:R-:W2:Y:S04]  /*151b0*/  LDL.LU R51, [R1+0x62c] ;  /* 0x00062c0001337983 */ /* 0x000ea80000300800 */
[----:B------:R-:W3:Y:S01]  /*151c0*/  LDL.LU R49, [R1+0x628] ;  /* 0x0006280001317983 */ /* 0x000ee20000300800 */
[----:B------:R-:W-:-:S02]  /*151d0*/  SHF.R.U32.HI R10, RZ, 0x8, R20 ;  /* 0x00000008ff0a7819 */ /* 0x000fc40000011614 */
[----:B------:R-:W-:Y:S02]  /*151e0*/  SHF.R.U32.HI R20, RZ, 0x8, R177 ;  /* 0x00000008ff147819 */ /* 0x000fe400000116b1 */
[----:B------:R-:W-:Y:S02]  /*151f0*/  LOP3.LUT R222, R222, 0xffff, RZ, 0xc0, !PT ;  /* 0x0000ffffdede7812 */ /* 0x000fe400078ec0ff */
[----:B------:R-:W-:Y:S02]  /*15200*/  LOP3.LUT R76, R76, 0xffff, RZ, 0xc0, !PT ;  /* 0x0000ffff4c4c7812 */ /* 0x000fe400078ec0ff */
[----:B------:R-:W-:Y:S02]  /*15210*/  LOP3.LUT R10, R10, 0xffff, RZ, 0xc0, !PT ;  /* 0x0000ffff0a0a7812 */ /* 0x000fe400078ec0ff */
[----:B------:R-:W-:Y:S02]  /*15220*/  LOP3.LUT R20, R20, 0xffff, RZ, 0xc0, !PT ;  /* 0x0000ffff14147812 */ /* 0x000fe400078ec0ff */
[----:B0-----:R-:W-:-:S02]  /*15230*/  SHF.R.U32.HI R24, RZ, 0x8, R222 ;  /* 0x00000008ff187819 */ /* 0x001fc400000116de */
[----:B------:R-:W-:Y:S02]  /*15240*/  SHF.R.U32.HI R28, RZ, 0x8, R76 ;  /* 0x00000008ff1c7819 */ /* 0x000fe4000001164c */
[----:B------:R-:W-:Y:S02]  /*15250*/  PRMT R10, R10, 0x3340, R20 ;  /* 0x000033400a0a7816 */ /* 0x000fe40000000014 */
[----:B------:R-:W-:Y:S02]  /*15260*/  PRMT R20, R222, 0x3340, R76 ;  /* 0x00003340de147816 */ /* 0x000fe4000000004c */
[----:B------:R-:W-:Y:S02]  /*15270*/  LOP3.LUT R220, R220, 0xffff, RZ, 0xc0, !PT ;  /* 0x0000ffffdcdc7812 */ /* 0x000fe400078ec0ff */
[----:B------:R-:W-:Y:S02]  /*15280*/  LOP3.LUT R78, R78, 0xffff, RZ, 0xc0, !PT ;  /* 0x0000ffff4e4e7812 */ /* 0x000fe400078ec0ff */
[----:B------:R-:W-:-:S02]  /*15290*/  LOP3.LUT R24, R24, 0xffff, RZ, 0xc0, !PT ;  /* 0x0000ffff18187812 */ /* 0x000fc400078ec0ff */
[----:B------:R-:W-:Y:S01]  /*152a0*/  LOP3.LUT R28, R28, 0xffff, RZ, 0xc0, !PT ;  /* 0x0000ffff1c1c7812 */ /* 0x000fe200078ec0ff */
[----:B------:R0:W-:Y:S01]  /*152b0*/  STL [R1+0x1114], R10 ;  /* 0x0011140a01007387 */ /* 0x0001e20000100800 */
[----:B------:R-:W-:Y:S02]  /*152c0*/  PRMT R32, R220, 0x3340, R78 ;  /* 0x00003340dc207816 */ /* 0x000fe4000000004e */
[----:B------:R-:W-:Y:S01]  /*152d0*/  PRMT R24, R24, 0x3340, R28 ;  /* 0x0000334018187816 */ /* 0x000fe2000000001c */
[----:B------:R1:W-:Y:S01]  /*152e0*/  STL [R1+0x12f4], R20 ;  /* 0x0012f41401007387 */ /* 0x0003e20000100800 */
[----:B0-----:R-:W-:Y:S02]  /*152f0*/  SHF.R.U32.HI R10, RZ, 0x8, R220 ;  /* 0x00000008ff0a7819 */ /* 0x001fe400000116dc */
[----:B-1----:R-:W-:Y:S01]  /*15300*/  SHF.R.U32.HI R20, RZ, 0x8, R78 ;  /* 0x00000008ff147819 */ /* 0x002fe2000001164e */
[----:B------:R0:W-:Y:S01]  /*15310*/  STL [R1+0x12f8], R32 ;  /* 0x0012f82001007387 */ /* 0x0001e20000100800 */
[----:B------:R-:W-:-:S02]  /*15320*/  LOP3.LUT R10, R10, 0xffff, RZ, 0xc0, !PT ;  /* 0x0000ffff0a0a7812 */ /* 0x000fc400078ec0ff */
[----:B------:R-:W-:Y:S01]  /*15330*/  LOP3.LUT R20, R20, 0xffff, RZ, 0xc0, !PT ;  /* 0x0000ffff14147812 */ /* 0x000fe200078ec0ff */
[----:B------:R2:W-:Y:S03]  /*15340*/  STL [R1+0x110c], R24 ;  /* 0x00110c1801007387 */ /* 0x0005e60000100800 */
[----:B------:R-:W-:Y:S02]  /*15350*/  PRMT R10, R10, 0x3340, R20 ;  /* 0x000033400a0a7816 */ /* 0x000fe40000000014 */
[----:B0-----:R-:W-:-:S03]  /*15360*/  LOP3.LUT R32, R8, 0xffff, RZ, 0xc0, !PT ;  /* 0x0000ffff08207812 */ /* 0x001fc600078ec0ff */
[----:B------:R3:W-:Y:S01]  /*15370*/  STL [R1+0x1110], R10 ;  /* 0x0011100a01007387 */ /* 0x0007e20000100800 */
[----:B------:R-:W-:Y:S02]  /*15380*/  LOP3.LUT R28, R9, 0xffff, RZ, 0xc0, !PT ;  /* 0x0000ffff091c7812 */ /* 0x000fe400078ec0ff */
[----:B--2---:R-:W-:-:S04]  /*15390*/  LOP3.LUT R24, R51, 0xffff, RZ, 0xc0, !PT ;  /* 0x0000ffff33187812 */ /* 0x004fc800078ec0ff */
[----:B------:R-:W-:Y:S02]  /*153a0*/  SHF.R.U32.HI R20, RZ, 0x8, R24 ;  /* 0x00000008ff147819 */ /* 0x000fe40000011618 */
[--C-:B------:R-:W-:Y:S02]  /*153b0*/  PRMT R36, R24, 0x3340, R32.reuse ;  /* 0x0000334018247816 */ /* 0x100fe40000000020 */
[----:B------:R-:W-:Y:S02]  /*153c0*/  SHF.R.U32.HI R24, RZ, 0x8, R32 ;  /* 0x00000008ff187819 */ /* 0x000fe40000011620 */
[----:B---3--:R-:W-:Y:S02]  /*153d0*/  LOP3.LUT R10, R49, 0xffff, RZ, 0xc0, !PT ;  /* 0x0000ffff310a7812 */ /* 0x008fe400078ec0ff */
[----:B------:R-:W-:Y:S02]  /*153e0*/  LOP3.LUT R20, R20, 0xffff, RZ, 0xc0, !PT ;  /* 0x0000ffff14147812 */ /* 0x000fe400078ec0ff */
[----:B------:R-:W-:-:S02]  /*153f0*/  LOP3.LUT R24, R24, 0xffff, RZ, 0xc0, !PT ;  /* 0x0000ffff18187812 */ /* 0x000fc400078ec0ff */
[----:B------:R-:W-:Y:S02]  /*15400*/  PRMT R32, R10, 0x3340, R28 ;  /* 0x000033400a207816 */ /* 0x000fe4000000001c */
[----:B------:R-:W-:Y:S01]  /*15410*/  PRMT R20, R20, 0x3340, R24 ;  /* 0x0000334014147816 */ /* 0x000fe20000000018 */
[----:B------:R-:W-:Y:S04]  /*15420*/  STL [R1+0x1278], R36 ;  /* 0x0012782401007387 */ /* 0x000fe80000100800 */
        /* <DEDUP_REMOVED lines=10> */
[----:B------:R-:W-:-:S02]  /*154d0*/  PRMT R9, R9, 0x3340, R10 ;  /* 0x0000334009097816 */ /* 0x000fc4000000000a */
[----:B------:R-:W-:Y:S02]  /*154e0*/  PRMT R10, R230, 0x3340, R44 ;  /* 0x00003340e60a7816 */ /* 0x000fe4000000002c */
[----:B------:R-:W-:Y:S02]  /*154f0*/  LOP3.LUT R228, R228, 0xffff, RZ, 0xc0, !PT ;  /* 0x0000ffffe4e47812 */ /* 0x000fe400078ec0ff */
[----:B------:R-:W-:Y:S01]  /*15500*/  LOP3.LUT R46, R46, 0xffff, RZ, 0xc0, !PT ;  /* 0x0000ffff2e2e7812 */ /* 0x000fe200078ec0ff */
[----:B------:R1:W-:Y:S01]  /*15510*/  STL [R1+0x108c], R9 ;  /* 0x00108c0901007387 */ /* 0x0003e20000100800 */
[----:B0-----:R-:W-:Y:S02]  /*15520*/  SHF.R.U32.HI R20, RZ, 0x8, R230 ;  /* 0x00000008ff147819 */ /* 0x001fe400000116e6 */
[----:B------:R-:W-:Y:S01]  /*15530*/  SHF.R.U32.HI R24, RZ, 0x8, R44 ;  /* 0x00000008ff187819 */ /* 0x000fe2000001162c */
[----:B------:R0:W-:Y:S01]  /*15540*/  STL [R1+0x126c], R10 ;  /* 0x00126c0a01007387 */ /* 0x0001e20000100800 */
[----:B------:R-:W-:-:S02]  /*15550*/  LOP3.LUT R20, R20, 0xffff, RZ, 0xc0, !PT ;  /* 0x0000ffff14147812 */ /* 0x000fc400078ec0ff */
[----:B------:R-:W-:Y:S02]  /*15560*/  LOP3.LUT R24, R24, 0xffff, RZ, 0xc0, !PT ;  /* 0x0000ffff18187812 */ /* 0x000fe400078ec0ff */
[----:B-1----:R-:W-:Y:S02]  /*15570*/  SHF.R.U32.HI R9, RZ, 0x8, R228 ;  /* 0x00000008ff097819 */ /* 0x002fe400000116e4 */
[--C-:B0-----:R-:W-:Y:S02]  /*15580*/  SHF.R.U32.HI R10, RZ, 0x8, R46.reuse ;  /* 0x00000008ff0a7819 */ /* 0x101fe4000001162e */
[----:B------:R-:W-:Y:S02]  /*15590*/  LOP3.LUT R9, R9, 0xffff, RZ, 0xc0, !PT ;  /* 0x0000ffff09097812 */ /* 0x000fe400078ec0ff */
[----:B------:R-:W-:Y:S02]  /*155a0*/  LOP3.LUT R10, R10, 0xffff, RZ, 0xc0, !PT ;  /* 0x0000ffff0a0a7812 */ /* 0x000fe400078ec0ff */
[----:B------:R-:W-:-:S02]  /*155b0*/  PRMT R28, R228, 0x3340, R46 ;  /* 0x00003340e41c7816 */ /* 0x000fc4000000002e */
[----:B------:R-:W-:Y:S02]  /*155c0*/  PRMT R20, R20, 0x3340, R24 ;  /* 0x0000334014147816 */ /* 0x000fe40000000018 */
[----:B------:R-:W-:Y:S01]  /*155d0*/  PRMT R9, R9, 0x3340, R10 ;  /* 0x0000334009097816 */ /* 0x000fe2000000000a */
[----:B------:R-:W-:Y:S04]  /*155e0*/  STL [R1+0x1270], R28 ;  /* 0x0012701c01007387 */ /* 0x000fe80000100800 */
[----:B------:R-:W-:Y:S04]  /*155f0*/  STL [R1+0x107c], R20 ;  /* 0x00107c1401007387 */ /* 0x000fe80000100800 */
[----:B------:R2:W-:Y:S01]  /*15600*/  STL [R1+0x1080], R9 ;  /* 0x0010800901007387 */ /* 0x0005e20000100800 */
[----:B---3--:R-:W-:-:S03]  /*15610*/  LOP3.LUT R10, R49, 0xffff, RZ, 0xc0, !PT ;  /* 0x0000ffff310a7812 */ /* 0x008fc600078ec0ff */
[----:B------:R-:W3:Y:S01]  /*15620*/  LDL.LU R49, [R1+0x49c] ;  /* 0x00049c0001317983 */ /* 0x000ee20000300800 */
[----:B--2---:R-:W-:Y:S02]  /*15630*/  LOP3.LUT R9, R51, 0xffff, RZ, 0xc0, !PT ;  /* 0x0000ffff33097812 */ /* 0x004fe400078ec0ff */
[----:B------:R-:W-:Y:S02]  /*15640*/  LOP3.LUT R24, R171, 0xffff, RZ, 0xc0, !PT ;  /* 0x0000ffffab187812 */ /* 0x000fe400078ec0ff */
[----:B------:R-:W-:Y:S02]  /*15650*/  LOP3.LUT R173, R173, 0xffff, RZ, 0xc0, !PT ;  /* 0x0000ffffadad7812 */ /* 0x000fe400078ec0ff */
[--C-:B------:R-:W-:Y:S02]  /*15660*/  PRMT R28, R9, 0x3340, R24.reuse ;  /* 0x00003340091c7816 */ /* 0x100fe40000000018 */
[----:B------:R-:W-:Y:S02]  /*15670*/  SHF.R.U32.HI R20, RZ, 0x8, R9 ;  /* 0x00000008ff147819 */ /* 0x000fe40000011609 */
[----:B------:R-:W-:Y:S01]  /*15680*/  SHF.R.U32.HI R24, RZ, 0x8, R24 ;  /* 0x00000008ff187819 */ /* 0x000fe20000011618 */
[----:B------:R0:W-:Y:S01]  /*15690*/  STL [R1+0x12e8], R28 ;  /* 0x0012e81c01007387 */ /* 0x0001e20000100800 */
[----:B------:R-:W-:-:S02]  /*156a0*/  SHF.R.U32.HI R9, RZ, 0x8, R10 ;  /* 0x00000008ff097819 */ /* 0x000fc4000001160a */
[----:B------:R-:W-:Y:S02]  /*156b0*/  LOP3.LUT R20, R20, 0xffff, RZ, 0xc0, !PT ;  /* 0x0000ffff14147812 */ /* 0x000fe400078ec0ff */
[----:B------:R-:W-:Y:S02]  /*156c0*/  LOP3.LUT R24, R24, 0xffff, RZ, 0xc0, !PT ;  /* 0x0000ffff18187812 */ /* 0x000fe400078ec0ff */
[--C-:B0-----:R-:W-:Y:S02]  /*156d0*/  PRMT R28, R10, 0x3340, R173.reuse ;  /* 0x000033400a1c7816 */ /* 0x101fe400000000ad */
[----:B------:R-:W-:Y:S02]  /*156e0*/  SHF.R.U32.HI R10, RZ, 0x8, R173 ;  /* 0x00000008ff0a7819 */ /* 0x000fe400000116ad */
[----:B------:R-:W-:Y:S02]  /*156f0*/  LOP3.LUT R9, R9, 0xffff, RZ, 0xc0, !PT ;  /* 0x0000ffff09097812 */ /* 0x000fe400078ec0ff */
[----:B------:R-:W-:-:S02]  /*15700*/  LOP3.LUT R10, R10, 0xffff, RZ, 0xc0, !PT ;  /* 0x0000ffff0a0a7812 */ /* 0x000fc400078ec0ff */
[----:B------:R-:W-:Y:S02]  /*15710*/  PRMT R20, R20, 0x3340, R24 ;  /* 0x0000334014147816 */ /* 0x000fe40000000018 */
[----:B------:R-:W-:Y:S01]  /*15720*/  PRMT R9, R9, 0x3340, R10 ;  /* 0x0000334009097816 */ /* 0x000fe2000000000a */
[----:B------:R0:W-:Y:S04]  /*15730*/  STL [R1+0x12e0], R28 ;  /* 0x0012e01c01007387 */ /* 0x0001e80000100800 */
[----:B------:R1:W-:Y:S04]  /*15740*/  STL [R1+0x1104], R20 ;  /* 0x0011041401007387 */ /* 0x0003e80000100800 */
[----:B------:R2:W-:Y:S04]  /*15750*/  STL [R1+0x1108], R9 ;  /* 0x0011080901007387 */ /* 0x0005e80000100800 */
[----:B------:R-:W4:Y:S01]  /*15760*/  LDL.LU R51, [R1+0x630] ;  /* 0x0006300001337983 */ /* 0x000f220000300800 */
[----:B---3--:R-:W-:-:S03]  /*15770*/  LOP3.LUT R10, R49, 0xffff, RZ, 0xc0, !PT ;  /* 0x0000ffff310a7812 */ /* 0x008fc600078ec0ff */
[----:B------:R-:W3:Y:S01]  /*15780*/  LDL.LU R49, [R1+0x4a0] ;  /* 0x0004a00001317983 */ /* 0x000ee20000300800 */
[----:B------:R-:W-:Y:S02]  /*15790*/  LOP3.LUT R224, R224, 0xffff, RZ, 0xc0, !PT ;  /* 0x0000ffffe0e07812 */ /* 0x000fe400078ec0ff */
[----:B------:R-:W-:Y:S02]  /*157a0*/  LOP3.LUT R72, R72, 0xffff, RZ, 0xc0, !PT ;  /* 0x0000ffff48487812 */ /* 0x000fe400078ec0ff */
[----:B------:R-:W-:Y:S02]  /*157b0*/  LOP3.LUT R167, R167, 0xffff, RZ, 0xc0, !PT ;  /* 0x0000ffffa7a77812 */ /* 0x000fe400078ec0ff */
[----:B0-----:R-:W-:Y:S02]  /*157c0*/  PRMT R28, R224, 0x3340, R72 ;  /* 0x00003340e01c7816 */ /* 0x001fe40000000048 */
[----:B-1----:R-:W-:Y:S02]  /*157d0*/  SHF.R.U32.HI R20, RZ, 0x8, R224 ;  /* 0x00000008ff147819 */ /* 0x002fe400000116e0 */
[----:B------:R-:W-:Y:S01]  /*157e0*/  SHF.R.U32.HI R24, RZ, 0x8, R72 ;  /* 0x00000008ff187819 */ /* 0x000fe20000011648 */
[----:B------:R0:W-:Y:S01]  /*157f0*/  STL [R1+0x12d0], R28 ;  /* 0x0012d01c01007387 */ /* 0x0001e20000100800 */
[----:B--2---:R-:W-:-:S02]  /*15800*/  SHF.R.U32.HI R9, RZ, 0x8, R10 ;  /* 0x00000008ff097819 */ /* 0x004fc4000001160a */
        /* <DEDUP_REMOVED lines=14> */
[----:B----4-:R-:W-:Y:S02]  /*158f0*/  LOP3.LUT R10, R51, 0xffff, RZ, 0xc0, !PT ;  /* 0x0000ffff330a7812 */ /* 0x010fe400078ec0ff */
[--C-:B------:R-:W-:Y:S02]  /*15900*/  PRMT R28, R9, 0x3340, R20.reuse ;  /* 0x00003340091c7816 */ /* 0x100fe40000000014 */
[----:B------:R-:W-:Y:S02]  /*15910*/  LOP3.LUT R24, R19, 0xffff, RZ, 0xc0, !PT ;  /* 0x0000ffff13187812 */ /* 0x000fe400078ec0ff */
[----:B------:R-:W-:Y:S01]  /*15920*/  SHF.R.U32.HI R19, RZ, 0x8, R9 ;  /* 0x00000008ff137819 */ /* 0x000fe20000011609 */
[----:B------:R0:W-:Y:S01]  /*15930*/  STL [R1+0x12c8], R28 ;  /* 0x0012c81c01007387 */ /* 0x0001e20000100800 */
[----:B------:R-:W-:-:S02]  /*15940*/  SHF.R.U32.HI R20, RZ, 0x8, R20 ;  /* 0x00000008ff147819 */ /* 0x000fc40000011614 */
[----:B------:R-:W-:Y:S02]  /*15950*/  SHF.R.U32.HI R9, RZ, 0x8, R10 ;  /* 0x00000008ff097819 */ /* 0x000fe4000001160a */
[----:B------:R-:W-:Y:S02]  /*15960*/  LOP3.LUT R19, R19, 0xffff, RZ, 0xc0, !PT ;  /* 0x0000ffff13137812 */ /* 0x000fe400078ec0ff */
[--C-:B0-----:R-:W-:Y:S02]  /*15970*/  PRMT R28, R10, 0x3340, R24.reuse ;  /* 0x000033400a1c7816 */ /* 0x101fe40000000018 */
[----:B------:R-:W-:Y:S02]  /*15980*/  SHF.R.U32.HI R10, RZ, 0x8, R24 ;  /* 0x00000008ff0a7819 */ /* 0x000fe40000011618 */
[----:B------:R-:W-:Y:S02]  /*15990*/  LOP3.LUT R20, R20, 0xffff, RZ, 0xc0, !PT ;  /* 0x0000ffff14147812 */ /* 0x000fe400078ec0ff */
[----:B------:R-:W-:-:S02]  /*159a0*/  LOP3.LUT R9, R9, 0xffff, RZ, 0xc0, !PT ;  /* 0x0000ffff09097812 */ /* 0x000fc400078ec0ff */
[----:B------:R-:W-:Y:S02]  /*159b0*/  LOP3.LUT R10, R10, 0xffff, RZ, 0xc0, !PT ;  /* 0x0000ffff0a0a7812 */ /* 0x000fe400078ec0ff */
[----:B------:R-:W-:Y:S02]  /*159c0*/  PRMT R19, R19, 0x3340, R20 ;  /* 0x0000334013137816 */ /* 0x000fe40000000014 */
[----:B------:R-:W-:Y:S01]  /*159d0*/  PRMT R9, R9, 0x3340, R10 ;  /* 0x0000334009097816 */ /* 0x000fe2000000000a */
[----:B------:R-:W-:Y:S01]  /*159e0*/  STL [R1+0x1264], R28 ;  /* 0x0012641c01007387 */ /* 0x000fe20000100800 */
[----:B------:R-:W-:-:S03]  /*159f0*/  LOP3.LUT R21, R21, 0xffff, RZ, 0xc0, !PT ;  /* 0x0000ffff15157812 */ /* 0x000fc600078ec0ff */
[----:B------:R-:W-:Y:S01]  /*15a00*/  STL [R1+0x10f0], R19 ;  /* 0x0010f01301007387 */ /* 0x000fe20000100800 */
[----:B------:R-:W-:-:S03]  /*15a10*/  LOP3.LUT R10, R6, 0xffff, RZ, 0xc0, !PT ;  /* 0x0000ffff060a7812 */ /* 0x000fc600078ec0ff */
[----:B------:R2:W-:Y:S01]  /*15a20*/  STL [R1+0x1064], R9 ;  /* 0x0010640901007387 */ /* 0x0005e20000100800 */
[----:B------:R-:W-:Y:S02]  /*15a30*/  LOP3.LUT R48, R48, 0xffff, RZ, 0xc0, !PT ;  /* 0x0000ffff30307812 */ /* 0x000fe400078ec0ff */
[----:B------:R-:W-:Y:S01]  /*15a40*/  SHF.R.U32.HI R20, RZ, 0x8, R21 ;  /* 0x00000008ff147819 */ /* 0x000fe20000011615 */
[----:B------:R-:W3:Y:S03]  /*15a50*/  LDL.LU R6, [R1+0x1590] ;  /* 0x0015900001067983 */ /* 0x000ee60000300800 */
[----:B------:R-:W-:Y:S02]  /*15a60*/  LOP3.LUT R20, R20, 0xffff, RZ, 0xc0, !PT ;  /* 0x0000ffff14147812 */ /* 0x000fe400078ec0ff */
[----:B--2---:R-:W-:-:S04]  /*15a70*/  LOP3.LUT R9, R49, 0xffff, RZ, 0xc0, !PT ;  /* 0x0000ffff31097812 */ /* 0x004fc800078ec0ff */
[----:B------:R-:W-:Y:S02]  /*15a80*/  SHF.R.U32.HI R19, RZ, 0x8, R9 ;  /* 0x00000008ff137819 */ /* 0x000fe40000011609 */
[----:B------:R-:W-:Y:S02]  /*15a90*/  PRMT R24, R9, 0x3340, R21 ;  /* 0x0000334009187816 */ /* 0x000fe40000000015 */
[----:B------:R-:W-:Y:S02]  /*15aa0*/  SHF.R.U32.HI R9, RZ, 0x8, R10 ;  /* 0x00000008ff097819 */ /* 0x000fe4000001160a */
[--C-:B------:R-:W-:Y:S02]  /*15ab0*/  PRMT R21, R10, 0x3340, R48.reuse ;  /* 0x000033400a157816 */ /* 0x100fe40000000030 */
[----:B------:R-:W-:Y:S02]  /*15ac0*/  SHF.R.U32.HI R10, RZ, 0x8, R48 ;  /* 0x00000008ff0a7819 */ /* 0x000fe40000011630 */
[----:B------:R-:W-:-:S02]  /*15ad0*/  LOP3.LUT R19, R19, 0xffff, RZ, 0xc0, !PT ;  /* 0x0000ffff13137812 */ /* 0x000fc400078ec0ff */
[----:B------:R-:W-:Y:S02]  /*15ae0*/  LOP3.LUT R9, R9, 0xffff, RZ, 0xc0, !PT ;  /* 0x0000ffff09097812 */ /* 0x000fe400078ec0ff */
[----:B------:R-:W-:Y:S02]  /*15af0*/  LOP3.LUT R10, R10, 0xffff, RZ, 0xc0, !PT ;  /* 0x0000ffff0a0a7812 */ /* 0x000fe400078ec0ff */
[----:B------:R-:W-:Y:S02]  /*15b00*/  PRMT R19, R19, 0x3340, R20 ;  /* 0x0000334013137816 */ /* 0x000fe40000000014 */
[----:B------:R-:W-:Y:S01]  /*15b10*/  PRMT R9, R9, 0x3340, R10 ;  /* 0x0000334009097816 */ /* 0x000fe2000000000a */
[----:B------:R-:W-:Y:S04]  /*15b20*/  STL [R1+0x125c], R24 ;  /* 0x00125c1801007387 */ /* 0x000fe80000100800 */
[----:B------:R-:W-:Y:S04]  /*15b30*/  STL [R1+0x1260], R21 ;  /* 0x0012601501007387 */ /* 0x000fe80000100800 */
[----:B------:R-:W-:Y:S04]  /*15b40*/  STL [R1+0x105c], R19 ;  /* 0x00105c1301007387 */ /* 0x000fe80000100800 */
[----:B------:R0:W-:Y:S02]  /*15b50*/  STL [R1+0x1060], R9 ;  /* 0x0010600901007387 */ /* 0x0001e40000100800 */
[----:B0-----:R-:W-:-:S02]  /*15b60*/  LOP3.LUT R9, R7, 0xffff, RZ, 0xc0, !PT ;  /* 0x0000ffff07097812 */ /* 0x001fc400078ec0ff */
[----:B------:R-:W2:Y:S04]  /*15b70*/  LDL.LU R7, [R1+0x158c] ;  /* 0x00158c0001077983 */ /* 0x000ea80000300800 */
[----:B------:R-:W4:Y:S01]  /*15b80*/  LDL.LU R49, [R1+0x4a4] ;  /* 0x0004a40001317983 */ /* 0x000f220000300800 */
[----:B------:R-:W-:Y:S02]  /*15b90*/  LOP3.LUT R50, R50, 0xffff, RZ, 0xc0, !PT ;  /* 0x0000ffff32327812 */ /* 0x000fe400078ec0ff */
[----:B------:R-:W-:Y:S02]  /*15ba0*/  LOP3.LUT R226, R226, 0xffff, RZ, 0xc0, !PT ;  /* 0x0000ffffe2e27812 */ /* 0x000fe400078ec0ff */
[----:B------:R-:W-:Y:S02]  /*15bb0*/  PRMT R10, R9, 0x3340, R50 ;  /* 0x00003340090a7816 */ /* 0x000fe40000000032 */
[----:B------:R-:W-:-:S02]  /*15bc0*/  LOP3.LUT R68, R68, 0xffff, RZ, 0xc0, !PT ;  /* 0x0000ffff44447812 */ /* 0x000fc400078ec0ff */
[----:B------:R-:W-:Y:S01]  /*15bd0*/  SHF.R.U32.HI R19, RZ, 0x8, R9 ;  /* 0x00000008ff137819 */ /* 0x000fe20000011609 */
[----:B------:R0:W-:Y:S01]  /*15be0*/  STL [R1+0x1258], R10 ;  /* 0x0012580a01007387 */ /* 0x0001e20000100800 */
[----:B------:R-:W-:Y:S02]  /*15bf0*/  SHF.R.U32.HI R20, RZ, 0x8, R50 ;  /* 0x00000008ff147819 */ /* 0x000fe40000011632 */
[----:B------:R-:W-:Y:S02]  /*15c00*/  SHF.R.U32.HI R9, RZ, 0x8, R226 ;  /* 0x00000008ff097819 */ /* 0x000fe400000116e2 */
[----:B------:R-:W-:Y:S02]  /*15c10*/  LOP3.LUT R19, R19, 0xffff, RZ, 0xc0, !PT ;  /* 0x0000ffff13137812 */ /* 0x000fe400078ec0ff */
[----:B------:R-:W-:Y:S02]  /*15c20*/  LOP3.LUT R20, R20, 0xffff, RZ, 0xc0, !PT ;  /* 0x0000ffff14147812 */ /* 0x000fe400078ec0ff */
[----:B0-----:R-:W-:-:S02]  /*15c30*/  SHF.R.U32.HI R10, RZ, 0x8, R68 ;  /* 0x00000008ff0a7819 */ /* 0x001fc40000011644 */
[----:B------:R-:W-:Y:S02]  /*15c40*/  LOP3.LUT R9, R9, 0xffff, RZ, 0xc0, !PT ;  /* 0x0000ffff09097812 */ /* 0x000fe400078ec0ff */
[----:B------:R-:W-:Y:S02]  /*15c50*/  LOP3.LUT R10, R10, 0xffff, RZ, 0xc0, !PT ;  /* 0x0000ffff0a0a7812 */ /* 0x000fe400078ec0ff */
[----:B------:R-:W-:Y:S02]  /*15c60*/  PRMT R21, R226, 0x3340, R68 ;  /* 0x00003340e2157816 */ /* 0x000fe40000000044 */
[----:B------:R-:W-:Y:S02]  /*15c70*/  PRMT R19, R19, 0x3340, R20 ;  /* 0x0000334013137816 */ /* 0x000fe40000000014 */
[----:B------:R-:W-:Y:S01]  /*15c80*/  PRMT R9, R9, 0x3340, R10 ;  /* 0x0000334009097816 */ /* 0x000fe2000000000a */
[----:B------:R-:W-:Y:S01]  /*15c90*/  STL [R1+0x1294], R21 ;  /* 0x0012941501007387 */ /* 0x000fe20000100800 */
[----:B------:R-:W-:-:S03]  /*15ca0*/  LOP3.LUT R10, R3, 0xffff, RZ, 0xc0, !PT ;  /* 0x0000ffff030a7812 */ /* 0x000fc600078ec0ff */
[----:B------:R-:W-:Y:S04]  /*15cb0*/  STL [R1+0x1050], R19 ;  /* 0x0010501301007387 */ /* 0x000fe80000100800 */
[----:B------:R4:W-:Y:S04]  /*15cc0*/  STL [R1+0x10e4], R9 ;  /* 0x0010e40901007387 */ /* 0x0009e80000100800 */
[----:B------:R-:W2:Y:S04]  /*15cd0*/  LDL.LU R3, [R1+0x1588] ;  /* 0x0015880001037983 */ /* 0x000ea80000300800 */
[----:B------:R-:W3:Y:S01]  /*15ce0*/  LDL.LU R51, [R1+0x63c] ;  /* 0x00063c0001337983 */ /* 0x000ee20000300800 */
[----:B------:R-:W-:Y:S01]  /*15cf0*/  IMAD R22, R5, UR5, RZ ;  /* 0x0000000505167c24 */ /* 0x000fe2000f8e02ff */
[----:B------:R-:W-:-:S03]  /*15d00*/  ULDC UR5, c[0x0][0x248] ;  /* 0x0000920000057ab9 */ /* 0x000fc60000000800 */
[----:B------:R-:W-:Y:S01]  /*15d10*/  VIADD R26, R22, UR6 ;  /* 0x00000006161a7c36 */ /* 0x000fe20008000000 */
        /* <DEDUP_REMOVED lines=38> */
[----:B------:R-:W-:Y:S01]  /*15f80*/  ULDC UR6, c[0x0][0x248] ;  /* 0x0000920000067ab9 */ /* 0x000fe20000000800 */
[----:B----4-:R-:W-:Y:S02]  /*15f90*/  LOP3.LUT R9, R49, 0xffff, RZ, 0xc0, !PT ;  /* 0x0000ffff31097812 */ /* 0x010fe400078ec0ff */
[----:B------:R-:W4:Y:S01]  /*15fa0*/  LDL.LU R49, [R1+0x638] ;  /* 0x0006380001317983 */ /* 0x000f220000300800 */
        /* <DEDUP_REMOVED lines=37> */
[----:B------:R-:W-:Y:S01]  /*16200*/  LOP3.LUT R70, R70, 0xffff, RZ, 0xc0, !PT ;  /* 0x0000ffff46467812 */ /* 0x000fe200078ec0ff */
[----:B------:R-:W-:Y:S02]  /*16210*/  ULDC UR8, c[0x0][0x248] ;  /* 0x0000920000087ab9 */ /* 0x000fe40000000800 */
[----:B------:R-:W-:Y:S01]  /*16220*/  VIADD R204, R208, UR9 ;  /* 0x00000009d0cc7c36 */ /* 0x000fe20008000000 */
[----:B------:R-:W-:Y:S01]  /*16230*/  PRMT R19, R10, 0x3340, R70 ;  /* 0x000033400a137816 */ /* 0x000fe20000000046 */
[----:B------:R-:W-:Y:S02]  /*16240*/  ULDC UR9, c[0x0][0x248] ;  /* 0x0000920000097ab9 */ /* 0x000fe40000000800 */
        /* <DEDUP_REMOVED lines=10> */
[----:B------:R-:W-:Y:S01]  /*162f0*/  SHF.R.U32.HI R21, RZ, 0x8, R10 ;  /* 0x00000008ff157819 */ /* 0x000fe2000001160a */
[----:B------:R0:W-:Y:S01]  /*16300*/  STL [R1+0x127c], R19 ;  /* 0x00127c1301007387 */ /* 0x0001e20000100800 */
[----:B------:R-:W-:Y:S01]  /*16310*/  SHF.R.U32.HI R48, RZ, 0x8, R70 ;  /* 0x00000008ff307819 */ /* 0x000fe20000011646 */
[----:B------:R-:W-:Y:S01]  /*16320*/  VIADD R171, R205, UR5 ;  /* 0x00000005cdab7c36 */ /* 0x000fe20008000000 */
[----:B------:R-:W-:Y:S01]  /*16330*/  SHF.R.U32.HI R10, RZ, 0x8, R9 ;  /* 0x00000008ff0a7819 */ /* 0x000fe20000011609 */
[----:B------:R-:W-:Y:S01]  /*16340*/  ULDC UR5, c[0x0][0x248] ;  /* 0x0000920000057ab9 */ /* 0x000fe20000000800 */
[----:B------:R-:W-:Y:S01]  /*16350*/  LOP3.LUT R23, R23, 0xffff, RZ, 0xc0, !PT ;  /* 0x0000ffff17177812 */ /* 0x000fe200078ec0ff */
[----:B------:R-:W-:Y:S01]  /*16360*/  VIADD R209, R171, UR8 ;  /* 0x00000008abd17c36 */ /* 0x000fe20008000000 */
[----:B------:R-:W-:Y:S01]  /*16370*/  LOP3.LUT R21, R21, 0xffff, RZ, 0xc0, !PT ;  /* 0x0000ffff15157812 */ /* 0x000fe200078ec0ff */
[----:B------:R-:W-:Y:S01]  /*16380*/  ULDC UR7, c[0x0][0x248] ;  /* 0x0000920000077ab9 */ /* 0x000fe20000000800 */
[--C-:B0-----:R-:W-:Y:S01]  /*16390*/  SHF.R.U32.HI R19, RZ, 0x8, R163.reuse ;  /* 0x00000008ff137819 */ /* 0x101fe200000116a3 */
[----:B------:R-:W-:Y:S01]  /*163a0*/  VIADD R211, R209, UR9 ;  /* 0x00000009d1d37c36 */ /* 0x000fe20008000000 */
[----:B------:R-:W-:Y:S01]  /*163b0*/  LOP3.LUT R48, R48, 0xffff, RZ, 0xc0, !PT ;  /* 0x0000ffff30307812 */ /* 0x000fe200078ec0ff */
[----:B------:R-:W-:Y:S01]  /*163c0*/  ULDC UR8, c[0x0][0x248] ;  /* 0x0000920000087ab9 */ /* 0x000fe20000000800 */
[----:B------:R-:W-:Y:S01]  /*163d0*/  LOP3.LUT R10, R10, 0xffff, RZ, 0xc0, !PT ;  /* 0x0000ffff0a0a7812 */ /* 0x000fe200078ec0ff */
[----:B------:R-:W-:Y:S01]  /*163e0*/  VIADD R212, R211, UR6 ;  /* 0x00000006d3d47c36 */ /* 0x000fe20008000000 */
[----:B------:R-:W-:Y:S01]  /*163f0*/  LOP3.LUT R19, R19, 0xffff, RZ, 0xc0, !PT ;  /* 0x0000ffff13137812 */ /* 0x000fe200078ec0ff */
[----:B------:R-:W-:Y:S01]  /*16400*/  ULDC UR6, c[0x0][0x248] ;  /* 0x0000920000067ab9 */ /* 0x000fe20000000800 */
[----:B------:R-:W-:Y:S01]  /*16410*/  PRMT R9, R9, 0x3340, R163 ;  /* 0x0000334009097816 */ /* 0x000fe200000000a3 */
[----:B------:R-:W-:Y:S01]  /*16420*/  VIADD R173, R212, UR5 ;  /* 0x00000005d4ad7c36 */ /* 0x000fe20008000000 */
[----:B------:R-:W-:Y:S01]  /*16430*/  ULDC UR5, c[0x0][0x248] ;  /* 0x0000920000057ab9 */ /* 0x000fe20000000800 */
[----:B------:R-:W-:Y:S01]  /*16440*/  PRMT R21, R21, 0x3340, R48 ;  /* 0x0000334015157816 */ /* 0x000fe20000000030 */
[----:B------:R-:W-:Y:S01]  /*16450*/  ULDC UR9, c[0x0][0x248] ;  /* 0x0000920000097ab9 */ /* 0x000fe20000000800 */
[----:B------:R-:W-:Y:S01]  /*16460*/  PRMT R10, R10, 0x3340, R19 ;  /* 0x000033400a0a7816 */ /* 0x000fe20000000013 */
[----:B------:R-:W-:Y:S01]  /*16470*/  VIADD R215, R173, UR5 ;  /* 0x00000005add77c36 */ /* 0x000fe20008000000 */
[----:B------:R-:W-:Y:S01]  /*16480*/  STL [R1+0x1268], R9 ;  /* 0x0012680901007387 */ /* 0x000fe20000100800 */
[----:B------:R-:W-:-:S02]  /*16490*/  ULDC UR5, c[0x0][0x248] ;  /* 0x0000920000057ab9 */ /* 0x000fc40000000800 */
[----:B------:R-:W-:Y:S01]  /*164a0*/  VIADD R213, R215, UR6 ;  /* 0x00000006d7d57c36 */ /* 0x000fe20008000000 */
[----:B------:R-:W-:Y:S01]  /*164b0*/  STL [R1+0x10d8], R21 ;  /* 0x0010d81501007387 */ /* 0x000fe20000100800 */
[----:B------:R-:W-:Y:S01]  /*164c0*/  LOP3.LUT R153, R153, 0xffff, RZ, 0xc0, !PT ;  /* 0x0000ffff99997812 */ /* 0x000fe200078ec0ff */
[----:B------:R-:W-:Y:S02]  /*164d0*/  ULDC UR6, c[0x0][0x248] ;  /* 0x0000920000067ab9 */ /* 0x000fe40000000800 */
[----:B------:R3:W-:Y:S01]  /*164e0*/  STL [R1+0x1098], R10 ;  /* 0x0010980a01007387 */ /* 0x0007e20000100800 */
[----:B------:R-:W-:Y:S01]  /*164f0*/  VIADD R216, R213, UR7 ;  /* 0x00000007d5d87c36 */ /* 0x000fe20008000000 */
[----:B------:R-:W-:Y:S01]  /*16500*/  ULDC UR7, c[0x0][0x248] ;  /* 0x0000920000077ab9 */ /* 0x000fe20000000800 */
[----:B---3--:R-:W-:Y:S02]  /*16510*/  LOP3.LUT R10, R51, 0xffff, RZ, 0xc0, !PT ;  /* 0x0000ffff330a7812 */ /* 0x008fe400078ec0ff */
[----:B------:R-:W-:Y:S01]  /*16520*/  VIADD R219, R216, UR5 ;  /* 0x00000005d8db7c36 */ /* 0x000fe20008000000 */
[----:B------:R-:W-:Y:S01]  /*16530*/  ULDC UR5, c[0x0][0x248] ;  /* 0x0000920000057ab9 */ /* 0x000fe20000000800 */
[----:B------:R-:W-:-:S02]  /*16540*/  PRMT R48, R10, 0x3340, R23 ;  /* 0x000033400a307816 */ /* 0x000fc40000000017 */
[----:B------:R-:W-:Y:S01]  /*16550*/  SHF.R.U32.HI R21, RZ, 0x8, R10 ;  /* 0x00000008ff157819 */ /* 0x000fe2000001160a */
[----:B------:R-:W-:Y:S01]  /*16560*/  VIADD R228, R219, UR8 ;  /* 0x00000008dbe47c36 */ /* 0x000fe20008000000 */
[----:B------:R-:W-:Y:S01]  /*16570*/  SHF.R.U32.HI R23, RZ, 0x8, R23 ;  /* 0x00000008ff177819 */ /* 0x000fe20000011617 */
[----:B------:R0:W-:Y:S01]  /*16580*/  STL [R1+0x124c], R48 ;  /* 0x00124c3001007387 */ /* 0x0001e20000100800 */
[----:B------:R-:W-:Y:S01]  /*16590*/  LOP3.LUT R21, R21, 0xffff, RZ, 0xc0, !PT ;  /* 0x0000ffff15157812 */ /* 0x000fe200078ec0ff */
[----:B------:R-:W-:Y:S01]  /*165a0*/  VIADD R217, R228, UR9 ;  /* 0x00000009e4d97c36 */ /* 0x000fe20008000000 */
[----:B------:R-:W-:Y:S01]  /*165b0*/  LOP3.LUT R23, R23, 0xffff, RZ, 0xc0, !PT ;  /* 0x0000ffff17177812 */ /* 0x000fe200078ec0ff */
[----:B------:R-:W-:Y:S01]  /*165c0*/  ULDC UR8, c[0x0][0x248] ;  /* 0x0000920000087ab9 */ /* 0x000fe20000000800 */
[----:B------:R-:W-:Y:S01]  /*165d0*/  ULDC UR9, c[0x0][0x248] ;  /* 0x0000920000097ab9 */ /* 0x000fe20000000800 */
[----:B------:R-:W-:Y:S01]  /*165e0*/  VIADD R221, R217, UR6 ;  /* 0x00000006d9dd7c36 */ /* 0x000fe20008000000 */
[----:B------:R-:W-:Y:S01]  /*165f0*/  PRMT R21, R21, 0x3340, R23 ;  /* 0x0000334015157816 */ /* 0x000fe20000000017 */
[----:B------:R-:W-:-:S02]  /*16600*/  ULDC UR6, c[0x0][0x248] ;  /* 0x0000920000067ab9 */ /* 0x000fc40000000800 */
        /* <DEDUP_REMOVED lines=32> */
[----:B----4-:R-:W-:-:S04]  /*16810*/  LOP3.LUT R19, R49, 0xffff, RZ, 0xc0, !PT ;  /* 0x0000ffff31137812 */ /* 0x010fc800078ec0ff */
[----:B------:R-:W-:Y:S02]  /*16820*/  SHF.R.U32.HI R10, RZ, 0x8, R19 ;  /* 0x00000008ff0a7819 */ /* 0x000fe40000011613 */
[--C-:B0-----:R-:W-:Y:S02]  /*16830*/  PRMT R48, R19, 0x3340, R153.reuse ;  /* 0x0000334013307816 */ /* 0x101fe40000000099 */
[----:B------:R-:W-:Y:S02]  /*16840*/  SHF.R.U32.HI R19, RZ, 0x8, R153 ;  /* 0x00000008ff137819 */ /* 0x000fe40000011699 */
[----:B------:R-:W-:Y:S02]  /*16850*/  LOP3.LUT R10, R10, 0xffff, RZ, 0xc0, !PT ;  /* 0x0000ffff0a0a7812 */ /* 0x000fe400078ec0ff */
[----:B------:R-:W-:Y:S01]  /*16860*/  LOP3.LUT R19, R19, 0xffff, RZ, 0xc0, !PT ;  /* 0x0000ffff13137812 */ /* 0x000fe200078ec0ff */
[----:B------:R-:W-:Y:S03]  /*16870*/  STL [R1+0x1248], R48 ;  /* 0x0012483001007387 */ /* 0x000fe60000100800 */
[----:B------:R-:W-:Y:S01]  /*16880*/  PRMT R10, R10, 0x3340, R19 ;  /* 0x000033400a0a7816 */ /* 0x000fe20000000013 */
[----:B------:R-:W-:Y:S01]  /*16890*/  STL [R1+0x1054], R21 ;  /* 0x0010541501007387 */ /* 0x000fe20000100800 */
[----:B------:R-:W-:-:S03]  /*168a0*/  LOP3.LUT R19, R0, 0xffff, RZ, 0xc0, !PT ;  /* 0x0000ffff00137812 */ /* 0x000fc600078ec0ff */
[----:B------:R0:W-:Y:S02]  /*168b0*/  STL [R1+0x1058], R10 ;  /* 0x0010580a01007387 */ /* 0x0001e40000100800 */
[----:B0-----:R-:W-:Y:S02]  /*168c0*/  LOP3.LUT R10, R4, 0xffff, RZ, 0xc0, !PT ;  /* 0x0000ffff040a7812 */ /* 0x001fe400078ec0ff */
[----:B------:R-:W3:Y:S04]  /*168d0*/  LDL.LU R4, [R1+0x1584] ;  /* 0x0015840001047983 */ /* 0x000ee80000300800 */
        /* <DEDUP_REMOVED lines=27> */
[----:B------:R-:W-:-:S03]  /*16a90*/  ULDC UR5, c[0x0][0x248] ;  /* 0x0000920000057ab9 */ /* 0x000fc60000000800 */
[----:B------:R-:W-:Y:S01]  /*16aa0*/  VIADD R20, R24, UR8 ;  /* 0x0000000818147c36 */ /* 0x000fe20008000000 */
[----:B------:R-:W-:Y:S01]  /*16ab0*/  PRMT R48, R10, 0x3340, R52 ;  /* 0x000033400a307816 */ /* 0x000fe20000000034 */
[----:B------:R-:W-:Y:S02]  /*16ac0*/  ULDC UR8, c[0x0][0x248] ;  /* 0x0000920000087ab9 */ /* 0x000fe40000000800 */
[----:B------:R-:W-:Y:S01]  /*16ad0*/  VIADD R9, R20, UR9 ;  /* 0x0000000914097c36 */ /* 0x000fe20008000000 */
[----:B------:R-:W-:Y:S01]  /*16ae0*/  LOP3.LUT R54, R54, 0xffff, RZ, 0xc0, !PT ;  /* 0x0000ffff36367812 */ /* 0x000fe200078ec0ff */
[----:B------:R0:W-:Y:S01]  /*16af0*/  STL [R1+0x1240], R48 ;  /* 0x0012403001007387 */ /* 0x0001e20000100800 */
[----:B------:R-:W-:Y:S01]  /*16b00*/  SHF.R.U32.HI R21, RZ, 0x8, R10 ;  /* 0x00000008ff157819 */ /* 0x000fe2000001160a */
[----:B------:R-:W-:Y:S01]  /*16b10*/  VIADD R166, R9, UR6 ;  /* 0x0000000609a67c36 */ /* 0x000fe20008000000 */
[----:B------:R-:W-:Y:S01]  /*16b20*/  ULDC UR6, c[0x0][0x248] ;  /* 0x0000920000067ab9 */ /* 0x000fe20000000800 */
[----:B------:R-:W-:Y:S01]  /*16b30*/  SHF.R.U32.HI R23, RZ, 0x8, R52 ;  /* 0x00000008ff177819 */ /* 0x000fe20000011634 */
[----:B------:R-:W-:Y:S01]  /*16b40*/  ULDC UR9, c[0x0][0x248] ;  /* 0x0000920000097ab9 */ /* 0x000fe20000000800 */
[----:B------:R-:W-:Y:S01]  /*16b50*/  VIADD R164, R166, UR5 ;  /* 0x00000005a6a47c36 */ /* 0x000fe20008000000 */
[----:B------:R-:W-:-:S03]  /*16b60*/  ULDC UR5, c[0x0][0x248] ;  /* 0x0000920000057ab9 */ /* 0x000fc60000000800 */
[----:B------:R-:W-:Y:S01]  /*16b70*/  VIADD R163, R164, UR5 ;  /* 0x00000005a4a37c36 */ /* 0x000fe20008000000 */
[----:B------:R-:W-:Y:S01]  /*16b80*/  SHF.R.U32.HI R10, RZ, 0x8, R19 ;  /* 0x00000008ff0a7819 */ /* 0x000fe20000011613 */
[----:B------:R-:W-:Y:S01]  /*16b90*/  ULDC UR5, c[0x0][0x248] ;  /* 0x0000920000057ab9 */ /* 0x000fe20000000800 */
[--C-:B0-----:R-:W-:Y:S01]  /*16ba0*/  PRMT R48, R19, 0x3340, R54.reuse ;  /* 0x0000334013307816 */ /* 0x101fe20000000036 */
[----:B------:R-:W-:Y:S01]  /*16bb0*/  VIADD R162, R163, UR6 ;  /* 0x00000006a3a27c36 */ /* 0x000fe20008000000 */
[----:B------:R-:W-:Y:S01]  /*16bc0*/  SHF.R.U32.HI R19, RZ, 0x8, R54 ;  /* 0x00000008ff137819 */ /* 0x000fe20000011636 */
[----:B------:R-:W-:Y:S01]  /*16bd0*/  ULDC UR6, c[0x0][0x248] ;  /* 0x0000920000067ab9 */ /* 0x000fe20000000800 */
[----:B------:R-:W-:Y:S01]  /*16be0*/  LOP3.LUT R21, R21, 0xffff, RZ, 0xc0, !PT ;  /* 0x0000ffff15157812 */ /* 0x000fe200078ec0ff */
[----:B------:R-:W-:Y:S01]  /*16bf0*/  VIADD R160, R162, UR7 ;  /* 0x00000007a2a07c36 */ /* 0x000fe20008000000 */
[----:B------:R-:W-:Y:S02]  /*16c00*/  LOP3.LUT R23, R23, 0xffff, RZ, 0xc0, !PT ;  /* 0x0000ffff17177812 */ /* 0x000fe400078ec0ff */
[----:B------:R-:W-:-:S02]  /*16c10*/  LOP3.LUT R10, R10, 0xffff, RZ, 0xc0, !PT ;  /* 0x0000ffff0a0a7812 */ /* 0x000fc400078ec0ff */
[----:B------:R-:W-:Y:S01]  /*16c20*/  LOP3.LUT R19, R19, 0xffff, RZ, 0xc0, !PT ;  /* 0x0000ffff13137812 */ /* 0x000fe200078ec0ff */
[----:B------:R-:W-:Y:S01]  /*16c30*/  VIADD R158, R160, UR5 ;  /* 0x00000005a09e7c36 */ /* 0x000fe20008000000 */
[----:B------:R-:W-:Y:S01]  /*16c40*/  PRMT R21, R21, 0x3340, R23 ;  /* 0x0000334015157816 */ /* 0x000fe20000000017 */
[----:B------:R-:W-:Y:S01]  /*16c50*/  STL [R1+0x1238], R48 ;  /* 0x0012383001007387 */ /* 0x000fe20000100800 */
[----:B------:R-:W-:Y:S01]  /*16c60*/  PRMT R10, R10, 0x3340, R19 ;  /* 0x000033400a0a7816 */ /* 0x000fe20000000013 */
[----:B------:R-:W-:Y:S01]  /*16c70*/  VIADD R156, R158, UR8 ;  /* 0x000000089e9c7c36 */ /* 0x000fe20008000000 */
[----:B------:R-:W-:Y:S01]  /*16c80*/  ULDC UR5, c[0x0][0x248] ;  /* 0x0000920000057ab9 */ /* 0x000fe20000000800 */
[----:B------:R-:W-:Y:S01]  /*16c90*/  STL [R1+0x1048], R21 ;  /* 0x0010481501007387 */ /* 0x000fe20000100800 */
[----:B------:R-:W-:Y:S01]  /*16ca0*/  ULDC UR7, c[0x0][0x248] ;  /* 0x0000920000077ab9 */ /* 0x000fe20000000800 */
[----:B------:R-:W-:Y:S02]  /*16cb0*/  ULDC UR8, c[0x0][0x248] ;  /* 0x0000920000087ab9 */ /* 0x000fe40000000800 */
[----:B------:R0:W-:Y:S01]  /*16cc0*/  STL [R1+0x104c], R10 ;  /* 0x00104c0a01007387 */ /* 0x0001e20000100800 */
[----:B------:R-:W-:Y:S01]  /*16cd0*/  VIADD R154, R156, UR9 ;  /* 0x000000099c9a7c36 */ /* 0x000fe20008000000 */
[----:B------:R-:W-:Y:S01]  /*16ce0*/  ULDC UR9, c[0x0][0x248] ;  /* 0x0000920000097ab9 */ /* 0x000fe20000000800 */
[----:B0-----:R-:W-:-:S02]  /*16cf0*/  LOP3.LUT R10, R6, 0xffff, RZ, 0xc0, !PT ;  /* 0x0000ffff060a7812 */ /* 0x001fc400078ec0ff */
[----:B------:R-:W3:Y:S01]  /*16d00*/  LDL.LU R6, [R1+0x157c] ;  /* 0x00157c0001067983 */ /* 0x000ee20000300800 */
        /* <DEDUP_REMOVED lines=50> */
[----:B------:R-:W-:Y:S01]  /*17030*/  ULDC UR9, c[0x0][0x248] ;  /* 0x0000920000097ab9 */ /* 0x000fe20000000800 */
[----:B------:R-:W-:Y:S01]  /*17040*/  LOP3.LUT R64, R64, 0xffff, RZ, 0xc0, !PT ;  /* 0x0000ffff40407812 */ /* 0x000fe200078ec0ff */
[----:B------:R-:W-:Y:S01]  /*17050*/  VIADD R129, R130, UR6 ;  /* 0x0000000682817c36 */ /* 0x000fe20008000000 */
[----:B------:R-:W3:Y:S01]  /*17060*/  LDL.LU R2, [R1+0x1578] ;  /* 0x0015780001027983 */ /* 0x000ee20000300800 */
[----:B------:R-:W-:-:S02]  /*17070*/  ULDC UR6, c[0x0][0x248] ;  /* 0x0000920000067ab9 */ /* 0x000fc40000000800 */
[----:B------:R-:W-:Y:S01]  /*17080*/  VIADD R128, R129, UR5 ;  /* 0x0000000581807c36 */ /* 0x000fe20008000000 */
[----:B------:R-:W-:-:S03]  /*17090*/  ULDC UR5, c[0x0][0x248] ;  /* 0x0000920000057ab9 */ /* 0x000fc60000000800 */
        /* <DEDUP_REMOVED lines=9> */
[--C-:B0-----:R-:W-:Y:S01]  /*17130*/  PRMT R48, R19, 0x3340, R64.reuse ;  /* 0x0000334013307816 */ /* 0x101fe20000000040 */
[----:B------:R-:W-:Y:S01]  /*17140*/  ULDC UR6, c[0x0][0x248] ;  /* 0x0000920000067ab9 */ /* 0x000fe20000000800 */
[----:B------:R-:W-:-:S02]  /*17150*/  SHF.R.U32.HI R19, RZ, 0x8, R64 ;  /* 0x00000008ff137819 */ /* 0x000fc40000011640 */
[----:B------:R-:W-:Y:S01]  /*17160*/  LOP3.LUT R23, R23, 0xffff, RZ, 0xc0, !PT ;  /* 0x0000ffff17177812 */ /* 0x000fe200078ec0ff */
[----:B------:R-:W-:Y:S01]  /*17170*/  ULDC UR7, c[0x0][0x248] ;  /* 0x0000920000077ab9 */ /* 0x000fe20000000800 */
[----:B------:R-:W-:Y:S02]  /*17180*/  LOP3.LUT R10, R10, 0xffff, RZ, 0xc0, !PT ;  /* 0x0000ffff0a0a7812 */ /* 0x000fe400078ec0ff */
[----:B------:R-:W-:Y:S01]  /*17190*/  LOP3.LUT R19, R19, 0xffff, RZ, 0xc0, !PT ;  /* 0x0000ffff13137812 */ /* 0x000fe200078ec0ff */
[----:B------:R-:W-:Y:S01]  /*171a0*/  VIADD R126, R244, UR5 ;  /* 0x00000005f47e7c36 */ /* 0x000fe20008000000 */
[----:B------:R-:W-:Y:S01]  /*171b0*/  PRMT R21, R21, 0x3340, R23 ;  /* 0x0000334015157816 */ /* 0x000fe20000000017 */
[----:B------:R-:W-:Y:S01]  /*171c0*/  STL [R1+0x1234], R48 ;  /* 0x0012343001007387 */ /* 0x000fe20000100800 */
[----:B------:R-:W-:Y:S01]  /*171d0*/  PRMT R10, R10, 0x3340, R19 ;  /* 0x000033400a0a7816 */ /* 0x000fe20000000013 */
[----:B------:R-:W-:Y:S01]  /*171e0*/  VIADD R125, R126, UR8 ;  /* 0x000000087e7d7c36 */ /* 0x000fe20008000000 */
[----:B------:R-:W-:Y:S01]  /*171f0*/  LOP3.LUT R159, R159, 0xffff, RZ, 0xc0, !PT ;  /* 0x0000ffff9f9f7812 */ /* 0x000fe200078ec0ff */
[----:B------:R-:W-:Y:S01]  /*17200*/  STL [R1+0x1070], R21 ;  /* 0x0010701501007387 */ /* 0x000fe20000100800 */
[----:B--2---:R-:W-:Y:S01]  /*17210*/  LOP3.LUT R19, R7, 0xffff, RZ, 0xc0, !PT ;  /* 0x0000ffff07137812 */ /* 0x004fe200078ec0ff */
[----:B------:R-:W-:Y:S01]  /*17220*/  VIADD R124, R125, UR9 ;  /* 0x000000097d7c7c36 */ /* 0x000fe20008000000 */
[----:B------:R-:W-:Y:S01]  /*17230*/  LOP3.LUT R161, R161, 0xffff, RZ, 0xc0, !PT ;  /* 0x0000ffffa1a17812 */ /* 0x000fe200078ec0ff */
[----:B------:R0:W-:Y:S01]  /*17240*/  STL [R1+0x1074], R10 ;  /* 0x0010740a01007387 */ /* 0x0001e20000100800 */
[----:B------:R-:W-:Y:S01]  /*17250*/  ULDC UR5, c[0x0][0x248] ;  /* 0x0000920000057ab9 */ /* 0x000fe20000000800 */
[----:B------:R-:W-:Y:S01]  /*17260*/  VIADD R123, R124, UR6 ;  /* 0x000000067c7b7c36 */ /* 0x000fe20008000000 */
[----:B------:R-:W-:Y:S01]  /*17270*/  SHF.R.U32.HI R23, RZ, 0x8, R159 ;  /* 0x00000008ff177819 */ /* 0x000fe2000001169f */
[----:B------:R-:W-:Y:S01]  /*17280*/  ULDC UR6, c[0x0][0x248] ;  /* 0x0000920000067ab9 */ /* 0x000fe20000000800 */
[----:B------:R-:W-:Y:S01]  /*17290*/  LOP3.LUT R155, R155, 0xffff, RZ, 0xc0, !PT ;  /* 0x0000ffff9b9b7812 */ /* 0x000fe200078ec0ff */
[----:B------:R-:W-:Y:S01]  /*172a0*/  ULDC UR8, c[0x0][0x248] ;  /* 0x0000920000087ab9 */ /* 0x000fe20000000800 */
[----:B------:R-:W-:Y:S01]  /*172b0*/  LOP3.LUT R157, R157, 0xffff, RZ, 0xc0, !PT ;  /* 0x0000ffff9d9d7812 */ /* 0x000fe200078ec0ff */
[----:B------:R-:W-:Y:S01]  /*172c0*/  ULDC UR9, c[0x0][0x248] ;  /* 0x0000920000097ab9 */ /* 0x000fe20000000800 */
[----:B0-----:R-:W-:-:S02]  /*172d0*/  LOP3.LUT R10, R3, 0xffff, RZ, 0xc0, !PT ;  /* 0x0000ffff030a7812 */ /* 0x001fc400078ec0ff */
[----:B------:R-:W2:Y:S02]  /*172e0*/  LDL.LU R3, [R1+0x1574] ;  /* 0x0015740001037983 */ /* 0x000ea40000300800 */
[----:B------:R-:W-:Y:S01]  /*172f0*/  PRMT R48, R10, 0x3340, R159 ;  /* 0x000033400a307816 */ /* 0x000fe2000000009f */
[----:B------:R-:W-:Y:S01]  /*17300*/  VIADD R122, R123, UR5 ;  /* 0x000000057b7a7c36 */ /* 0x000fe20008000000 */
[----:B------:R-:W2:Y:S01]  /*17310*/  LDL.LU R7, [R1+0x1570] ;  /* 0x0015700001077983 */ /* 0x000ea20000300800 */
[----:B------:R-:W-:Y:S01]  /*17320*/  SHF.R.U32.HI R21, RZ, 0x8, R10 ;  /* 0x00000008ff157819 */ /* 0x000fe2000001160a */
[----:B------:R-:W-:Y:S01]  /*17330*/  ULDC UR5, c[0x0][0x248] ;  /* 0x0000920000057ab9 */ /* 0x000fe20000000800 */
[----:B------:R-:W-:Y:S01]  /*17340*/  SHF.R.U32.HI R10, RZ, 0x8, R19 ;  /* 0x00000008ff0a7819 */ /* 0x000fe20000011613 */
[----:B------:R0:W-:Y:S01]  /*17350*/  STL [R1+0x122c], R48 ;  /* 0x00122c3001007387 */ /* 0x0001e20000100800 */
[----:B------:R-:W-:Y:S01]  /*17360*/  VIADD R121, R122, UR5 ;  /* 0x000000057a797c36 */ /* 0x000fe20008000000 */
[----:B------:R-:W-:Y:S01]  /*17370*/  LOP3.LUT R21, R21, 0xffff, RZ, 0xc0, !PT ;  /* 0x0000ffff15157812 */ /* 0x000fe200078ec0ff */
[----:B------:R-:W-:Y:S01]  /*17380*/  ULDC UR5, c[0x0][0x248] ;  /* 0x0000920000057ab9 */ /* 0x000fe20000000800 */
[----:B------:R-:W-:-:S02]  /*17390*/  LOP3.LUT R23, R23, 0xffff, RZ, 0xc0, !PT ;  /* 0x0000ffff17177812 */ /* 0x000fc400078ec0ff */
[--C-:B0-----:R-:W-:Y:S02]  /*173a0*/  PRMT R48, R19, 0x3340, R161.reuse ;  /* 0x0000334013307816 */ /* 0x101fe400000000a1 */
[----:B------:R-:W-:Y:S02]  /*173b0*/  SHF.R.U32.HI R19, RZ, 0x8, R161 ;  /* 0x00000008ff137819 */ /* 0x000fe400000116a1 */
[----:B------:R-:W-:Y:S02]  /*173c0*/  LOP3.LUT R10, R10, 0xffff, RZ, 0xc0, !PT ;  /* 0x0000ffff0a0a7812 */ /* 0x000fe400078ec0ff */
[----:B------:R-:W-:Y:S01]  /*173d0*/  LOP3.LUT R19, R19, 0xffff, RZ, 0xc0, !PT ;  /* 0x0000ffff13137812 */ /* 0x000fe200078ec0ff */
[----:B------:R-:W-:Y:S01]  /*173e0*/  VIADD R120, R121, UR6 ;  /* 0x0000000679787c36 */ /* 0x000fe20008000000 */
[----:B------:R-:W-:Y:S01]  /*173f0*/  PRMT R21, R21, 0x3340, R23 ;  /* 0x0000334015157816 */ /* 0x000fe20000000017 */
[----:B------:R-:W-:Y:S01]  /*17400*/  STL [R1+0x1228], R48 ;  /* 0x0012283001007387 */ /* 0x000fe20000100800 */
[----:B------:R-:W-:Y:S01]  /*17410*/  PRMT R10, R10, 0x3340, R19 ;  /* 0x000033400a0a7816 */ /* 0x000fe20000000013 */
[----:B------:R-:W-:Y:S01]  /*17420*/  VIADD R119, R120, UR7 ;  /* 0x0000000778777c36 */ /* 0x000fe20008000000 */
[----:B------:R-:W-:Y:S01]  /*17430*/  SHF.R.U32.HI R23, RZ, 0x8, R155 ;  /* 0x00000008ff177819 */ /* 0x000fe2000001169b */
[----:B------:R-:W-:Y:S01]  /*17440*/  STL [R1+0x1068], R21 ;  /* 0x0010681501007387 */ /* 0x000fe20000100800 */
[----:B------:R-:W-:Y:S01]  /*17450*/  ULDC UR6, c[0x0][0x248] ;  /* 0x0000920000067ab9 */ /* 0x000fe20000000800 */
[----:B------:R-:W-:Y:S01]  /*17460*/  VIADD R118, R119, UR5 ;  /* 0x0000000577767c36 */ /* 0x000fe20008000000 */
[----:B------:R-:W-:Y:S01]  /*17470*/  LOP3.LUT R23, R23, 0xffff, RZ, 0xc0, !PT ;  /* 0x0000ffff17177812 */ /* 0x000fe200078ec0ff */
[----:B------:R4:W-:Y:S01]  /*17480*/  STL [R1+0x106c], R10 ;  /* 0x00106c0a01007387 */ /* 0x0009e20000100800 */
[----:B------:R-:W-:Y:S01]  /*17490*/  ULDC UR5, c[0x0][0x248] ;  /* 0x0000920000057ab9 */ /* 0x000fe20000000800 */
[----:B------:R-:W-:Y:S01]  /*174a0*/  VIADD R117, R118, UR8 ;  /* 0x0000000876757c36 */ /* 0x000fe20008000000 */
[----:B------:R-:W-:Y:S01]  /*174b0*/  LOP3.LUT R56, R56, 0xffff, RZ, 0xc0, !PT ;  /* 0x0000ffff38387812 */ /* 0x000fe200078ec0ff */
[----:B------:R-:W-:Y:S01]  /*174c0*/  ULDC UR7, c[0x0][0x248] ;  /* 0x0000920000077ab9 */ /* 0x000fe20000000800 */
[----:B------:R-:W-:-:S02]  /*174d0*/  LOP3.LUT R58, R58, 0xffff, RZ, 0xc0, !PT ;  /* 0x0000ffff3a3a7812 */ /* 0x000fc400078ec0ff */
[----:B----4-:R-:W-:Y:S02]  /*174e0*/  LOP3.LUT R10, R0, 0xffff, RZ, 0xc0, !PT ;  /* 0x0000ffff000a7812 */ /* 0x010fe400078ec0ff */
[----:B---3--:R-:W-:Y:S01]  /*174f0*/  LOP3.LUT R19, R4, 0xffff, RZ, 0xc0, !PT ;  /* 0x0000ffff04137812 */ /* 0x008fe200078ec0ff */
[----:B------:R-:W3:Y:S01]  /*17500*/  LDL.LU R0, [R1+0x156c] ;  /* 0x00156c0001007983 */ /* 0x000ee20000300800 */
[----:B------:R-:W-:Y:S01]  /*17510*/  PRMT R48, R10, 0x3340, R155 ;  /* 0x000033400a307816 */ /* 0x000fe2000000009b */
[----:B------:R-:W-:Y:S01]  /*17520*/  VIADD R116, R117, UR9 ;  /* 0x0000000975747c36 */ /* 0x000fe20008000000 */
[----:B------:R-:W-:Y:S01]  /*17530*/  SHF.R.U32.HI R21, RZ, 0x8, R10 ;  /* 0x00000008ff157819 */ /* 0x000fe2000001160a */
[----:B------:R-:W4:Y:S01]  /*17540*/  LDL.LU R4, [R1+0x1568] ;  /* 0x0015680001047983 */ /* 0x000f220000300800 */
[----:B------:R-:W-:Y:S01]  /*17550*/  SHF.R.U32.HI R10, RZ, 0x8, R19 ;  /* 0x00000008ff0a7819 */ /* 0x000fe20000011613 */
[----:B------:R-:W-:Y:S01]  /*17560*/  ULDC UR8, c[0x0][0x248] ;  /* 0x0000920000087ab9 */ /* 0x000fe20000000800 */
[----:B------:R-:W-:Y:S01]  /*17570*/  ULDC UR9, c[0x0][0x248] ;  /* 0x0000920000097ab9 */ /* 0x000fe20000000800 */
[----:B------:R0:W-:Y:S01]  /*17580*/  STL [R1+0x1214], R48 ;  /* 0x0012143001007387 */ /* 0x0001e20000100800 */
[----:B------:R-:W-:Y:S01]  /*17590*/  VIADD R115, R116, UR6 ;  /* 0x0000000674737c36 */ /* 0x000fe20008000000 */
[----:B------:R-:W-:Y:S01]  /*175a0*/  LOP3.LUT R21, R21, 0xffff, RZ, 0xc0, !PT ;  /* 0x0000ffff15157812 */ /* 0x000fe200078ec0ff */
[----:B------:R-:W-:Y:S01]  /*175b0*/  ULDC UR6, c[0x0][0x248] ;  /* 0x0000920000067ab9 */ /* 0x000fe20000000800 */
[----:B------:R-:W-:-:S02]  /*175c0*/  LOP3.LUT R10, R10, 0xffff, RZ, 0xc0, !PT ;  /* 0x0000ffff0a0a7812 */ /* 0x000fc400078ec0ff */
[--C-:B0-----:R-:W-:Y:S02]  /*175d0*/  PRMT R48, R19, 0x3340, R157.reuse ;  /* 0x0000334013307816 */ /* 0x101fe4000000009d */
[----:B------:R-:W-:Y:S01]  /*175e0*/  SHF.R.U32.HI R19, RZ, 0x8, R157 ;  /* 0x00000008ff137819 */ /* 0x000fe2000001169d */
[----:B------:R-:W-:Y:S01]  /*175f0*/  VIADD R114, R115, UR5 ;  /* 0x0000000573727c36 */ /* 0x000fe20008000000 */
[----:B------:R-:W-:Y:S01]  /*17600*/  PRMT R21, R21, 0x3340, R23 ;  /* 0x0000334015157816 */ /* 0x000fe20000000017 */
[----:B------:R-:W-:Y:S01]  /*17610*/  ULDC UR5, c[0x0][0x248] ;  /* 0x0000920000057ab9 */ /* 0x000fe20000000800 */
[----:B------:R-:W-:Y:S01]  /*17620*/  LOP3.LUT R19, R19, 0xffff, RZ, 0xc0, !PT ;  /* 0x0000ffff13137812 */ /* 0x000fe200078ec0ff */
[----:B------:R-:W-:Y:S01]  /*17630*/  VIADD R113, R114, UR5 ;  /* 0x0000000572717c36 */ /* 0x000fe20008000000 */
[----:B------:R-:W-:Y:S01]  /*17640*/  STL [R1+0x1210], R48 ;  /* 0x0012103001007387 */ /* 0x000fe20000100800 */
[----:B------:R-:W-:Y:S01]  /*17650*/  ULDC UR5, c[0x0][0x248] ;  /* 0x0000920000057ab9 */ /* 0x000fe20000000800 */
[----:B------:R-:W-:Y:S01]  /*17660*/  PRMT R10, R10, 0x3340, R19 ;  /* 0x000033400a0a7816 */ /* 0x000fe20000000013 */
[----:B------:R-:W-:Y:S01]  /*17670*/  VIADD R112, R113, UR6 ;  /* 0x0000000671707c36 */ /* 0x000fe20008000000 */
[----:B------:R-:W-:Y:S01]  /*17680*/  STL [R1+0x102c], R21 ;  /* 0x00102c1501007387 */ /* 0x000fe20000100800 */
[----:B------:R-:W-:Y:S01]  /*17690*/  LOP3.LUT R19, R18, 0xffff, RZ, 0xc0, !PT ;  /* 0x0000ffff12137812 */ /* 0x000fe200078ec0ff */
[----:B------:R-:W-:-:S02]  /*176a0*/  ULDC UR6, c[0x0][0x248] ;  /* 0x0000920000067ab9 */ /* 0x000fc40000000800 */
[----:B------:R0:W-:Y:S01]  /*176b0*/  STL [R1+0x1030], R10 ;  /* 0x0010300a01007387 */ /* 0x0001e20000100800 */
[----:B------:R-:W-:Y:S01]  /*176c0*/  VIADD R111, R112, UR7 ;  /* 0x00000007706f7c36 */ /* 0x000fe20008000000 */
[--C-:B------:R-:W-:Y:S01]  /*176d0*/  SHF.R.U32.HI R23, RZ, 0x8, R56.reuse ;  /* 0x00000008ff177819 */ /* 0x100fe20000011638 */
[----:B------:R-:W-:Y:S01]  /*176e0*/  ULDC UR7, c[0x0][0x248] ;  /* 0x0000920000077ab9 */ /* 0x000fe20000000800 */
[----:B0-----:R-:W-:Y:S01]  /*176f0*/  LOP3.LUT R10, R17, 0xffff, RZ, 0xc0, !PT ;  /* 0x0000ffff110a7812 */ /* 0x001fe200078ec0ff */
[----:B------:R-:W-:Y:S01]  /*17700*/  VIADD R110, R111, UR5 ;  /* 0x000000056f6e7c36 */ /* 0x000fe20008000000 */
[----:B------:R-:W4:Y:S01]  /*17710*/  LDL.LU R17, [R1+0x1564] ;  /* 0x0015640001117983 */ /* 0x000f220000300800 */
[----:B------:R-:W-:Y:S01]  /*17720*/  LOP3.LUT R23, R23, 0xffff, RZ, 0xc0, !PT ;  /* 0x0000ffff17177812 */ /* 0x000fe200078ec0ff */
[----:B------:R-:W-:Y:S01]  /*17730*/  ULDC UR5, c[0x0][0x248] ;  /* 0x0000920000057ab9 */ /* 0x000fe20000000800 */
[----:B------:R-:W-:Y:S01]  /*17740*/  PRMT R48, R10, 0x3340, R56 ;  /* 0x000033400a307816 */ /* 0x000fe20000000038 */
[----:B------:R-:W4:Y:S01]  /*17750*/  LDL.LU R18, [R1+0x1560] ;  /* 0x0015600001127983 */ /* 0x000f220000300800 */
        /* <DEDUP_REMOVED lines=8> */
[--C-:B0-----:R-:W-:Y:S01]  /*177e0*/  PRMT R48, R19, 0x3340, R58.reuse ;  /* 0x0000334013307816 */ /* 0x101fe2000000003a */
[----:B------:R-:W-:Y:S01]  /*177f0*/  ULDC UR9, c[0x0][0x248] ;  /* 0x0000920000097ab9 */ /* 0x000fe20000000800 */
[----:B------:R-:W-:-:S04]  /*17800*/  SHF.R.U32.HI R19, RZ, 0x8, R58 ;  /* 0x00000008ff137819 */ /* 0x000fc8000001163a */
[----:B------:R-:W-:Y:S02]  /*17810*/  LOP3.LUT R19, R19, 0xffff, RZ, 0xc0, !PT ;  /* 0x0000ffff13137812 */ /* 0x000fe400078ec0ff */
[----:B------:R-:W-:Y:S01]  /*17820*/  F2FP.SATFINITE.E5M2.F32.PACK_AB_MERGE_C R27, R107, R106, RZ ;  /* 0x0000006a6b1b723e */ /* 0x000fe200048060ff */
[----:B------:R-:W-:Y:S01]  /*17830*/  VIADD R107, R108, UR6 ;  /* 0x000000066c6b7c36 */ /* 0x000fe20008000000 */
[----:B------:R-:W-:Y:S01]  /*17840*/  PRMT R21, R21, 0x3340, R23 ;  /* 0x0000334015157816 */ /* 0x000fe20000000017 */
[----:B------:R-:W-:Y:S01]  /*17850*/  STL [R1+0x11f4], R48 ;  /* 0x0011f43001007387 */ /* 0x000fe20000100800 */
[----:B------:R-:W-:Y:S01]  /*17860*/  PRMT R10, R10, 0x3340, R19 ;  /* 0x000033400a0a7816 */ /* 0x000fe20000000013 */
[----:B------:R-:W-:Y:S01]  /*17870*/  VIADD R106, R107, UR5 ;  /* 0x000000056b6a7c36 */ /* 0x000fe20008000000 */
[----:B------:R-:W-:Y:S01]  /*17880*/  LOP3.LUT R60, R60, 0xffff, RZ, 0xc0, !PT ;  /* 0x0000ffff3c3c7812 */ /* 0x000fe200078ec0ff */
[----:B------:R-:W-:Y:S01]  /*17890*/  STL [R1+0x1024], R21 ;  /* 0x0010241501007387 */ /* 0x000fe20000100800 */
[----:B------:R-:W-:Y:S01]  /*178a0*/  ULDC UR5, c[0x0][0x248] ;  /* 0x0000920000057ab9 */ /* 0x000fe20000000800 */
[----:B------:R-:W-:-:S02]  /*178b0*/  ULDC UR6, c[0x0][0x248] ;  /* 0x0000920000067ab9 */ /* 0x000fc40000000800 */
[----:B------:R0:W-:Y:S01]  /*178c0*/  STL [R1+0x1028], R10 ;  /* 0x0010280a01007387 */ /* 0x0001e20000100800 */
[----:B------:R-:W-:Y:S01]  /*178d0*/  VIADD R105, R106, UR5 ;  /* 0x000000056a697c36 */ /* 0x000fe20008000000 */
[----:B------:R-:W-:Y:S01]  /*178e0*/  LOP3.LUT R19, R190, 0xffff, RZ, 0xc0, !PT ;  /* 0x0000ffffbe137812 */ /* 0x000fe200078ec0ff */
[----:B------:R-:W-:Y:S01]  /*178f0*/  ULDC UR5, c[0x0][0x248] ;  /* 0x0000920000057ab9 */ /* 0x000fe20000000800 */
[----:B------:R-:W-:Y:S02]  /*17900*/  LOP3.LUT R62, R62, 0xffff, RZ, 0xc0, !PT ;  /* 0x0000ffff3e3e7812 */ /* 0x000fe400078ec0ff */
[----:B0-----:R-:W-:Y:S01]  /*17910*/  LOP3.LUT R10, R191, 0xffff, RZ, 0xc0, !PT ;  /* 0x0000ffffbf0a7812 */ /* 0x001fe200078ec0ff */
[----:B------:R-:W-:Y:S01]  /*17920*/  VIADD R104, R105, UR6 ;  /* 0x0000000669687c36 */ /* 0x000fe20008000000 */
[--C-:B------:R-:W-:Y:S01]  /*17930*/  SHF.R.U32.HI R23, RZ, 0x8, R60.reuse ;  /* 0x00000008ff177819 */ /* 0x100fe2000001163c */
[----:B------:R-:W-:Y:S01]  /*17940*/  ULDC UR6, c[0x0][0x248] ;  /* 0x0000920000067ab9 */ /* 0x000fe20000000800 */
[----:B------:R-:W-:Y:S01]  /*17950*/  PRMT R48, R10, 0x3340, R60 ;  /* 0x000033400a307816 */ /* 0x000fe2000000003c */
[----:B------:R-:W-:Y:S01]  /*17960*/  VIADD R103, R104, UR7 ;  /* 0x0000000768677c36 */ /* 0x000fe20008000000 */
[----:B------:R-:W-:Y:S01]  /*17970*/  SHF.R.U32.HI R21, RZ, 0x8, R10 ;  /* 0x00000008ff157819 */ /* 0x000fe2000001160a */
[----:B------:R-:W-:Y:S01]  /*17980*/  ULDC UR7, c[0x0][0x248] ;  /* 0x0000920000077ab9 */ /* 0x000fe20000000800 */
[----:B------:R-:W-:Y:S01]  /*17990*/  SHF.R.U32.HI R10, RZ, 0x8, R19 ;  /* 0x00000008ff0a7819 */ /* 0x000fe20000011613 */
[----:B------:R0:W-:Y:S01]  /*179a0*/  STL [R1+0x11f8], R48 ;  /* 0x0011f83001007387 */ /* 0x0001e20000100800 */
[----:B------:R-:W-:Y:S01]  /*179b0*/  LOP3.LUT R21, R21, 0xffff, RZ, 0xc0, !PT ;  /* 0x0000ffff15157812 */ /* 0x000fe200078ec0ff */
        /* <DEDUP_REMOVED lines=8> */
[----:B------:R0:W-:Y:S01]  /*17a40*/  STL [R1+0x11ec], R48 ;  /* 0x0011ec3001007387 */ /* 0x0001e20000100800 */
[----:B------:R-:W-:Y:S01]  /*17a50*/  LOP3.LUT R19, R19, 0xffff, RZ, 0xc0, !PT ;  /* 0x0000ffff13137812 */ /* 0x000fe200078ec0ff */
[----:B------:R-:W-:Y:S01]  /*17a60*/  VIADD R100, R101, UR9 ;  /* 0x0000000965647c36 */ /* 0x000fe20008000000 */
[----:B------:R-:W-:Y:S01]  /*17a70*/  F2FP.SATFINITE.E5M2.F32.PACK_AB_MERGE_C R25, R99, R98, RZ ;  /* 0x000000626319723e */ /* 0x000fe200048060ff */
[----:B------:R-:W-:Y:S01]  /*17a80*/  STL [R1+0x1040], R21 ;  /* 0x0010401501007387 */ /* 0x000fe20000100800 */
[----:B------:R-:W-:Y:S01]  /*17a90*/  PRMT R10, R10, 0x3340, R19 ;  /* 0x000033400a0a7816 */ /* 0x000fe20000000013 */
[----:B------:R-:W-:Y:S01]  /*17aa0*/  VIADD R99, R100, UR6 ;  /* 0x0000000664637c36 */ /* 0x000fe20008000000 */
[----:B------:R-:W-:Y:S01]  /*17ab0*/  LOP3.LUT R66, R66, 0xffff, RZ, 0xc0, !PT ;  /* 0x0000ffff42427812 */ /* 0x000fe200078ec0ff */
[----:B------:R-:W-:Y:S01]  /*17ac0*/  ULDC UR6, c[0x0][0x248] ;  /* 0x0000920000067ab9 */ /* 0x000fe20000000800 */
[----:B------:R-:W-:Y:S01]  /*17ad0*/  LOP3.LUT R74, R74, 0xffff, RZ, 0xc0, !PT ;  /* 0x0000ffff4a4a7812 */ /* 0x000fe200078ec0ff */
[----:B------:R1:W-:Y:S01]  /*17ae0*/  STL [R1+0x1044], R10 ;  /* 0x0010440a01007387 */ /* 0x0003e20000100800 */
[----:B------:R-:W-:Y:S01]  /*17af0*/  LOP3.LUT R19, R15, 0xffff, RZ, 0xc0, !PT ;  /* 0x0000ffff0f137812 */ /* 0x000fe200078ec0ff */
[----:B------:R-:W-:Y:S01]  /*17b00*/  VIADD R98, R99, UR5 ;  /* 0x0000000563627c36 */ /* 0x000fe20008000000 */
[----:B------:R-:W-:Y:S01]  /*17b10*/  ULDC UR5, c[0x0][0x248] ;  /* 0x0000920000057ab9 */ /* 0x000fe20000000800 */
[----:B------:R-:W-:Y:S01]  /*17b20*/  ULDC UR8, c[0x0][0x248] ;  /* 0x0000920000087ab9 */ /* 0x000fe20000000800 */
[----:B------:R-:W-:Y:S01]  /*17b30*/  LOP3.LUT R82, R82, 0xffff, RZ, 0xc0, !PT ;  /* 0x0000ffff52527812 */ /* 0x000fe200078ec0ff */
[----:B------:R-:W-:Y:S01]  /*17b40*/  ULDC UR9, c[0x0][0x248] ;  /* 0x0000920000097ab9 */ /* 0x000fe20000000800 */
[----:B------:R-:W-:Y:S01]  /*17b50*/  F2FP.SATFINITE.E5M2.F32.PACK_AB_MERGE_C R90, R91, R90, RZ ;  /* 0x0000005a5b5a723e */ /* 0x000fe200048060ff */
[----:B0-----:R-:W0:Y:S01]  /*17b60*/  LDC R48, c[0x0][0x244] ;  /* 0x00009100ff307b82 */ /* 0x001e220000000800 */
[----:B-1----:R-:W-:-:S04]  /*17b70*/  LOP3.LUT R10, R16, 0xffff, RZ, 0xc0, !PT ;  /* 0x0000ffff100a7812 */ /* 0x002fc800078ec0ff */
[----:B------:R-:W-:Y:S01]  /*17b80*/  PRMT R15, R10, 0x3340, R66 ;  /* 0x000033400a0f7816 */ /* 0x000fe20000000042 */
[----:B------:R-:W-:Y:S01]  /*17b90*/  VIADD R97, R98, UR5 ;  /* 0x0000000562617c36 */ /* 0x000fe20008000000 */
[----:B------:R-:W-:Y:S01]  /*17ba0*/  SHF.R.U32.HI R21, RZ, 0x8, R10 ;  /* 0x00000008ff157819 */ /* 0x000fe2000001160a */
[----:B------:R-:W-:Y:S01]  /*17bb0*/  ULDC UR5, c[0x0][0x248] ;  /* 0x0000920000057ab9 */ /* 0x000fe20000000800 */
[----:B------:R-:W-:Y:S01]  /*17bc0*/  SHF.R.U32.HI R23, RZ, 0x8, R66 ;  /* 0x00000008ff177819 */ /* 0x000fe20000011642 */
[----:B------:R1:W-:Y:S01]  /*17bd0*/  STL [R1+0x11e8], R15 ;  /* 0x0011e80f01007387 */ /* 0x0003e20000100800 */
[----:B------:R-:W-:Y:S01]  /*17be0*/  SHF.R.U32.HI R10, RZ, 0x8, R19 ;  /* 0x00000008ff0a7819 */ /* 0x000fe20000011613 */
[----:B------:R-:W-:Y:S01]  /*17bf0*/  VIADD R96, R97, UR6 ;  /* 0x0000000661607c36 */ /* 0x000fe20008000000 */
[----:B------:R-:W-:Y:S01]  /*17c00*/  LOP3.LUT R21, R21, 0xffff, RZ, 0xc0, !PT ;  /* 0x0000ffff15157812 */ /* 0x000fe200078ec0ff */
[----:B------:R-:W-:Y:S01]  /*17c10*/  ULDC UR6, c[0x0][0x248] ;  /* 0x0000920000067ab9 */ /* 0x000fe20000000800 */
[----:B------:R-:W-:-:S02]  /*17c20*/  LOP3.LUT R23, R23, 0xffff, RZ, 0xc0, !PT ;  /* 0x0000ffff17177812 */ /* 0x000fc400078ec0ff */
[--C-:B-1----:R-:W-:Y:S02]  /*17c30*/  PRMT R15, R19, 0x3340, R74.reuse ;  /* 0x00003340130f7816 */ /* 0x102fe4000000004a */
[----:B------:R-:W-:Y:S02]  /*17c40*/  SHF.R.U32.HI R19, RZ, 0x8, R74 ;  /* 0x00000008ff137819 */ /* 0x000fe4000001164a */
[----:B------:R-:W-:Y:S02]  /*17c50*/  LOP3.LUT R10, R10, 0xffff, RZ, 0xc0, !PT ;  /* 0x0000ffff0a0a7812 */ /* 0x000fe400078ec0ff */
[----:B------:R-:W-:Y:S01]  /*17c60*/  LOP3.LUT R19, R19, 0xffff, RZ, 0xc0, !PT ;  /* 0x0000ffff13137812 */ /* 0x000fe200078ec0ff */
[----:B------:R1:W-:Y:S01]  /*17c70*/  STL [R1+0x1200], R15 ;  /* 0x0012000f01007387 */ /* 0x0003e20000100800 */
[----:B------:R-:W-:Y:S01]  /*17c80*/  VIADD R95, R96, UR7 ;  /* 0x00000007605f7c36 */ /* 0x000fe20008000000 */
[----:B------:R-:W-:Y:S01]  /*17c90*/  LOP3.LUT R90, R90, 0xffff, RZ, 0xc0, !PT ;  /* 0x0000ffff5a5a7812 */ /* 0x000fe200078ec0ff */
[----:B------:R-:W-:Y:S01]  /*17ca0*/  ULDC UR7, c[0x0][0x248] ;  /* 0x0000920000077ab9 */ /* 0x000fe20000000800 */
[----:B------:R-:W-:Y:S01]  /*17cb0*/  PRMT R10, R10, 0x3340, R19 ;  /* 0x000033400a0a7816 */ /* 0x000fe20000000013 */
[----:B------:R-:W-:Y:S01]  /*17cc0*/  VIADD R94, R95, UR5 ;  /* 0x000000055f5e7c36 */ /* 0x000fe20008000000 */
[----:B-1----:R-:W-:-:S03]  /*17cd0*/  PRMT R15, R21, 0x3340, R23 ;  /* 0x00003340150f7816 */ /* 0x002fc60000000017 */
[----:B------:R-:W-:Y:S01]  /*17ce0*/  VIADD R93, R94, UR8 ;  /* 0x000000085e5d7c36 */ /* 0x000fe20008000000 */
[----:B------:R-:W-:Y:S01]  /*17cf0*/  LOP3.LUT R19, R13, 0xffff, RZ, 0xc0, !PT ;  /* 0x0000ffff0d137812 */ /* 0x000fe200078ec0ff */
[----:B------:R-:W-:Y:S01]  /*17d00*/  ULDC UR5, c[0x0][0x248] ;  /* 0x0000920000057ab9 */ /* 0x000fe20000000800 */
[----:B------:R-:W-:Y:S01]  /*17d10*/  SHF.R.U32.HI R23, RZ, 0x8, R82 ;  /* 0x00000008ff177819 */ /* 0x000fe20000011652 */
[----:B------:R-:W-:Y:S01]  /*17d20*/  STL [R1+0x1038], R15 ;  /* 0x0010380f01007387 */ /* 0x000fe20000100800 */
[----:B------:R-:W-:Y:S01]  /*17d30*/  LOP3.LUT R25, R25, 0xffff, RZ, 0xc0, !PT ;  /* 0x0000ffff19197812 */ /* 0x000fe200078ec0ff */
[----:B------:R-:W-:Y:S02]  /*17d40*/  ULDC UR8, c[0x0][0x248] ;  /* 0x0000920000087ab9 */ /* 0x000fe40000000800 */
[----:B------:R1:W-:Y:S01]  /*17d50*/  STL [R1+0x1078], R10 ;  /* 0x0010780a01007387 */ /* 0x0003e20000100800 */
[----:B------:R-:W-:Y:S01]  /*17d60*/  VIADD R92, R93, UR9 ;  /* 0x000000095d5c7c36 */ /* 0x000fe20008000000 */
[----:B------:R-:W-:Y:S01]  /*17d70*/  LOP3.LUT R23, R23, 0xffff, RZ, 0xc0, !PT ;  /* 0x0000ffff17177812 */ /* 0x000fe200078ec0ff */
[----:B------:R-:W-:Y:S01]  /*17d80*/  ULDC UR9, c[0x0][0x248] ;  /* 0x0000920000097ab9 */ /* 0x000fe20000000800 */
[----:B-1----:R-:W-:-:S04]  /*17d90*/  LOP3.LUT R10, R14, 0xffff, RZ, 0xc0, !PT ;  /* 0x0000ffff0e0a7812 */ /* 0x002fc800078ec0ff */
[----:B------:R-:W-:Y:S01]  /*17da0*/  PRMT R13, R10, 0x3340, R82 ;  /* 0x000033400a0d7816 */ /* 0x000fe20000000052 */
[----:B------:R-:W-:Y:S01]  /*17db0*/  VIADD R91, R92, UR6 ;  /* 0x000000065c5b7c36 */ /* 0x000fe20008000000 */
[----:B------:R-:W-:Y:S01]  /*17dc0*/  SHF.R.U32.HI R21, RZ, 0x8, R10 ;  /* 0x00000008ff157819 */ /* 0x000fe2000001160a */
[----:B------:R-:W-:Y:S01]  /*17dd0*/  ULDC UR6, c[0x0][0x248] ;  /* 0x0000920000067ab9 */ /* 0x000fe20000000800 */
[----:B------:R-:W-:Y:S01]  /*17de0*/  SHF.R.U32.HI R10, RZ, 0x8, R19 ;  /* 0x00000008ff0a7819 */ /* 0x000fe20000011613 */
[----:B------:R1:W-:Y:S01]  /*17df0*/  STL [R1+0x120c], R13 ;  /* 0x00120c0d01007387 */ /* 0x0003e20000100800 */
[----:B------:R-:W-:Y:S02]  /*17e00*/  LOP3.LUT R21, R21, 0xffff, RZ, 0xc0, !PT ;  /* 0x0000ffff15157812 */ /* 0x000fe400078ec0ff */
[----:B------:R-:W-:Y:S02]  /*17e10*/  LOP3.LUT R10, R10, 0xffff, RZ, 0xc0, !PT ;  /* 0x0000ffff0a0a7812 */ /* 0x000fe400078ec0ff */
[----:B-1----:R-:W-:-:S02]  /*17e20*/  PRMT R13, R19, 0x3340, R90 ;  /* 0x00003340130d7816 */ /* 0x002fc4000000005a */
[----:B------:R-:W-:Y:S01]  /*17e30*/  SHF.R.U32.HI R19, RZ, 0x8, R90 ;  /* 0x00000008ff137819 */ /* 0x000fe2000001165a */
[----:B------:R-:W-:Y:S01]  /*17e40*/  VIADD R90, R91, UR5 ;  /* 0x000000055b5a7c36 */ /* 0x000fe20008000000 */
[----:B------:R-:W-:Y:S02]  /*17e50*/  ULDC UR5, c[0x0][0x248] ;  /* 0x0000920000057ab9 */ /* 0x000fe40000000800 */
[----:B------:R-:W-:Y:S01]  /*17e60*/  LOP3.LUT R19, R19, 0xffff, RZ, 0xc0, !PT ;  /* 0x0000ffff13137812 */ /* 0x000fe200078ec0ff */
[----:B------:R-:W-:Y:S01]  /*17e70*/  VIADD R89, R90, UR5 ;  /* 0x000000055a597c36 */ /* 0x000fe20008000000 */
[----:B------:R1:W-:Y:S01]  /*17e80*/  STL [R1+0x1218], R13 ;  /* 0x0012180d01007387 */ /* 0x0003e20000100800 */
[----:B------:R-:W-:Y:S01]  /*17e90*/  ULDC UR5, c[0x0][0x248] ;  /* 0x0000920000057ab9 */ /* 0x000fe20000000800 */
[----:B------:R-:W-:Y:S01]  /*17ea0*/  PRMT R10, R10, 0x3340, R19 ;  /* 0x000033400a0a7816 */ /* 0x000fe20000000013 */
[----:B------:R-:W-:Y:S01]  /*17eb0*/  VIADD R88, R89, UR6 ;  /* 0x0000000659587c36 */ /* 0x000fe20008000000 */
[----:B-1----:R-:W-:-:S03]  /*17ec0*/  PRMT R13, R21, 0x3340, R23 ;  /* 0x00003340150d7816 */ /* 0x002fc60000000017 */
[----:B------:R-:W-:Y:S01]  /*17ed0*/  VIADD R87, R88, UR5 ;  /* 0x0000000558577c36 */ /* 0x000fe20008000000 */
[----:B------:R-:W-:Y:S01]  /*17ee0*/  LOP3.LUT R19, R11, 0xffff, RZ, 0xc0, !PT ;  /* 0x0000ffff0b137812 */ /* 0x000fe200078ec0ff */
[----:B------:R-:W-:Y:S01]  /*17ef0*/  ULDC UR6, c[0x0][0x248] ;  /* 0x0000920000067ab9 */ /* 0x000fe20000000800 */
[----:B------:R-:W-:Y:S01]  /*17f00*/  LOP3.LUT R27, R27, 0xffff, RZ, 0xc0, !PT ;  /* 0x0000ffff1b1b7812 */ /* 0x000fe200078ec0ff */
[----:B------:R-:W-:Y:S01]  /*17f10*/  STL [R1+0x10a0], R13 ;  /* 0x0010a00d01007387 */ /* 0x000fe20000100800 */
[----:B------:R-:W-:Y:S01]  /*17f20*/  SHF.R.U32.HI R23, RZ, 0x8, R25 ;  /* 0x00000008ff177819 */ /* 0x000fe20000011619 */
[----:B------:R-:W-:Y:S02]  /*17f30*/  ULDC UR5, c[0x0][0x248] ;  /* 0x0000920000057ab9 */ /* 0x000fe40000000800 */
[----:B------:R1:W-:Y:S01]  /*17f40*/  STL [R1+0x10d4], R10 ;  /* 0x0010d40a01007387 */ /* 0x0003e20000100800 */
[----:B------:R-:W-:Y:S01]  /*17f50*/  VIADD R86, R87, UR7 ;  /* 0x0000000757567c36 */ /* 0x000fe20008000000 */
[----:B-1----:R-:W-:-:S03]  /*17f60*/  LOP3.LUT R10, R12, 0xffff, RZ, 0xc0, !PT ;  /* 0x0000ffff0c0a7812 */ /* 0x002fc600078ec0ff */
[----:B------:R-:W-:Y:S01]  /*17f70*/  VIADD R85, R86, UR8 ;  /* 0x0000000856557c36 */ /* 0x000fe20008000000 */
[----:B------:R-:W-:Y:S02]  /*17f80*/  SHF.R.U32.HI R21, RZ, 0x8, R10 ;  /* 0x00000008ff157819 */ /* 0x000fe4000001160a */
[----:B------:R-:W-:Y:S01]  /*17f90*/  PRMT R10, R10, 0x3340, R25 ;  /* 0x000033400a0a7816 */ /* 0x000fe20000000019 */
[----:B------:R-:W-:Y:S01]  /*17fa0*/  VIADD R84, R85, UR6 ;  /* 0x0000000655547c36 */ /* 0x000fe20008000000 */
[----:B------:R-:W-:Y:S01]  /*17fb0*/  PRMT R11, R19, 0x3340, R27 ;  /* 0x00003340130b7816 */ /* 0x000fe2000000001b */
[----:B------:R-:W-:Y:S02]  /*17fc0*/  ULDC UR6, c[0x0][0x248] ;  /* 0x0000920000067ab9 */ /* 0x000fe40000000800 */
[----:B------:R1:W-:Y:S01]  /*17fd0*/  STL [R1+0x121c], R10 ;  /* 0x00121c0a01007387 */ /* 0x0003e20000100800 */
[----:B------:R-:W-:Y:S01]  /*17fe0*/  LOP3.LUT R21, R21, 0xffff, RZ, 0xc0, !PT ;  /* 0x0000ffff15157812 */ /* 0x000fe200078ec0ff */
[----:B------:R-:W-:Y:S01]  /*17ff0*/  VIADD R83, R84, UR9 ;  /* 0x0000000954537c36 */ /* 0x000fe20008000000 */
[----:B------:R-:W-:-:S02]  /*18000*/  LOP3.LUT R23, R23, 0xffff, RZ, 0xc0, !PT ;  /* 0x0000ffff17177812 */ /* 0x000fc400078ec0ff */
[----:B-1----:R-:W-:Y:S01]  /*18010*/  SHF.R.U32.HI R10, RZ, 0x8, R19 ;  /* 0x00000008ff0a7819 */ /* 0x002fe20000011613 */
[----:B------:R1:W-:Y:S01]  /*18020*/  STL [R1+0x1224], R11 ;  /* 0x0012240b01007387 */ /* 0x0003e20000100800 */
[----:B------:R-:W-:Y:S01]  /*18030*/  SHF.R.U32.HI R19, RZ, 0x8, R27 ;  /* 0x00000008ff137819 */ /* 0x000fe2000001161b */
[----:B------:R-:W-:Y:S01]  /*18040*/  ULDC.64 UR8, c[0x0][0x220] ;  /* 0x0000880000087ab9 */ /* 0x000fe20000000a00 */
[----:B------:R-:W-:Y:S02]  /*18050*/  LOP3.LUT R10, R10, 0xffff, RZ, 0xc0, !PT ;  /* 0x0000ffff0a0a7812 */ /* 0x000fe400078ec0ff */
[----:B------:R-:W-:Y:S01]  /*18060*/  LOP3.LUT R19, R19, 0xffff, RZ, 0xc0, !PT ;  /* 0x0000ffff13137812 */ /* 0x000fe200078ec0ff */
[----:B------:R-:W-:Y:S01]  /*18070*/  VIADD R82, R83, UR5 ;  /* 0x0000000553527c36 */ /* 0x000fe20008000000 */
[----:B------:R-:W-:Y:S02]  /*18080*/  ULDC UR5, c[0x0][0x244] ;  /* 0x0000910000057ab9 */ /* 0x000fe40000000800 */
[----:B------:R-:W-:-:S02]  /*18090*/  PRMT R10, R10, 0x3340, R19 ;  /* 0x000033400a0a7816 */ /* 0x000fc40000000013 */
[----:B-1----:R-:W-:Y:S01]  /*180a0*/  PRMT R11, R21, 0x3340, R23 ;  /* 0x00003340150b7816 */ /* 0x002fe20000000017 */
[----:B------:R-:W-:Y:S02]  /*180b0*/  IMAD R19, R6, UR5, RZ ;  /* 0x0000000506137c24 */ /* 0x000fe4000f8e02ff */
[----:B------:R-:W-:Y:S01]  /*180c0*/  VIADD R81, R82, UR6 ;  /* 0x0000000652517c36 */ /* 0x000fe20008000000 */
[----:B------:R-:W-:Y:S01]  /*180d0*/  ULDC UR6, c[0x0][0x248] ;  /* 0x0000920000067ab9 */ /* 0x000fe20000000800 */
[----:B------:R-:W-:Y:S01]  /*180e0*/  STL [R1+0x10ec], R11 ;  /* 0x0010ec0b01007387 */ /* 0x000fe20000100800 */
[----:B------:R-:W-:Y:S01]  /*180f0*/  SHF.R.S32.HI R27, RZ, 0x1f, R22 ;  /* 0x0000001fff1b7819 */ /* 0x000fe20000011416 */
[----:B------:R-:W-:Y:S01]  /*18100*/  VIADD R80, R81, UR6 ;  /* 0x0000000651507c36 */ /* 0x000fe20008000000 */
[----:B------:R-:W-:Y:S01]  /*18110*/  ULDC.64 UR6, c[0x0][0x220] ;  /* 0x0000880000067ab9 */ /* 0x000fe20000000a00 */
[----:B------:R0:W-:Y:S01]  /*18120*/  STL [R1+0x10fc], R10 ;  /* 0x0010fc0a01007387 */ /* 0x0001e20000100800 */
[C---:B------:R-:W-:Y:S01]  /*18130*/  IADD3 R51, P3, R19.reuse, UR6, RZ ;  /* 0x0000000613337c10 */ /* 0x040fe2000ff7e0ff */
[----:B------:R-:W-:Y:S01]  /*18140*/  ULDC UR5, c[0x0][0x248] ;  /* 0x0000920000057ab9 */ /* 0x000fe20000000800 */
[----:B------:R-:W-:Y:S01]  /*18150*/  SHF.R.S32.HI R23, RZ, 0x1f, R26 ;  /* 0x0000001fff177819 */ /* 0x000fe2000001141a */
[----:B------:R-:W-:Y:S01]  /*18160*/  ULDC UR6, c[0x0][0x248] ;  /* 0x0000920000067ab9 */ /* 0x000fe20000000800 */
[----:B0-----:R-:W-:Y:S01]  /*18170*/  IMAD R10, R48, 0x100, R19 ;  /* 0x00000100300a7824 */ /* 0x001fe200078e0213 */
[----:B------:R-:W-:-:S02]  /*18180*/  LEA.HI.X.SX32 R19, R19, UR7, 0x1, P3 ;  /* 0x0000000713137c11 */ /* 0x000fc400098f0eff */
[----:B------:R-:W-:Y:S02]  /*18190*/  SHF.R.S32.HI R25, RZ, 0x1f, R29 ;  /* 0x0000001fff197819 */ /* 0x000fe4000001141d */
[-C--:B------:R-:W-:Y:S02]  /*181a0*/  IADD3 R232, P6, R29, R51.reuse, RZ ;  /* 0x000000331de87210 */ /* 0x080fe40007fde0ff */
[----:B------:R-:W-:Y:S02]  /*181b0*/  SHF.R.S32.HI R21, RZ, 0x1f, R30 ;  /* 0x0000001fff157819 */ /* 0x000fe4000001141e */
[----:B------:R-:W-:Y:S02]  /*181c0*/  SHF.R.S32.HI R155, RZ, 0x1f, R9 ;  /* 0x0000001fff9b7819 */ /* 0x000fe40000011409 */
[----:B------:R-:W-:Y:S01]  /*181d0*/  SHF.R.S32.HI R157, RZ, 0x1f, R166 ;  /* 0x0000001fff9d7819 */ /* 0x000fe200000114a6 */
[----:B------:R-:W-:Y:S01]  /*181e0*/  VIADD R79, R80, UR5 ;  /* 0x00000005504f7c36 */ /* 0x000fe20008000000 */
[----:B------:R-:W-:Y:S01]  /*181f0*/  IADD3 R50, P4, R10, UR8, RZ ;  /* 0x000000080a327c10 */ /* 0x000fe2000ff9e0ff */
[----:B------:R-:W-:Y:S01]  /*18200*/  ULDC UR7, c[0x0][0x248] ;  /* 0x0000920000077ab9 */ /* 0x000fe20000000800 */
[-C--:B------:R-:W-:Y:S01]  /*18210*/  IADD3 R14, P3, R22, R51.reuse, RZ ;  /* 0x00000033160e7210 */ /* 0x080fe20007f7e0ff */
[--C-:B------:R-:W-:Y:S01]  /*18220*/  IMAD.X R233, R25, 0x1, R19.reuse, P6 ;  /* 0x0000000119e97824 */ /* 0x100fe200030e0613 */
[----:B------:R-:W-:Y:S01]  /*18230*/  LEA.HI.X.SX32 R10, R10, UR9, 0x1, P4 ;  /* 0x000000090a0a7c11 */ /* 0x000fe2000a0f0eff */
[----:B------:R-:W-:Y:S01]  /*18240*/  ULDC UR5, c[0x0][0x248] ;  /* 0x0000920000057ab9 */ /* 0x000fe20000000800 */
[----:B------:R-:W-:Y:S01]  /*18250*/  IADD3 R12, P4, R26, R51, RZ ;  /* 0x000000331a0c7210 */ /* 0x000fe20007f9e0ff */
[--C-:B------:R-:W-:Y:S01]  /*18260*/  IMAD.X R15, R27, 0x1, R19.reuse, P3 ;  /* 0x000000011b0f7824 */ /* 0x100fe200018e0613 */
[-C--:B------:R-:W-:Y:S01]  /*18270*/  IADD3 R190, P5, R22, R50.reuse, RZ ;  /* 0x0000003216be7210 */ /* 0x080fe20007fbe0ff */
[----:B------:R-:W-:Y:S01]  /*18280*/  ULDC UR8, c[0x0][0x248] ;  /* 0x0000920000087ab9 */ /* 0x000fe20000000800 */
[----:B------:R-:W-:Y:S01]  /*18290*/  ULDC UR9, c[0x0][0x248] ;  /* 0x0000920000097ab9 */ /* 0x000fe20000000800 */
[----:B------:R-:W-:Y:S01]  /*182a0*/  IMAD.X R13, R23, 0x1, R19, P4 ;  /* 0x00000001170d7824 */ /* 0x000fe200020e0613 */
[----:B------:R-:W-:Y:S04]  /*182b0*/  STL.64 [R1+0xe58], R14 ;  /* 0x000e580e01007387 */ /* 0x000fe80000100a00 */
[----:B------:R0:W-:Y:S01]  /*182c0*/  STL.64 [R1+0xe50], R12 ;  /* 0x000e500c01007387 */ /* 0x0001e20000100a00 */
[----:B------:R-:W-:Y:S01]  /*182d0*/  IMAD.X R191, R27, 0x1, R10, P5 ;  /* 0x000000011bbf7824 */ /* 0x000fe200028e060a */
[----:B0-----:R-:W-:-:S02]  /*182e0*/  IADD3 R12, P4, R29, R50, RZ ;  /* 0x000000321d0c7210 */ /* 0x001fc40007f9e0ff */
[----:B------:R-:W-:-:S03]  /*182f0*/  IADD3 R14, P3, R26, R50, RZ ;  /* 0x000000321a0e7210 */ /* 0x000fc60007f7e0ff */
[--C-:B------:R-:W-:Y:S01]  /*18300*/  IMAD.X R13, R25, 0x1, R10.reuse, P4 ;  /* 0x00000001190d7824 */ /* 0x100fe200020e060a */
[----:B------:R-:W-:Y:S01]  /*18310*/  STL.64 [R1+0xe40], R190 ;  /* 0x000e40be01007387 */ /* 0x000fe20000100a00 */
[----:B------:R-:W-:-:S03]  /*18320*/  IMAD.X R15, R23, 0x1, R10, P3 ;  /* 0x00000001170f7824 */ /* 0x000fc600018e060a */
[----:B------:R-:W-:Y:S04]  /*18330*/  STL.64 [R1+0xe48], R232 ;  /* 0x000e48e801007387 */ /* 0x000fe80000100a00 */
[----:B------:R0:W-:Y:S01]  /*18340*/  STL.64 [R1+0xe30], R12 ;  /* 0x000e300c01007387 */ /* 0x0001e20000100a00 */
[----:B------:R-:W-:Y:S02]  /*18350*/  SHF.R.S32.HI R22, RZ, 0x1f, R31 ;  /* 0x0000001fff167819 */ /* 0x000fe4000001141f */
[C---:B0-----:R-:W-:Y:S01]  /*18360*/  IADD3 R12, P3, R30.reuse, R50, RZ ;  /* 0x000000321e0c7210 */ /* 0x041fe20007f7e0ff */
[----:B------:R0:W-:Y:S04]  /*18370*/  STL.64 [R1+0xe38], R14 ;  /* 0x000e380e01007387 */ /* 0x0001e80000100a00 */
[----:B------:R-:W-:Y:S01]  /*18380*/  IMAD.X R13, R21, 0x1, R10, P3 ;  /* 0x00000001150d7824 */ /* 0x000fe200018e060a */
[----:B------:R-:W-:-:S04]  /*18390*/  IADD3 R190, P5, R30, R51, RZ ;  /* 0x000000331ebe7210 */ /* 0x000fc80007fbe0ff */
[----:B------:R1:W-:Y:S01]  /*183a0*/  STL.64 [R1+0xe20], R12 ;  /* 0x000e200c01007387 */ /* 0x0003e20000100a00 */
[----:B0-----:R-:W-:Y:S01]  /*183b0*/  IADD3 R14, P4, R31, R51, RZ ;  /* 0x000000331f0e7210 */ /* 0x001fe20007f9e0ff */
[----:B------:R-:W-:-:S04]  /*183c0*/  IMAD.X R191, R21, 0x1, R19, P5 ;  /* 0x0000000115bf7824 */ /* 0x000fc800028e0613 */
[C---:B------:R-:W-:Y:S01]  /*183d0*/  IMAD.X R15, R22.reuse, 0x1, R19, P4 ;  /* 0x00000001160f7824 */ /* 0x040fe200020e0613 */
[----:B-1----:R-:W-:Y:S01]  /*183e0*/  IADD3 R12, P3, R31, R50, RZ ;  /* 0x000000321f0c7210 */ /* 0x002fe20007f7e0ff */
[----:B------:R-:W-:Y:S04]  /*183f0*/  STL.64 [R1+0xe28], R190 ;  /* 0x000e28be01007387 */ /* 0x000fe80000100a00 */
[----:B------:R-:W-:Y:S01]  /*18400*/  IMAD.X R13, R22, 0x1, R10, P3 ;  /* 0x00000001160d7824 */ /* 0x000fe200018e060a */
[----:B------:R-:W-:Y:S01]  /*18410*/  STL.64 [R1+0xe18], R14 ;  /* 0x000e180e01007387 */ /* 0x000fe20000100a00 */
[----:B------:R-:W-:-:S03]  /*18420*/  SHF.R.S32.HI R21, RZ, 0x1f, R33 ;  /* 0x0000001fff157819 */ /* 0x000fc60000011421 */
[----:B------:R0:W-:Y:S01]  /*18430*/  STL.64 [R1+0xe10], R12 ;  /* 0x000e100c01007387 */ /* 0x0001e20000100a00 */
[C---:B------:R-:W-:Y:S02]  /*18440*/  IADD3 R26, P4, R33.reuse, R51, RZ ;  /* 0x00000033211a7210 */ /* 0x040fe40007f9e0ff */
[----:B0-----:R-:W-:-:S05]  /*18450*/  IADD3 R12, P3, R33, R50, RZ ;  /* 0x00000032210c7210 */ /* 0x001fca0007f7e0ff */
[C---:B------:R-:W-:Y:S01]  /*18460*/  IMAD.X R13, R21.reuse, 0x1, R10, P3 ;  /* 0x00000001150d7824 */ /* 0x040fe200018e060a */
[----:B------:R-:W-:Y:S02]  /*18470*/  SHF.R.S32.HI R22, RZ, 0x1f, R34 ;  /* 0x0000001fff167819 */ /* 0x000fe40000011422 */
[----:B------:R-:W-:Y:S02]  /*18480*/  IADD3 R14, P5, R34, R51, RZ ;  /* 0x00000033220e7210 */ /* 0x000fe40007fbe0ff */
[----:B------:R0:W-:Y:S01]  /*18490*/  STL.64 [R1+0xe00], R12 ;  /* 0x000e000c01007387 */ /* 0x0001e20000100a00 */
[--C-:B------:R-:W-:Y:S02]  /*184a0*/  IMAD.X R27, R21, 0x1, R19.reuse, P4 ;  /* 0x00000001151b7824 */ /* 0x100fe400020e0613 */
[----:B------:R-:W-:Y:S01]  /*184b0*/  IMAD.X R15, R22, 0x1, R19, P5 ;  /* 0x00000001160f7824 */ /* 0x000fe200028e0613 */
[----:B0-----:R-:W-:Y:S02]  /*184c0*/  IADD3 R12, P3, R34, R50, RZ ;  /* 0x00000032220c7210 */ /* 0x001fe40007f7e0ff */
[----:B------:R0:W-:Y:S03]  /*184d0*/  STL.64 [R1+0xe08], R26 ;  /* 0x000e081a01007387 */ /* 0x0001e60000100a00 */
[----:B------:R-:W-:Y:S01]  /*184e0*/  IMAD.X R13, R22, 0x1, R10, P3 ;  /* 0x00000001160d7824 */ /* 0x000fe200018e060a */
[----:B------:R-:W-:Y:S01]  /*184f0*/  STL.64 [R1+0xdf8], R14 ;  /* 0x000df80e01007387 */ /* 0x000fe20000100a00 */
[----:B------:R-:W-:-:S03]  /*18500*/  SHF.R.S32.HI R21, RZ, 0x1f, R35 ;  /* 0x0000001fff157819 */ /* 0x000fc60000011423 */
[----:B------:R1:W-:Y:S01]  /*18510*/  STL.64 [R1+0xdf0], R12 ;  /* 0x000df00c01007387 */ /* 0x0003e20000100a00 */
[----:B------:R-:W-:Y:S02]  /*18520*/  SHF.R.S32.HI R22, RZ, 0x1f, R37 ;  /* 0x0000001fff167819 */ /* 0x000fe40000011425 */
[C---:B0-----:R-:W-:Y:S02]  /*18530*/  IADD3 R26, P4, R35.reuse, R51, RZ ;  /* 0x00000033231a7210 */ /* 0x041fe40007f9e0ff */
[----:B-1----:R-:W-:-:S05]  /*18540*/  IADD3 R12, P3, R35, R50, RZ ;  /* 0x00000032230c7210 */ /* 0x002fca0007f7e0ff */
[----:B------:R-:W-:Y:S01]  /*18550*/  IMAD.X R13, R21, 0x1, R10, P3 ;  /* 0x00000001150d7824 */ /* 0x000fe200018e060a */
[----:B------:R-:W-:-:S04]  /*18560*/  IADD3 R14, P5, R37, R51, RZ ;  /* 0x00000033250e7210 */ /* 0x000fc80007fbe0ff */
[----:B------:R0:W-:Y:S01]  /*18570*/  STL.64 [R1+0xde0], R12 ;  /* 0x000de00c01007387 */ /* 0x0001e20000100a00 */
[--C-:B------:R-:W-:Y:S02]  /*18580*/  IMAD.X R27, R21, 0x1, R19.reuse, P4 ;  /* 0x00000001151b7824 */ /* 0x100fe400020e0613 */
[C---:B------:R-:W-:Y:S01]  /*18590*/  IMAD.X R15, R22.reuse, 0x1, R19, P5 ;  /* 0x00000001160f7824 */ /* 0x040fe200028e0613 */
        /* <DEDUP_REMOVED lines=169> */
[----:B------:R-:W-:Y:S03]  /*19030*/  STL.64 [R1+0xc68], R26 ;  /* 0x000c681a01007387 */ /* 0x000fe60000100a00 */
[----:B------:R-:W-:Y:S01]  /*19040*/  IMAD.X R13, R8, 0x1, R10, P3 ;  /* 0x00000001080d7824 */ /* 0x000fe200018e060a */
[----:B------:R-:W-:Y:S01]  /*19050*/  STL.64 [R1+0xc58], R14 ;  /* 0x000c580e01007387 */ /* 0x000fe20000100a00 */
[----:B------:R-:W-:-:S03]  /*19060*/  SHF.R.S32.HI R21, RZ, 0x1f, R193 ;  /* 0x0000001fff157819 */ /* 0x000fc600000114c1 */
[----:B------:R0:W-:Y:S01]  /*19070*/  STL.64 [R1+0xc50], R12 ;  /* 0x000c500c01007387 */ /* 0x0001e20000100a00 */
[C---:B------:R-:W-:Y:S02]  /*19080*/  IADD3 R22, P4, R193.reuse, R51, RZ ;  /* 0x00000033c1167210 */ /* 0x040fe40007f9e0ff */
[----:B0-----:R-:W-:-:S05]  /*19090*/  IADD3 R12, P3, R193, R50, RZ ;  /* 0x00000032c10c7210 */ /* 0x001fca0007f7e0ff */
[--C-:B------:R-:W-:Y:S01]  /*190a0*/  IMAD.X R13, R21, 0x1, R10.reuse, P3 ;  /* 0x00000001150d7824 */ /* 0x100fe200018e060a */
[----:B------:R-:W-:Y:S02]  /*190b0*/  SHF.R.S32.HI R8, RZ, 0x1f, R195 ;  /* 0x0000001fff087819 */ /* 0x000fe400000114c3 */
[----:B------:R-:W-:Y:S02]  /*190c0*/  IADD3 R14, P5, R195, R51, RZ ;  /* 0x00000033c30e7210 */ /* 0x000fe40007fbe0ff */
        /* <DEDUP_REMOVED lines=200> */
[----:B------:R-:W-:Y:S03]  /*19d50*/  STL.64 [R1+0xa88], R22 ;  /* 0x000a881601007387 */ /* 0x000fe60000100a00 */
[----:B------:R-:W-:Y:S01]  /*19d60*/  IMAD.X R13, R8, 0x1, R10, P3 ;  /* 0x00000001080d7824 */ /* 0x000fe200018e060a */
[----:B------:R-:W-:Y:S01]  /*19d70*/  STL.64 [R1+0xa78], R14 ;  /* 0x000a780e01007387 */ /* 0x000fe20000100a00 */
[----:B------:R-:W-:-:S03]  /*19d80*/  SHF.R.S32.HI R21, RZ, 0x1f, R229 ;  /* 0x0000001fff157819 */ /* 0x000fc600000114e5 */
[----:B------:R0:W-:Y:S01]  /*19d90*/  STL.64 [R1+0xa70], R12 ;  /* 0x000a700c01007387 */ /* 0x0001e20000100a00 */
[----:B------:R-:W-:Y:S02]  /*19da0*/  SHF.R.S32.HI R8, RZ, 0x1f, R167 ;  /* 0x0000001fff087819 */ /* 0x000fe400000114a7 */
[----:B0-----:R-:W-:-:S05]  /*19db0*/  IADD3 R12, P3, R229, R50, RZ ;  /* 0x00000032e50c7210 */ /* 0x001fca0007f7e0ff */
[----:B------:R-:W-:Y:S01]  /*19dc0*/  IMAD.X R13, R21, 0x1, R10, P3 ;  /* 0x00000001150d7824 */ /* 0x000fe200018e060a */
[----:B------:R-:W-:-:S04]  /*19dd0*/  IADD3 R22, P4, R229, R51, RZ ;  /* 0x00000033e5167210 */ /* 0x000fc80007f9e0ff */
[----:B------:R0:W-:Y:S01]  /*19de0*/  STL.64 [R1+0xa60], R12 ;  /* 0x000a600c01007387 */ /* 0x0001e20000100a00 */
[----:B------:R-:W-:Y:S01]  /*19df0*/  IMAD.X R23, R21, 0x1, R19, P4 ;  /* 0x0000000115177824 */ /* 0x000fe200020e0613 */
[CC--:B------:R-:W-:Y:S02]  /*19e00*/  IADD3 R14, P5, R167.reuse, R51.reuse, RZ ;  /* 0x00000033a70e7210 */ /* 0x0c0fe40007fbe0ff */
[----:B------:R-:W-:Y:S02]  /*19e10*/  SHF.R.S32.HI R21, RZ, 0x1f, R238 ;  /* 0x0000001fff157819 */ /* 0x000fe400000114ee */
[----:B------:R-:W-:Y:S02]  /*19e20*/  IADD3 R240, P4, R238, R51, RZ ;  /* 0x00000033eef07210 */ /* 0x000fe40007f9e0ff */
[----:B0-----:R-:W-:-:S05]  /*19e30*/  IADD3 R12, P3, R167, R50, RZ ;  /* 0x00000032a70c7210 */ /* 0x001fca0007f7e0ff */
[----:B------:R-:W-:Y:S01]  /*19e40*/  IMAD.X R13, R8, 0x1, R10, P3 ;  /* 0x00000001080d7824 */ /* 0x000fe200018e060a */
[-C--:B------:R-:W-:Y:S01]  /*19e50*/  IADD3 R238, P3, R238, R50.reuse, RZ ;  /* 0x00000032eeee7210 */ /* 0x080fe20007f7e0ff */
[--C-:B------:R-:W-:Y:S01]  /*19e60*/  IMAD.X R15, R8, 0x1, R19.reuse, P5 ;  /* 0x00000001080f7824 */ /* 0x100fe200028e0613 */
[----:B------:R-:W-:Y:S02]  /*19e70*/  SHF.R.S32.HI R8, RZ, 0x1f, R234 ;  /* 0x0000001fff087819 */ /* 0x000fe400000114ea */
[CC--:B------:R-:W-:Y:S01]  /*19e80*/  IADD3 R236, P5, R234.reuse, R51.reuse, RZ ;  /* 0x00000033eaec7210 */ /* 0x0c0fe20007fbe0ff */
[C---:B------:R-:W-:Y:S01]  /*19e90*/  IMAD.X R239, R21.reuse, 0x1, R10, P3 ;  /* 0x0000000115ef7824 */ /* 0x040fe200018e060a */
[-C--:B------:R-:W-:Y:S01]  /*19ea0*/  IADD3 R234, P3, R234, R50.reuse, RZ ;  /* 0x00000032eaea7210 */ /* 0x080fe20007f7e0ff */
[--C-:B------:R-:W-:Y:S01]  /*19eb0*/  IMAD.X R241, R21, 0x1, R19.reuse, P4 ;  /* 0x0000000115f17824 */ /* 0x100fe200020e0613 */
[----:B------:R-:W-:Y:S02]  /*19ec0*/  SHF.R.S32.HI R21, RZ, 0x1f, R230 ;  /* 0x0000001fff157819 */ /* 0x000fe400000114e6 */
[----:B------:R-:W-:Y:S01]  /*19ed0*/  IADD3 R232, P4, R230, R51, RZ ;  /* 0x00000033e6e87210 */ /* 0x000fe20007f9e0ff */
[----:B------:R-:W-:Y:S01]  /*19ee0*/  IMAD.X R235, R8, 0x1, R10, P3 ;  /* 0x0000000108eb7824 */ /* 0x000fe200018e060a */
[----:B------:R-:W-:Y:S01]  /*19ef0*/  IADD3 R230, P3, R230, R50, RZ ;  /* 0x00000032e6e67210 */ /* 0x000fe20007f7e0ff */
[----:B------:R-:W-:Y:S01]  /*19f00*/  IMAD.X R237, R8, 0x1, R19, P5 ;  /* 0x0000000108ed7824 */ /* 0x000fe200028e0613 */
[----:B------:R-:W-:-:S03]  /*19f10*/  SHF.R.S32.HI R8, RZ, 0x1f, R227 ;  /* 0x0000001fff087819 */ /* 0x000fc600000114e3 */
[----:B------:R-:W-:Y:S01]  /*19f20*/  IMAD.X R231, R21, 0x1, R10, P3 ;  /* 0x0000000115e77824 */ /* 0x000fe200018e060a */
[-C--:B------:R-:W-:Y:S01]  /*19f30*/  IADD3 R226, P3, R227, R50.reuse, RZ ;  /* 0x00000032e3e27210 */ /* 0x080fe20007f7e0ff */
[--C-:B------:R-:W-:Y:S01]  /*19f40*/  IMAD.X R233, R21, 0x1, R19.reuse, P4 ;  /* 0x0000000115e97824 */ /* 0x100fe200020e0613 */
[-C--:B------:R-:W-:Y:S02]  /*19f50*/  IADD3 R228, P5, R227, R51.reuse, RZ ;  /* 0x00000033e3e47210 */ /* 0x080fe40007fbe0ff */
[----:B------:R-:W-:Y:S01]  /*19f60*/  SHF.R.S32.HI R21, RZ, 0x1f, R222 ;  /* 0x0000001fff157819 */ /* 0x000fe200000114de */
[----:B------:R-:W-:Y:S01]  /*19f70*/  IMAD.X R227, R8, 0x1, R10, P3 ;  /* 0x0000000108e37824 */ /* 0x000fe200018e060a */
[C---:B------:R-:W-:Y:S02]  /*19f80*/  IADD3 R224, P4, R222.reuse, R51, RZ ;  /* 0x00000033dee07210 */ /* 0x040fe40007f9e0ff */
[----:B------:R-:W-:Y:S01]  /*19f90*/  IADD3 R222, P3, R222, R50, RZ ;  /* 0x00000032dede7210 */ /* 0x000fe20007f7e0ff */
[----:B------:R-:W-:Y:S01]  /*19fa0*/  IMAD.X R229, R8, 0x1, R19, P5 ;  /* 0x0000000108e57824 */ /* 0x000fe200028e0613 */
[----:B------:R-:W-:-:S02]  /*19fb0*/  SHF.R.S32.HI R8, RZ, 0x1f, R218 ;  /* 0x0000001fff087819 */ /* 0x000fc400000114da */
        /* <DEDUP_REMOVED lines=28> */
[----:B------:R0:W-:Y:S01]  /*1a180*/  STL.64 [R1+0xa68], R22 ;  /* 0x000a681601007387 */ /* 0x0001e20000100a00 */
[----:B------:R-:W-:Y:S01]  /*1a190*/  IMAD.X R205, R8, 0x1, R19, P5 ;  /* 0x0000000108cd7824 */ /* 0x000fe200028e0613 */
[----:B------:R-:W-:-:S02]  /*1a1a0*/  SHF.R.S32.HI R8, RZ, 0x1f, R194 ;  /* 0x0000001fff087819 */ /* 0x000fc400000114c2 */
[----:B------:R-:W-:Y:S01]  /*1a1b0*/  STL.64 [R1+0xa58], R14 ;  /* 0x000a580e01007387 */ /* 0x000fe20000100a00 */
[C---:B------:R-:W-:Y:S01]  /*1a1c0*/  IADD3 R196, P5, R194.reuse, R51, RZ ;  /* 0x00000033c2c47210 */ /* 0x040fe20007fbe0ff */
[C---:B------:R-:W-:Y:S01]  /*1a1d0*/  IMAD.X R199, R21.reuse, 0x1, R10, P3 ;  /* 0x0000000115c77824 */ /* 0x040fe200018e060a */
[----:B------:R-:W-:Y:S01]  /*1a1e0*/  IADD3 R194, P3, R194, R50, RZ ;  /* 0x00000032c2c27210 */ /* 0x000fe20007f7e0ff */
[----:B------:R1:W-:Y:S01]  /*1a1f0*/  STL.64 [R1+0xa50], R12 ;  /* 0x000a500c01007387 */ /* 0x0003e20000100a00 */
[----:B------:R-:W-:-:S03]  /*1a200*/  IMAD.X R201, R21, 0x1, R19, P4 ;  /* 0x0000000115c97824 */ /* 0x000fc600020e0613 */
[----:B------:R-:W-:Y:S01]  /*1a210*/  STL [R1+0x1400], R240 ;  /* 0x001400f001007387 */ /* 0x000fe20000100800 */
[----:B------:R-:W-:-:S03]  /*1a220*/  SHF.R.S32.HI R21, RZ, 0x1f, R188 ;  /* 0x0000001fff157819 */ /* 0x000fc600000114bc */
[----:B------:R-:W-:Y:S01]  /*1a230*/  STL [R1+0x13fc], R241 ;  /* 0x0013fcf101007387 */ /* 0x000fe20000100800 */
[----:B------:R-:W-:Y:S01]  /*1a240*/  IADD3 R192, P4, R188, R51, RZ ;  /* 0x00000033bcc07210 */ /* 0x000fe20007f9e0ff */
[----:B------:R-:W-:Y:S02]  /*1a250*/  IMAD.X R195, R8, 0x1, R10, P3 ;  /* 0x0000000108c37824 */ /* 0x000fe400018e060a */
[----:B------:R-:W-:Y:S01]  /*1a260*/  STL [R1+0x1408], R238 ;  /* 0x001408ee01007387 */ /* 0x000fe20000100800 */
[----:B------:R-:W-:-:S03]  /*1a270*/  IADD3 R188, P3, R188, R50, RZ ;  /* 0x00000032bcbc7210 */ /* 0x000fc60007f7e0ff */
[----:B------:R-:W-:Y:S04]  /*1a280*/  STL [R1+0x1404], R239 ;  /* 0x001404ef01007387 */ /* 0x000fe80000100800 */
[----:B------:R-:W-:Y:S04]  /*1a290*/  STL [R1+0x1410], R236 ;  /* 0x001410ec01007387 */ /* 0x000fe80000100800 */
[----:B------:R-:W-:Y:S01]  /*1a2a0*/  STL [R1+0x140c], R237 ;  /* 0x00140ced01007387 */ /* 0x000fe20000100800 */
[----:B------:R-:W-:-:S03]  /*1a2b0*/  IMAD.X R197, R8, 0x1, R19, P5 ;  /* 0x0000000108c57824 */ /* 0x000fc600028e0613 */
[----:B------:R-:W-:Y:S01]  /*1a2c0*/  STL [R1+0x1418], R234 ;  /* 0x001418ea01007387 */ /* 0x000fe20000100800 */
[----:B------:R-:W-:-:S03]  /*1a2d0*/  SHF.R.S32.HI R8, RZ, 0x1f, R184 ;  /* 0x0000001fff087819 */ /* 0x000fc600000114b8 */
[----:B------:R-:W-:Y:S01]  /*1a2e0*/  STL [R1+0x1414], R235 ;  /* 0x001414eb01007387 */ /* 0x000fe20000100800 */
[C---:B------:R-:W-:Y:S01]  /*1a2f0*/  IADD3 R186, P5, R184.reuse, R51, RZ ;  /* 0x00000033b8ba7210 */ /* 0x040fe20007fbe0ff */
        /* <DEDUP_REMOVED lines=98> */
[----:B0-----:R-:W-:Y:S01]  /*1a920*/  IADD3 R22, P4, R20, R51, RZ ;  /* 0x0000003314167210 */ /* 0x001fe20007f9e0ff */
        /* <DEDUP_REMOVED lines=8> */
[----:B------:R-:W-:-:S03]  /*1a9b0*/  IMAD.X R21, R21, 0x1, R10, P3 ;  /* 0x0000000115157824 */ /* 0x000fc600018e060a */
[----:B------:R-:W-:Y:S01]  /*1a9c0*/  STL [R1+0x1520], R45 ;  /* 0x0015202d01007387 */ /* 0x000fe20000100800 */
[----:B-1----:R-:W-:-:S03]  /*1a9d0*/  IADD3 R12, P3, R9, R50, RZ ;  /* 0x00000032090c7210 */ /* 0x002fc60007f7e0ff */
[----:B------:R-:W-:Y:S04]  /*1a9e0*/  STL [R1+0x152c], R42 ;  /* 0x00152c2a01007387 */ /* 0x000fe80000100800 */
[----:B------:R-:W-:Y:S04]  /*1a9f0*/  STL [R1+0x1528], R43 ;  /* 0x0015282b01007387 */ /* 0x000fe80000100800 */
[----:B------:R-:W-:Y:S04]  /*1aa00*/  STL [R1+0x1534], R40 ;  /* 0x0015342801007387 */ /* 0x000fe80000100800 */
[----:B------:R-:W-:Y:S04]  /*1aa10*/  STL [R1+0x1530], R41 ;  /* 0x0015302901007387 */ /* 0x000fe80000100800 */
[----:B------:R-:W-:Y:S01]  /*1aa20*/  STL [R1+0x1540], R38 ;  /* 0x0015402601007387 */ /* 0x000fe20000100800 */
[----:B------:R-:W-:-:S03]  /*1aa30*/  IMAD.X R13, R155, 0x1, R10, P3 ;  /* 0x000000019b0d7824 */ /* 0x000fc600018e060a */
        /* <DEDUP_REMOVED lines=8> */
[----:B------:R0:W-:Y:S01]  /*1aac0*/  STL.64 [R1+0xa48], R12 ;  /* 0x000a480c01007387 */ /* 0x0001e20000100a00 */
[----:B------:R-:W-:Y:S01]  /*1aad0*/  IMAD.X R27, R8, 0x1, R19, P5 ;  /* 0x00000001081b7824 */ /* 0x000fe200028e0613 */
[----:B------:R-:W-:-:S02]  /*1aae0*/  IADD3 R8, P5, R9, R51, RZ ;  /* 0x0000003309087210 */ /* 0x000fc40007fbe0ff */
[----:B0-----:R-:W-:-:S03]  /*1aaf0*/  IADD3 R12, P3, R166, R50, RZ ;  /* 0x00000032a60c7210 */ /* 0x001fc60007f7e0ff */
[--C-:B------:R-:W-:Y:S02]  /*1ab00*/  IMAD.X R9, R155, 0x1, R19.reuse, P5 ;  /* 0x000000019b097824 */ /* 0x100fe400028e0613 */
[C---:B------:R-:W-:Y:S01]  /*1ab10*/  IMAD.X R13, R157.reuse, 0x1, R10, P3 ;  /* 0x000000019d0d7824 */ /* 0x040fe200018e060a */
[-C--:B------:R-:W-:Y:S02]  /*1ab20*/  IADD3 R168, P4, R166, R51.reuse, RZ ;  /* 0x00000033a6a87210 */ /* 0x080fe40007f9e0ff */
[----:B------:R-:W-:Y:S02]  /*1ab30*/  SHF.R.S32.HI R155, RZ, 0x1f, R164 ;  /* 0x0000001fff9b7819 */ /* 0x000fe400000114a4 */
[----:B------:R-:W-:Y:S01]  /*1ab40*/  IADD3 R14, P5, R164, R51, RZ ;  /* 0x00000033a40e7210 */ /* 0x000fe20007fbe0ff */
[----:B------:R0:W-:Y:S01]  /*1ab50*/  STL.64 [R1+0xa38], R12 ;  /* 0x000a380c01007387 */ /* 0x0001e20000100a00 */
[----:B------:R-:W-:-:S03]  /*1ab60*/  IMAD.X R169, R157, 0x1, R19, P4 ;  /* 0x000000019da97824 */ /* 0x000fc600020e0613 */
[C---:B------:R-:W-:Y:S01]  /*1ab70*/  IMAD.X R15, R155.reuse, 0x1, R19, P5 ;  /* 0x000000019b0f7824 */ /* 0x040fe200028e0613 */
[----:B0-----:R-:W-:Y:S01]  /*1ab80*/  IADD3 R12, P3, R164, R50, RZ ;  /* 0x00000032a40c7210 */ /* 0x001fe20007f7e0ff */
        /* <DEDUP_REMOVED lines=9> */
[C---:B------:R-:W-:Y:S02]  /*1ac20*/  IADD3 R14, P5, R162.reuse, R51, RZ ;  /* 0x00000033a20e7210 */ /* 0x040fe40007fbe0ff */
        /* <DEDUP_REMOVED lines=37> */
[C---:B0-----:R-:W-:Y:S02]  /*1ae80*/  IADD3 R32, P4, R153.reuse, R51, RZ ;  /* 0x0000003399207210 */ /* 0x041fe40007f9e0ff */
[----:B-1----:R-:W-:-:S05]  /*1ae90*/  IADD3 R12, P3, R153, R50, RZ ;  /* 0x00000032990c7210 */ /* 0x002fca0007f7e0ff */
[----:B------:R-:W-:Y:S01]  /*1aea0*/  IMAD.X R13, R154, 0x1, R10, P3 ;  /* 0x000000019a0d7824 */ /* 0x000fe200018e060a */
        /* <DEDUP_REMOVED lines=174> */
[----:B------:R-:W-:Y:S03]  /*1b990*/  STL.64 [R1+0x28], R32 ;  /* 0x0000282001007387 */ /* 0x000fe60000100a00 */
[----:B------:R-:W-:Y:S01]  /*1b9a0*/  IMAD.X R13, R129, 0x1, R10, P3 ;  /* 0x00000001810d7824 */ /* 0x000fe200018e060a */
[----:B------:R0:W-:Y:S01]  /*1b9b0*/  STL.64 [R1+0x18], R14 ;  /* 0x0000180e01007387 */ /* 0x0001e20000100a00 */
[----:B------:R-:W-:-:S03]  /*1b9c0*/  SHF.R.S32.HI R128, RZ, 0x1f, R127 ;  /* 0x0000001fff807819 */ /* 0x000fc6000001147f */
[----:B------:R1:W-:Y:S01]  /*1b9d0*/  STL.64 [R1+0x10], R12 ;  /* 0x0000100c01007387 */ /* 0x0003e20000100a00 */
[-C--:B------:R-:W-:Y:S02]  /*1b9e0*/  IADD3 R250, P5, R248, R51.reuse, RZ ;  /* 0x00000033f8fa7210 */ /* 0x080fe40007fbe0ff */
[C---:B0-----:R-:W-:Y:S02]  /*1b9f0*/  IADD3 R14, P4, R127.reuse, R51, RZ ;  /* 0x000000337f0e7210 */ /* 0x041fe40007f9e0ff */
[----:B-1----:R-:W-:Y:S02]  /*1ba00*/  IADD3 R12, P3, R127, R50, RZ ;  /* 0x000000327f0c7210 */ /* 0x002fe40007f7e0ff */
[----:B------:R-:W-:-:S03]  /*1ba10*/  SHF.R.S32.HI R127, RZ, 0x1f, R248 ;  /* 0x0000001fff7f7819 */ /* 0x000fc600000114f8 */
[----:B------:R-:W-:Y:S01]  /*1ba20*/  IMAD.X R13, R128, 0x1, R10, P3 ;  /* 0x00000001800d7824 */ /* 0x000fe200018e060a */
[-C--:B------:R-:W-:Y:S01]  /*1ba30*/  IADD3 R248, P3, R248, R50.reuse, RZ ;  /* 0x00000032f8f87210 */ /* 0x080fe20007f7e0ff */
[--C-:B------:R-:W-:Y:S01]  /*1ba40*/  IMAD.X R15, R128, 0x1, R19.reuse, P4 ;  /* 0x00000001800f7824 */ /* 0x100fe200020e0613 */
[----:B------:R-:W-:Y:S02]  /*1ba50*/  SHF.R.S32.HI R128, RZ, 0x1f, R244 ;  /* 0x0000001fff807819 */ /* 0x000fe400000114f4 */
[C---:B------:R-:W-:Y:S01]  /*1ba60*/  IADD3 R246, P4, R244.reuse, R51, RZ ;  /* 0x00000033f4f67210 */ /* 0x040fe20007f9e0ff */
[C---:B------:R-:W-:Y:S01]  /*1ba70*/  IMAD.X R249, R127.reuse, 0x1, R10, P3 ;  /* 0x000000017ff97824 */ /* 0x040fe200018e060a */
[----:B------:R-:W-:Y:S01]  /*1ba80*/  IADD3 R244, P3, R244, R50, RZ ;  /* 0x00000032f4f47210 */ /* 0x000fe20007f7e0ff */
[----:B------:R-:W-:Y:S01]  /*1ba90*/  STL.64 [R1+0x8], R14 ;  /* 0x0000080e01007387 */ /* 0x000fe20000100a00 */
[----:B------:R-:W-:Y:S01]  /*1baa0*/  IMAD.X R251, R127, 0x1, R19, P5 ;  /* 0x000000017ffb7824 */ /* 0x000fe200028e0613 */
[----:B------:R-:W-:-:S02]  /*1bab0*/  SHF.R.S32.HI R127, RZ, 0x1f, R126 ;  /* 0x0000001fff7f7819 */ /* 0x000fc4000001147e */
[----:B------:R0:W-:Y:S01]  /*1bac0*/  STL.64 [R1], R12 ;  /* 0x0000000c01007387 */ /* 0x0001e20000100a00 */
[----:B------:R-:W-:Y:S01]  /*1bad0*/  IMAD.X R245, R128, 0x1, R10, P3 ;  /* 0x0000000180f57824 */ /* 0x000fe200018e060a */
[C---:B------:R-:W-:Y:S02]  /*1bae0*/  IADD3 R242, P5, R126.reuse, R51, RZ ;  /* 0x000000337ef27210 */ /* 0x040fe40007fbe0ff */
[----:B0-----:R-:W-:-:S05]  /*1baf0*/  IADD3 R12, P3, R126, R50, RZ ;  /* 0x000000327e0c7210 */ /* 0x001fca0007f7e0ff */
[----:B------:R-:W-:Y:S01]  /*1bb00*/  IMAD.X R13, R127, 0x1, R10, P3 ;  /* 0x000000017f0d7824 */ /* 0x000fe200018e060a */
[----:B------:R-:W-:-:S04]  /*1bb10*/  SHF.R.S32.HI R126, RZ, 0x1f, R125 ;  /* 0x0000001fff7e7819 */ /* 0x000fc8000001147d */
[----:B------:R0:W-:Y:S01]  /*1bb20*/  STL.64 [R1+0x8c8], R12 ;  /* 0x0008c80c01007387 */ /* 0x0001e20000100a00 */
[--C-:B------:R-:W-:Y:S01]  /*1bb30*/  IMAD.X R247, R128, 0x1, R19.reuse, P4 ;  /* 0x0000000180f77824 */ /* 0x100fe200020e0613 */
[----:B------:R-:W-:Y:S01]  /*1bb40*/  IADD3 R32, P4, R125, R51, RZ ;  /* 0x000000337d207210 */ /* 0x000fe20007f9e0ff */
[----:B------:R-:W-:Y:S01]  /*1bb50*/  IMAD.X R243, R127, 0x1, R19, P5 ;  /* 0x000000017ff37824 */ /* 0x000fe200028e0613 */
[----:B0-----:R-:W-:-:S05]  /*1bb60*/  IADD3 R12, P3, R125, R50, RZ ;  /* 0x000000327d0c7210 */ /* 0x001fca0007f7e0ff */
        /* <DEDUP_REMOVED lines=320> */
[C---:B------:R-:W-:Y:S01]  /*1cf70*/  VIADD R78, R79.reuse, UR5 ;  /* 0x000000054f4e7c36 */ /* 0x040fe20008000000 */
[----:B------:R-:W-:Y:S01]  /*1cf80*/  ULDC UR5, c[0x0][0x248] ;  /* 0x0000920000057ab9 */ /* 0x000fe20000000800 */
[C---:B0-----:R-:W-:Y:S02]  /*1cf90*/  IADD3 R32, P4, R79.reuse, R51, RZ ;  /* 0x000000334f207210 */ /* 0x041fe40007f9e0ff */
[----:B-1----:R-:W-:-:S05]  /*1cfa0*/  IADD3 R12, P3, R79, R50, RZ ;  /* 0x000000324f0c7210 */ /* 0x002fca0007f7e0ff */
[----:B------:R-:W-:Y:S01]  /*1cfb0*/  IMAD.X R13, R80, 0x1, R10, P3 ;  /* 0x00000001500d7824 */ /* 0x000fe200018e060a */
[----:B------:R-:W-:Y:S02]  /*1cfc0*/  SHF.R.S32.HI R79, RZ, 0x1f, R78 ;  /* 0x0000001fff4f7819 */ /* 0x000fe4000001144e */
[----:B------:R-:W-:Y:S02]  /*1cfd0*/  IADD3 R14, P5, R78, R51, RZ ;  /* 0x000000334e0e7210 */ /* 0x000fe40007fbe0ff */
[----:B------:R0:W-:Y:S01]  /*1cfe0*/  STL.64 [R1+0x5c0], R12 ;  /* 0x0005c00c01007387 */ /* 0x0001e20000100a00 */
[--C-:B------:R-:W-:Y:S02]  /*1cff0*/  IMAD.X R33, R80, 0x1, R19.reuse, P4 ;  /* 0x0000000150217824 */ /* 0x100fe400020e0613 */
[----:B------:R-:W-:Y:S02]  /*1d000*/  IMAD.X R15, R79, 0x1, R19, P5 ;  /* 0x000000014f0f7824 */ /* 0x000fe400028e0613 */
[C---:B------:R-:W-:Y:S01]  /*1d010*/  VIADD R77, R78.reuse, UR5 ;  /* 0x000000054e4d7c36 */ /* 0x040fe20008000000 */
[----:B0-----:R-:W-:Y:S01]  /*1d020*/  IADD3 R12, P3, R78, R50, RZ ;  /* 0x000000324e0c7210 */ /* 0x001fe20007f7e0ff */
[----:B------:R0:W-:Y:S01]  /*1d030*/  STL.64 [R1+0x6b8], R32 ;  /* 0x0006b82001007387 */ /* 0x0001e20000100a00 */
[----:B------:R-:W-:-:S03]  /*1d040*/  ULDC UR5, c[0x0][0x248] ;  /* 0x0000920000057ab9 */ /* 0x000fc60000000800 */
        /* <DEDUP_REMOVED lines=224> */
[C---:B------:R-:W-:Y:S01]  /*1de50*/  IMAD.X R13, R54.reuse, 0x1, R10, P3 ;  /* 0x00000001360d7824 */ /* 0x040fe200018e060a */
[----:B------:R-:W-:Y:S02]  /*1de60*/  SHF.R.S32.HI R49, RZ, 0x1f, R53 ;  /* 0x0000001fff317819 */ /* 0x000fe40000011435 */
[----:B------:R-:W-:Y:S02]  /*1de70*/  IADD3 R14, P5, R53, R51, RZ ;  /* 0x00000033350e7210 */ /* 0x000fe40007fbe0ff */
[----:B------:R0:W-:Y:S01]  /*1de80*/  STL.64 [R1+0x558], R12 ;  /* 0x0005580c01007387 */ /* 0x0001e20000100a00 */
[--C-:B------:R-:W-:Y:S02]  /*1de90*/  IMAD.X R33, R54, 0x1, R19.reuse, P4 ;  /* 0x0000000136217824 */ /* 0x100fe400020e0613 */
[----:B------:R-:W-:Y:S02]  /*1dea0*/  IMAD.X R15, R49, 0x1, R19, P5 ;  /* 0x00000001310f7824 */ /* 0x000fe400028e0613 */
[C---:B------:R-:W-:Y:S01]  /*1deb0*/  VIADD R48, R53.reuse, UR7 ;  /* 0x0000000735307c36 */ /* 0x040fe20008000000 */
[----:B0-----:R-:W-:Y:S01]  /*1dec0*/  IADD3 R12, P3, R53, R50, RZ ;  /* 0x00000032350c7210 */ /* 0x001fe20007f7e0ff */
[----:B------:R-:W-:Y:S01]  /*1ded0*/  STL.64 [R1+0x5e8], R32 ;  /* 0x0005e82001007387 */ /* 0x000fe20000100a00 */
[----:B------:R-:W-:-:S03]  /*1dee0*/  ULDC UR7, c[0x0][0x248] ;  /* 0x0000920000077ab9 */ /* 0x000fc60000000800 */
[----:B------:R-:W-:Y:S01]  /*1def0*/  IMAD.X R13, R49, 0x1, R10, P3 ;  /* 0x00000001310d7824 */ /* 0x000fe200018e060a */
[----:B------:R0:W-:Y:S01]  /*1df00*/  STL.64 [R1+0x5e0], R14 ;  /* 0x0005e00e01007387 */ /* 0x0001e20000100a00 */
[----:B------:R-:W-:-:S03]  /*1df10*/  SHF.R.S32.HI R53, RZ, 0x1f, R48 ;  /* 0x0000001fff357819 */ /* 0x000fc60000011430 */
[----:B------:R1:W-:Y:S01]  /*1df20*/  STL.64 [R1+0x550], R12 ;  /* 0x0005500c01007387 */ /* 0x0003e20000100a00 */
[C---:B------:R-:W-:Y:S01]  /*1df30*/  VIADD R52, R48.reuse, UR6 ;  /* 0x0000000630347c36 */ /* 0x040fe20008000000 */
[----:B------:R-:W-:Y:S01]  /*1df40*/  ULDC UR6, c[0x0][0x248] ;  /* 0x0000920000067ab9 */ /* 0x000fe20000000800 */
[C---:B0-----:R-:W-:Y:S02]  /*1df50*/  IADD3 R14, P4, R48.reuse, R51, RZ ;  /* 0x00000033300e7210 */ /* 0x041fe40007f9e0ff */
[----:B-1----:R-:W-:-:S03]  /*1df60*/  IADD3 R12, P3, R48, R50, RZ ;  /* 0x00000032300c7210 */ /* 0x002fc60007f7e0ff */
[C---:B------:R-:W-:Y:S02]  /*1df70*/  IMAD.X R15, R53.reuse, 0x1, R19, P4 ;  /* 0x00000001350f7824 */ /* 0x040fe400020e0613 */
[----:B------:R-:W-:-:S03]  /*1df80*/  IMAD.X R13, R53, 0x1, R10, P3 ;  /* 0x00000001350d7824 */ /* 0x000fc600018e060a */
[----:B------:R0:W-:Y:S01]  /*1df90*/  STL.64 [R1+0x548], R14 ;  /* 0x0005480e01007387 */ /* 0x0001e20000100a00 */
[----:B------:R-:W-:-:S03]  /*1dfa0*/  SHF.R.S32.HI R49, RZ, 0x1f, R52 ;  /* 0x0000001fff317819 */ /* 0x000fc60000011434 */
[----:B------:R1:W-:Y:S01]  /*1dfb0*/  STL.64 [R1+0x530], R12 ;  /* 0x0005300c01007387 */ /* 0x0003e20000100a00 */
[----:B------:R-:W-:Y:S01]  /*1dfc0*/  VIADD R48, R52, UR5 ;  /* 0x0000000534307c36 */ /* 0x000fe20008000000 */
[----:B--2---:R-:W-:Y:S02]  /*1dfd0*/  LOP3.LUT R3, R3, 0xfffff7ff, RZ, 0xc0, !PT ;  /* 0xfffff7ff03037812 */ /* 0x004fe400078ec0ff */
[----:B------:R-:W-:Y:S01]  /*1dfe0*/  LOP3.LUT R2, R2, 0xffff7fff, RZ, 0xc0, !PT ;  /* 0xffff7fff02027812 */ /* 0x000fe200078ec0ff */
[C---:B------:R-:W-:Y:S01]  /*1dff0*/  VIADD R63, R5.reuse, 0x58 ;  /* 0x00000058053f7836 */ /* 0x040fe20000000000 */
[----:B0-----:R-:W-:Y:S01]  /*1e000*/  IADD3 R14, P4, R52, R51, RZ ;  /* 0x00000033340e7210 */ /* 0x001fe20007f9e0ff */
[C---:B------:R-:W-:Y:S01]  /*1e010*/  VIADD R62, R5.reuse, 0x57 ;  /* 0x00000057053e7836 */ /* 0x040fe20000000000 */
[----:B---3--:R-:W-:Y:S01]  /*1e020*/  LOP3.LUT R0, R0, 0xfffffbff, RZ, 0xc0, !PT ;  /* 0xfffffbff00007812 */ /* 0x008fe200078ec0ff */
[----:B------:R-:W-:Y:S01]  /*1e030*/  VIADD R61, R5, 0x56 ;  /* 0x00000056053d7836 */ /* 0x000fe20000000000 */
[----:B-1----:R-:W-:Y:S01]  /*1e040*/  IADD3 R12, P3, R52, R50, RZ ;  /* 0x00000032340c7210 */ /* 0x002fe20007f7e0ff */
[----:B------:R-:W-:Y:S01]  /*1e050*/  IMAD.X R15, R49, 0x1, R19, P4 ;  /* 0x00000001310f7824 */ /* 0x000fe200020e0613 */
[----:B----4-:R-:W-:Y:S01]  /*1e060*/  LOP3.LUT R4, R4, 0xfffdffff, RZ, 0xc0, !PT ;  /* 0xfffdffff04047812 */ /* 0x010fe200078ec0ff */
[----:B------:R-:W-:Y:S01]  /*1e070*/  VIADD R60, R5, 0x55 ;  /* 0x00000055053c7836 */ /* 0x000fe20000000000 */
[----:B------:R-:W-:Y:S01]  /*1e080*/  ULDC UR5, c[0x0][0x228] ;  /* 0x00008a0000057ab9 */ /* 0x000fe20000000800 */
[----:B------:R-:W-:Y:S01]  /*1e090*/  IMAD.X R13, R49, 0x1, R10, P3 ;  /* 0x00000001310d7824 */ /* 0x000fe200018e060a */
[----:B------:R0:W-:Y:S01]  /*1e0a0*/  STL.64 [R1+0x518], R14 ;  /* 0x0005180e01007387 */ /* 0x0001e20000100a00 */
[----:B------:R-:W-:-:S03]  /*1e0b0*/  SHF.R.S32.HI R53, RZ, 0x1f, R48 ;  /* 0x0000001fff357819 */ /* 0x000fc60000011430 */
[----:B------:R1:W-:Y:S01]  /*1e0c0*/  STL.64 [R1+0x508], R12 ;  /* 0x0005080c01007387 */ /* 0x0003e20000100a00 */
[C---:B------:R-:W-:Y:S01]  /*1e0d0*/  VIADD R52, R48.reuse, UR8 ;  /* 0x0000000830347c36 */ /* 0x040fe20008000000 */
[C---:B0-----:R-:W-:Y:S02]  /*1e0e0*/  IADD3 R14, P4, R48.reuse, R51, RZ ;  /* 0x00000033300e7210 */ /* 0x041fe40007f9e0ff */
[----:B-1----:R-:W-:-:S03]  /*1e0f0*/  IADD3 R12, P3, R48, R50, RZ ;  /* 0x00000032300c7210 */ /* 0x002fc60007f7e0ff */
[C---:B------:R-:W-:Y:S02]  /*1e100*/  IMAD.X R15, R53.reuse, 0x1, R19, P4 ;  /* 0x00000001350f7824 */ /* 0x040fe400020e0613 */
[----:B------:R-:W-:-:S03]  /*1e110*/  IMAD.X R13, R53, 0x1, R10, P3 ;  /* 0x00000001350d7824 */ /* 0x000fc600018e060a */
[----:B------:R0:W-:Y:S01]  /*1e120*/  STL.64 [R1+0x4f0], R14 ;  /* 0x0004f00e01007387 */ /* 0x0001e20000100a00 */
[----:B------:R-:W-:-:S03]  /*1e130*/  SHF.R.S32.HI R49, RZ, 0x1f, R52 ;  /* 0x0000001fff317819 */ /* 0x000fc60000011434 */
[----:B------:R1:W-:Y:S01]  /*1e140*/  STL.64 [R1+0x4d8], R12 ;  /* 0x0004d80c01007387 */ /* 0x0003e20000100a00 */
[C---:B------:R-:W-:Y:S01]  /*1e150*/  VIADD R48, R52.reuse, UR9 ;  /* 0x0000000934307c36 */ /* 0x040fe20008000000 */
[----:B------:R-:W-:Y:S01]  /*1e160*/  ULDC.64 UR8, c[0x0][0x228] ;  /* 0x00008a0000087ab9 */ /* 0x000fe20000000a00 */
        /* <DEDUP_REMOVED lines=364> */
[C---:B------:R-:W-:Y:S02]  /*1f830*/  VIADD R52, R48.reuse, UR58 ;  /* 0x0000003a30347c36 */ /* 0x040fe40008000000 */
[----:B------:R-:W-:Y:S01]  /*1f840*/  VIADD R252, R5, 0x4 ;  /* 0x0000000405fc7836 */ /* 0x000fe20000000000 */
[----:B------:R-:W-:Y:S01]  /*1f850*/  LOP3.LUT R17, R17, 0x7fffffff, RZ, 0xc0, !PT ;  /* 0x7fffffff11117812 */ /* 0x000fe200078ec0ff */
[C---:B------:R-:W-:Y:S01]  /*1f860*/  VIADD R59, R5.reuse, 0x54 ;  /* 0x00000054053b7836 */ /* 0x040fe20000000000 */
[C---:B0-----:R-:W-:Y:S01]  /*1f870*/  IADD3 R14, P4, R48.reuse, R51, RZ ;  /* 0x00000033300e7210 */ /* 0x041fe20007f9e0ff */
[----:B------:R-:W-:Y:S01]  /*1f880*/  VIADD R57, R5, 0x52 ;  /* 0x0000005205397836 */ /* 0x000fe20000000000 */
[----:B------:R-:W-:Y:S01]  /*1f890*/  ULDC UR58, c[0x0][0x228] ;  /* 0x00008a00003a7ab9 */ /* 0x000fe20000000800 */
[----:B-1----:R-:W-:Y:S02]  /*1f8a0*/  IADD3 R12, P3, R48, R50, RZ ;  /* 0x00000032300c7210 */ /* 0x002fe40007f7e0ff */
[----:B------:R-:W-:-:S03]  /*1f8b0*/  IMAD.X R15, R53, 0x1, R19, P4 ;  /* 0x00000001350f7824 */ /* 0x000fc600020e0613 */
[----:B------:R-:W-:Y:S02]  /*1f8c0*/  IMAD.X R13, R53, 0x1, R10, P3 ;  /* 0x00000001350d7824 */ /* 0x000fe400018e060a */
        /* <DEDUP_REMOVED lines=21> */
[----:B------:R-:W-:Y:S01]  /*1fa20*/  LOP3.LUT R18, R18, 0x7fffffff, RZ, 0xc0, !PT ;  /* 0x7fffffff12127812 */ /* 0x000fe200078ec0ff */
[----:B------:R-:W-:Y:S01]  /*1fa30*/  VIADD R55, R5, 0x50 ;  /* 0x0000005005377836 */ /* 0x000fe20000000000 */
        /* <DEDUP_REMOVED lines=22> */
[----:B------:R-:W-:Y:S02]  /*1fba0*/  VIADD R52, R48, UR7 ;  /* 0x0000000730347c36 */ /* 0x000fe40008000000 */
[----:B------:R-:W-:Y:S01]  /*1fbb0*/  IMAD.X R13, R49, 0x1, R10, P3 ;  /* 0x00000001310d7824 */ /* 0x000fe200018e060a */
[----:B------:R0:W-:Y:S01]  /*1fbc0*/  STL.64 [R1+0xf0], R14 ;  /* 0x0000f00e01007387 */ /* 0x0001e20000100a00 */
[----:B------:R-:W-:-:S03]  /*1fbd0*/  SHF.R.S32.HI R53, RZ, 0x1f, R48 ;  /* 0x0000001fff357819 */ /* 0x000fc60000011430 */
[----:B------:R1:W-:Y:S01]  /*1fbe0*/  STL.64 [R1+0xe8], R12 ;  /* 0x0000e80c01007387 */ /* 0x0003e20000100a00 */
[-C--:B------:R-:W-:Y:S02]  /*1fbf0*/  IADD3 R34, P3, R52, R51.reuse, RZ ;  /* 0x0000003334227210 */ /* 0x080fe40007f7e0ff */
[C---:B0-----:R-:W-:Y:S02]  /*1fc00*/  IADD3 R14, P4, R48.reuse, R51, RZ ;  /* 0x00000033300e7210 */ /* 0x041fe40007f9e0ff */
[-C--:B-1----:R-:W-:Y:S02]  /*1fc10*/  IADD3 R12, P5, R48, R50.reuse, RZ ;  /* 0x00000032300c7210 */ /* 0x082fe40007fbe0ff */
[----:B------:R-:W-:Y:S01]  /*1fc20*/  SHF.R.S32.HI R48, RZ, 0x1f, R52 ;  /* 0x0000001fff307819 */ /* 0x000fe20000011434 */
[--C-:B------:R-:W-:Y:S01]  /*1fc30*/  IMAD.X R15, R53, 0x1, R19.reuse, P4 ;  /* 0x00000001350f7824 */ /* 0x100fe200020e0613 */
[C---:B------:R-:W-:Y:S01]  /*1fc40*/  IADD3 R32, P4, R52.reuse, R50, RZ ;  /* 0x0000003234207210 */ /* 0x040fe20007f9e0ff */
[----:B------:R-:W-:Y:S01]  /*1fc50*/  VIADD R49, R52, UR6 ;  /* 0x0000000634317c36 */ /* 0x000fe20008000000 */
[----:B------:R-:W-:Y:S01]  /*1fc60*/  ULDC.64 UR6, c[0x0][0x228] ;  /* 0x00008a0000067ab9 */ /* 0x000fe20000000a00 */
[----:B------:R-:W-:Y:S01]  /*1fc70*/  IMAD.X R35, R48, 0x1, R19, P3 ;  /* 0x0000000130237824 */ /* 0x000fe200018e0613 */
[----:B------:R-:W-:Y:S01]  /*1fc80*/  ISETP.GE.AND P3, PT, R6, UR44, PT ;  /* 0x0000002c06007c0c */ /* 0x000fe2000bf66270 */
[----:B------:R-:W-:-:S03]  /*1fc90*/  IMAD.X R33, R48, 0x1, R10, P4 ;  /* 0x0000000130217824 */ /* 0x000fc600020e060a */
[----:B------:R-:W-:Y:S01]  /*1fca0*/  ISETP.LT.AND P4, PT, R5, UR7, !P3 ;  /* 0x0000000705007c0c */ /* 0x000fe2000df81270 */
[----:B------:R-:W-:Y:S01]  /*1fcb0*/  IMAD.X R13, R53, 0x1, R10, P5 ;  /* 0x00000001350d7824 */ /* 0x000fe200028e060a */
[----:B------:R-:W-:Y:S01]  /*1fcc0*/  ISETP.LT.AND P3, PT, R6, UR6, !P2 ;  /* 0x0000000606007c0c */ /* 0x000fe2000d761270 */
[----:B------:R0:W-:Y:S01]  /*1fcd0*/  STL.64 [R1+0xe0], R14 ;  /* 0x0000e00e01007387 */ /* 0x0001e20000100a00 */
[----:B------:R-:W-:Y:S01]  /*1fce0*/  ISETP.LT.AND P2, PT, R7, UR18, !P2 ;  /* 0x0000001207007c0c */ /* 0x000fe2000d741270 */
[----:B------:R-:W-:Y:S01]  /*1fcf0*/  VIADD R54, R5, 0x4e ;  /* 0x0000004e05367836 */ /* 0x000fe20000000000 */
[----:B------:R-:W-:-:S07]  /*1fd00*/  ULDC UR7, c[0x0][0x228] ;  /* 0x00008a0000077ab9 */ /* 0x000fce0000000800 */
[----:B------:R-:W-:Y:S01]  /*1fd10*/  @P4 LOP3.LUT R2, R2, 0x8000, RZ, 0xfc, !PT ;  /* 0x0000800002024812 */ /* 0x000fe200078efcff */
[----:B------:R-:W-:Y:S01]  /*1fd20*/  VIADD R53, R5, 0x4b ;  /* 0x0000004b05357836 */ /* 0x000fe20000000000 */
[----:B------:R-:W-:Y:S01]  /*1fd30*/  @P3 LOP3.LUT R3, R3, 0x800, RZ, 0xfc, !PT ;  /* 0x0000080003033812 */ /* 0x000fe200078efcff */
[----:B------:R1:W-:Y:S01]  /*1fd40*/  STL.64 [R1+0xd8], R12 ;  /* 0x0000d80c01007387 */ /* 0x0003e20000100a00 */
[C---:B------:R-:W-:Y:S01]  /*1fd50*/  ISETP.LT.AND P3, PT, R6.reuse, UR26, !P1 ;  /* 0x0000001a06007c0c */ /* 0x040fe2000cf61270 */
[----:B------:R-:W-:Y:S01]  /*1fd60*/  VIADD R52, R5, 0x49 ;  /* 0x0000004905347836 */ /* 0x000fe20000000000 */
[----:B------:R-:W-:Y:S01]  /*1fd70*/  LOP3.LUT R3, R3, 0xffffefff, RZ, 0xc0, !PT ;  /* 0xffffefff03037812 */ /* 0x000fe200078ec0ff */
[----:B------:R-:W-:Y:S01]  /*1fd80*/  VIADD R58, R5, 0x53 ;  /* 0x00000053053a7836 */ /* 0x000fe20000000000 */
[----:B0-----:R-:W-:Y:S01]  /*1fd90*/  IADD3 R14, P5, R49, R51, RZ ;  /* 0x00000033310e7210 */ /* 0x001fe20007fbe0ff */
[----:B------:R-:W-:Y:S01]  /*1fda0*/  VIADD R56, R5, 0x51 ;  /* 0x0000005105387836 */ /* 0x000fe20000000000 */
[----:B------:R-:W-:Y:S01]  /*1fdb0*/  @P2 LOP3.LUT R3, R3, 0x1000, RZ, 0xfc, !PT ;  /* 0x0000100003032812 */ /* 0x000fe200078efcff */
[----:B------:R-:W-:Y:S01]  /*1fdc0*/  VIADD R64, R5, 0x4f ;  /* 0x0000004f05407836 */ /* 0x000fe20000000000 */
[----:B------:R-:W-:Y:S01]  /*1fdd0*/  ISETP.LT.AND P2, PT, R7, UR24, !P1 ;  /* 0x0000001807007c0c */ /* 0x000fe2000cf41270 */
[----:B------:R-:W-:Y:S01]  /*1fde0*/  VIADD R66, R5, 0x4c ;  /* 0x0000004c05427836 */ /* 0x000fe20000000000 */
[----:B------:R-:W-:Y:S01]  /*1fdf0*/  LOP3.LUT R3, R3, 0xffffbfff, RZ, 0xc0, !PT ;  /* 0xffffbfff03037812 */ /* 0x000fe200078ec0ff */
[----:B------:R-:W-:Y:S01]  /*1fe00*/  VIADD R162, R5, 0x4a ;  /* 0x0000004a05a27836 */ /* 0x000fe20000000000 */
[----:B------:R-:W-:Y:S01]  /*1fe10*/  ISETP.LT.AND P1, PT, R7, UR30, !P0 ;  /* 0x0000001e07007c0c */ /* 0x000fe2000c721270 */
[----:B------:R-:W-:Y:S01]  /*1fe20*/  VIADD R164, R5, 0x48 ;  /* 0x0000004805a47836 */ /* 0x000fe20000000000 */
[----:B------:R-:W-:Y:S01]  /*1fe30*/  @P3 LOP3.LUT R3, R3, 0x4000, RZ, 0xfc, !PT ;  /* 0x0000400003033812 */ /* 0x000fe200078efcff */
[C---:B------:R-:W-:Y:S01]  /*1fe40*/  VIADD R166, R5.reuse, 0x44 ;  /* 0x0000004405a67836 */ /* 0x040fe20000000000 */
[----:B------:R-:W-:Y:S01]  /*1fe50*/  ISETP.LT.AND P0, PT, R6, UR28, !P0 ;  /* 0x0000001c06007c0c */ /* 0x000fe2000c701270 */
[----:B------:R-:W-:Y:S01]  /*1fe60*/  VIADD R168, R5, 0x43 ;  /* 0x0000004305a87836 */ /* 0x000fe20000000000 */
[----:B------:R-:W-:Y:S01]  /*1fe70*/  LOP3.LUT R3, R3, 0xffffdfff, RZ, 0xc0, !PT ;  /* 0xffffdfff03037812 */ /* 0x000fe200078ec0ff */
[----:B------:R-:W-:Y:S01]  /*1fe80*/  VIADD R172, R5, 0x6 ;  /* 0x0000000605ac7836 */ /* 0x000fe20000000000 */
[----:B-1----:R-:W-:Y:S01]  /*1fe90*/  IADD3 R12, P6, R49, R50, RZ ;  /* 0x00000032310c7210 */ /* 0x002fe20007fde0ff */
[C---:B------:R-:W-:Y:S01]  /*1fea0*/  VIADD R170, R5.reuse, 0x42 ;  /* 0x0000004205aa7836 */ /* 0x040fe20000000000 */
[----:B------:R-:W-:Y:S01]  /*1feb0*/  SHF.R.S32.HI R49, RZ, 0x1f, R49 ;  /* 0x0000001fff317819 */ /* 0x000fe20000011431 */
[----:B------:R-:W-:Y:S01]  /*1fec0*/  VIADD R174, R5, 0x5 ;  /* 0x0000000505ae7836 */ /* 0x000fe20000000000 */
[----:B------:R-:W-:Y:S01]  /*1fed0*/  @P2 LOP3.LUT R3, R3, 0x2000, RZ, 0xfc, !PT ;  /* 0x0000200003032812 */ /* 0x000fe200078efcff */
[----:B------:R-:W-:Y:S01]  /*1fee0*/  VIADD R69, R5, 0x39 ;  /* 0x0000003905457836 */ /* 0x000fe20000000000 */
[----:B------:R-:W-:Y:S01]  /*1fef0*/  LOP3.LUT R2, R2, 0xffffefff, RZ, 0xc0, !PT ;  /* 0xffffefff02027812 */ /* 0x000fe200078ec0ff */
[----:B------:R-:W-:Y:S01]  /*1ff00*/  IMAD.X R13, R49, 0x1, R10, P6 ;  /* 0x00000001310d7824 */ /* 0x000fe200030e060a */
[----:B------:R-:W-:Y:S01]  /*1ff10*/  LOP3.LUT R3, R3, 0xffff7fff, RZ, 0xc0, !PT ;  /* 0xffff7fff03037812 */ /* 0x000fe200078ec0ff */
[C---:B------:R-:W-:Y:S01]  /*1ff20*/  VIADD R10, R5.reuse, 0x1 ;  /* 0x00000001050a7836 */ /* 0x040fe20000000000 */
[----:B------:R-:W-:Y:S01]  /*1ff30*/  STL.64 [R1+0xd0], R34 ;  /* 0x0000d02201007387 */ /* 0x000fe20000100a00 */
[----:B------:R-:W-:Y:S01]  /*1ff40*/  VIADD R51, R5, 0x47 ;  /* 0x0000004705337836 */ /* 0x000fe20000000000 */
[----:B------:R-:W-:Y:S01]  /*1ff50*/  @P0 LOP3.LUT R3, R3, 0x8000, RZ, 0xfc, !PT ;  /* 0x0000800003030812 */ /* 0x000fe200078efcff */
[----:B------:R-:W-:Y:S01]  /*1ff60*/  VIADD R48, R5, 0x41 ;  /* 0x0000004105307836 */ /* 0x000fe20000000000 */
[----:B------:R-:W-:Y:S01]  /*1ff70*/  ISETP.GE.AND P0, PT, R10, UR43, PT ;  /* 0x0000002b0a007c0c */ /* 0x000fe2000bf06270 */
[----:B------:R-:W-:Y:S01]  /*1ff80*/  ULDC UR6, c[0x0][0x228] ;  /* 0x00008a0000067ab9 */ /* 0x000fe20000000800 */
[----:B------:R-:W-:Y:S01]  /*1ff90*/  @P1 LOP3.LUT R2, R2, 0x1000, RZ, 0xfc, !PT ;  /* 0x0000100002021812 */ /* 0x000fe200078efcff */
[----:B------:R-:W-:Y:S01]  /*1ffa0*/  ULDC UR26, c[0x0][0x228] ;  /* 0x00008a00001a7ab9 */ /* 0x000fe20000000800 */
[----:B------:R-:W-:Y:S01]  /*1ffb0*/  ISETP.LT.AND P1, PT, R6, UR34, !P0 ;  /* 0x0000002206007c0c */ /* 0x000fe2000c721270 */
[----:B------:R-:W-:Y:S01]  /*1ffc0*/  IMAD.X R15, R49, 0x1, R19, P5 ;  /* 0x00000001310f7824 */ /* 0x000fe200028e0613 */
[----:B------:R-:W-:Y:S01]  /*1ffd0*/  ISETP.LT.AND P0, PT, R7, UR32, !P0 ;  /* 0x0000002007007c0c */ /* 0x000fe2000c701270 */
[----:B------:R-:W-:Y:S01]  /*1ffe0*/  VIADD R19, R5, 0x40 ;  /* 0x0000004005137836 */ /* 0x000fe20000000000 */
[----:B------:R-:W-:Y:S01]  /*1fff0*/  LOP3.LUT R3, R3, 0xfffeffff, RZ, 0xc0, !PT ;  /* 0xfffeffff03037812 */ /* 0x000fe200078ec0ff */
[----:B------:R-:W-:Y:S01]  /*20000*/  ULDC UR18, c[0x0][0x228] ;  /* 0x00008a0000127ab9 */ /* 0x000fe20000000800 */
[----:B------:R-:W-:Y:S01]  /*20010*/  LOP3.LUT R2, R2, 0xffffbfff, RZ, 0xc0, !PT ;  /* 0xffffbfff02027812 */ /* 0x000fe200078ec0ff */
[C---:B------:R-:W-:Y:S01]  /*20020*/  VIADD R49, R5.reuse, 0x45 ;  /* 0x0000004505317836 */ /* 0x040fe20000000000 */
[----:B------:R-:W-:Y:S01]  /*20030*/  ULDC UR28, c[0x0][0x228] ;  /* 0x00008a00001c7ab9 */ /* 0x000fe20000000800 */
[----:B------:R-:W-:Y:S01]  /*20040*/  VIADD R50, R5, 0x46 ;  /* 0x0000004605327836 */ /* 0x000fe20000000000 */
[----:B------:R-:W-:Y:S01]  /*20050*/  ISETP.GE.AND P2, PT, R162, UR55, PT ;  /* 0x00000037a2007c0c */ /* 0x000fe2000bf46270 */
[----:B------:R-:W-:Y:S01]  /*20060*/  STL.64 [R1+0xc8], R32 ;  /* 0x0000c82001007387 */ /* 0x000fe20000100a00 */
[----:B------:R-:W-:Y:S01]  /*20070*/  ULDC UR30, c[0x0][0x228] ;  /* 0x00008a00001e7ab9 */ /* 0x000fe20000000800 */
[----:B------:R-:W-:Y:S01]  /*20080*/  ULDC UR32, c[0x0][0x228] ;  /* 0x00008a0000207ab9 */ /* 0x000fe20000000800 */
[----:B------:R-:W-:Y:S01]  /*20090*/  ULDC UR34, c[0x0][0x228] ;  /* 0x00008a0000227ab9 */ /* 0x000fe20000000800 */
[----:B------:R-:W-:Y:S01]  /*200a0*/  @P0 LOP3.LUT R3, R3, 0x10000, RZ, 0xfc, !PT ;  /* 0x0001000003030812 */ /* 0x000fe200078efcff */
[----:B------:R-:W-:Y:S01]  /*200b0*/  VIADD R11, R5, 0x3a ;  /* 0x0000003a050b7836 */ /* 0x000fe20000000000 */
[----:B------:R-:W-:Y:S01]  /*200c0*/  ISETP.GE.AND P0, PT, R19, UR14, PT ;  /* 0x0000000e13007c0c */ /* 0x000fe2000bf06270 */
[----:B------:R-:W-:Y:S01]  /*200d0*/  ULDC.64 UR14, c[0x0][0x228] ;  /* 0x00008a00000e7ab9 */ /* 0x000fe20000000a00 */
[----:B------:R-:W-:Y:S01]  /*200e0*/  @P1 LOP3.LUT R2, R2, 0x4000, RZ, 0xfc, !PT ;  /* 0x0000400002021812 */ /* 0x000fe200078efcff */
[----:B------:R-:W-:Y:S01]  /*200f0*/  VIADD R71, R5, 0x7 ;  /* 0x0000000705477836 */ /* 0x000fe20000000000 */
[----:B------:R-:W-:Y:S01]  /*20100*/  ISETP.LT.AND P1, PT, R7, UR38, !P0 ;  /* 0x0000002607007c0c */ /* 0x000fe2000c721270 */
[----:B------:R-:W-:Y:S01]  /*20110*/  STL.64 [R1+0xc0], R14 ;  /* 0x0000c00e01007387 */ /* 0x000fe20000100a00 */
[----:B------:R-:W-:Y:S01]  /*20120*/  ISETP.LT.AND P0, PT, R6, UR36, !P0 ;  /* 0x0000002406007c0c */ /* 0x000fe2000c701270 */
[----:B------:R-:W-:Y:S01]  /*20130*/  ULDC UR36, c[0x0][0x228] ;  /* 0x00008a0000247ab9 */ /* 0x000fe20000000800 */
[----:B------:R-:W-:Y:S01]  /*20140*/  LOP3.LUT R2, R2, 0xffffdfff, RZ, 0xc0, !PT ;  /* 0xffffdfff02027812 */ /* 0x000fe200078ec0ff */
[----:B------:R-:W-:Y:S01]  /*20150*/  VIADD R68, R5, 0x38 ;  /* 0x0000003805447836 */ /* 0x000fe20000000000 */
[----:B------:R-:W-:Y:S01]  /*20160*/  LOP3.LUT R3, R3, 0x7fffffff, RZ, 0xc0, !PT ;  /* 0x7fffffff03037812 */ /* 0x000fe200078ec0ff */
[C---:B------:R-:W-:Y:S01]  /*20170*/  VIADD R70, R5.reuse, 0x9 ;  /* 0x0000000905467836 */ /* 0x040fe20000000000 */
[----:B------:R-:W-:Y:S01]  /*20180*/  ULDC UR38, c[0x0][0x22c] ;  /* 0x00008b0000267ab9 */ /* 0x000fe20000000800 */
[C---:B------:R-:W-:Y:S01]  /*20190*/  VIADD R67, R5.reuse, 0xa ;  /* 0x0000000a05437836 */ /* 0x040fe20000000000 */
[----:B------:R-:W-:Y:S01]  /*201a0*/  ULDC UR24, c[0x0][0x22c] ;  /* 0x00008b0000187ab9 */ /* 0x000fe20000000800 */
[----:B------:R-:W-:Y:S01]  /*201b0*/  VIADD R65, R5, 0x36 ;  /* 0x0000003605417836 */ /* 0x000fe20000000000 */
[----:B------:R-:W-:Y:S01]  /*201c0*/  ULDC UR55, c[0x0][0x22c] ;  /* 0x00008b0000377ab9 */ /* 0x000fe20000000800 */
[----:B------:R-:W-:-:S04]  /*201d0*/  @P1 LOP3.LUT R2, R2, 0x2000, RZ, 0xfc, !PT ;  /* 0x0000200002021812 */ /* 0x000fc800078efcff */
[----:B------:R-:W-:-:S04]  /*201e0*/  LOP3.LUT R2, R2, 0xfffffbff, RZ, 0xc0, !PT ;  /* 0xfffffbff02027812 */ /* 0x000fc800078ec0ff */
[----:B------:R-:W-:Y:S02]  /*201f0*/  @P0 LOP3.LUT R2, R2, 0x400, RZ, 0xfc, !PT ;  /* 0x0000040002020812 */ /* 0x000fe400078efcff */
[----:B------:R-:W-:-:S04]  /*20200*/  ISETP.GE.AND P0, PT, R51, UR17, PT ;  /* 0x0000001133007c0c */ /* 0x000fc8000bf06270 */
[----:B------:R-:W-:Y:S01]  /*20210*/  ISETP.LT.AND P1, PT, R6, UR42, !P0 ;  /* 0x0000002a06007c0c */ /* 0x000fe2000c721270 */
[----:B------:R-:W-:Y:S01]  /*20220*/  ULDC.64 UR42, c[0x0][0x228] ;  /* 0x00008a00002a7ab9 */ /* 0x000fe20000000a00 */
[----:B------:R-:W-:Y:S01]  /*20230*/  ISETP.LT.AND P0, PT, R7, UR8, !P0 ;  /* 0x0000000807007c0c */ /* 0x000fe2000c701270 */
[----:B------:R0:W-:Y:S01]  /*20240*/  STL.64 [R1+0xb8], R12 ;  /* 0x0000b80c01007387 */ /* 0x0001e20000100a00 */
[----:B------:R-:W-:Y:S01]  /*20250*/  LOP3.LUT R2, R2, 0xfffff7ff, RZ, 0xc0, !PT ;  /* 0xfffff7ff02027812 */ /* 0x000fe200078ec0ff */
[----:B------:R-:W-:-:S08]  /*20260*/  ULDC UR8, c[0x0][0x22c] ;  /* 0x00008b0000087ab9 */ /* 0x000fd00000000800 */
[----:B------:R-:W-:-:S04]  /*20270*/  @P1 LOP3.LUT R2, R2, 0x800, RZ, 0xfc, !PT ;  /* 0x0000080002021812 */ /* 0x000fc800078efcff */
[----:B------:R-:W-:-:S04]  /*20280*/  LOP3.LUT R2, R2, 0xfffffeff, RZ, 0xc0, !PT ;  /* 0xfffffeff02027812 */ /* 0x000fc800078ec0ff */
[----:B------:R-:W-:Y:S02]  /*20290*/  @P0 LOP3.LUT R2, R2, 0x100, RZ, 0xfc, !PT ;  /* 0x0000010002020812 */ /* 0x000fe400078efcff */
[----:B------:R-:W-:-:S04]  /*202a0*/  ISETP.GE.AND P0, PT, R63, UR13, PT ;  /* 0x0000000d3f007c0c */ /* 0x000fc8000bf06270 */
[----:B------:R-:W-:Y:S01]  /*202b0*/  ISETP.LT.AND P1, PT, R7, UR12, !P0 ;  /* 0x0000000c07007c0c */ /* 0x000fe2000c721270 */
[----:B------:R-:W-:Y:S01]  /*202c0*/  ULDC.64 UR12, c[0x0][0x228] ;  /* 0x00008a00000c7ab9 */ /* 0x000fe20000000a00 */
[----:B------:R-:W-:Y:S02]  /*202d0*/  ISETP.LT.AND P0, PT, R6, UR22, !P0 ;  /* 0x0000001606007c0c */ /* 0x000fe4000c701270 */
[----:B------:R-:W-:-:S09]  /*202e0*/  LOP3.LUT R2, R2, 0xfffffdff, RZ, 0xc0, !PT ;  /* 0xfffffdff02027812 */ /* 0x000fd200078ec0ff */
[----:B------:R-:W-:-:S04]  /*202f0*/  @P1 LOP3.LUT R2, R2, 0x200, RZ, 0xfc, !PT ;  /* 0x0000020002021812 */ /* 0x000fc800078efcff */
[----:B------:R-:W-:-:S04]  /*20300*/  LOP3.LUT R2, R2, 0xffffff7f, RZ, 0xc0, !PT ;  /* 0xffffff7f02027812 */ /* 0x000fc800078ec0ff */
[----:B------:R-:W-:Y:S02]  /*20310*/  @P0 LOP3.LUT R2, R2, 0x80, RZ, 0xfc, !PT ;  /* 0x0000008002020812 */ /* 0x000fe400078efcff */
[----:B------:R-:W-:Y:S01]  /*20320*/  ISETP.GE.AND P0, PT, R62, UR45, PT ;  /* 0x0000002d3e007c0c */ /* 0x000fe2000bf06270 */
[----:B------:R-:W-:-:S03]  /*20330*/  ULDC.64 UR44, c[0x0][0x228] ;  /* 0x00008a00002c7ab9 */ /* 0x000fc60000000a00 */
[----:B------:R-:W-:Y:S02]  /*20340*/  ISETP.LT.AND P1, PT, R7, UR10, !P0 ;  /* 0x0000000a07007c0c */ /* 0x000fe4000c721270 */
        /* <DEDUP_REMOVED lines=24> */
[----:B------:R-:W-:Y:S01]  /*204d0*/  LOP3.LUT R2, R2, 0xfffffffe, RZ, 0xc0, !PT ;  /* 0xfffffffe02027812 */ /* 0x000fe200078ec0ff */
[----:B0-----:R-:W-:Y:S01]  /*204e0*/  VIADD R13, R5, 0x8 ;  /* 0x00000008050d7836 */ /* 0x001fe20000000000 */
[----:B------:R-:W-:Y:S01]  /*204f0*/  ISETP.LT.AND P0, PT, R6, UR22, !P0 ;  /* 0x0000001606007c0c */ /* 0x000fe2000c701270 */
[----:B------:R-:W-:Y:S01]  /*20500*/  IMAD.MOV.U32 R62, RZ, RZ, R11 ;  /* 0x000000ffff3e7224 */ /* 0x000fe200078e000b */
[----:B------:R-:W-:-:S07]  /*20510*/  ULDC UR50, c[0x0][0x22c] ;  /* 0x00008b0000327ab9 */ /* 0x000fce0000000800 */
[----:B------:R-:W-:-:S04]  /*20520*/  @P1 LOP3.LUT R2, R2, 0x1, RZ, 0xfc, !PT ;  /* 0x0000000102021812 */ /* 0x000fc800078efcff */
[----:B------:R-:W-:Y:S02]  /*20530*/  @P0 LOP3.LUT R3, R3, 0x80000000, RZ, 0xfc, !PT ;  /* 0x8000000003030812 */ /* 0x000fe400078efcff */
[----:B------:R-:W-:Y:S01]  /*20540*/  ISETP.GE.AND P0, PT, R57, UR43, PT ;  /* 0x0000002b39007c0c */ /* 0x000fe2000bf06270 */
[----:B------:R-:W-:-:S03]  /*20550*/  ULDC.64 UR42, c[0x0][0x228] ;  /* 0x00008a00002a7ab9 */ /* 0x000fc60000000a00 */
[----:B------:R-:W-:Y:S02]  /*20560*/  ISETP.LT.AND P1, PT, R7, UR52, !P0 ;  /* 0x0000003407007c0c */ /* 0x000fe4000c721270 */
[----:B------:R-:W-:Y:S01]  /*20570*/  LOP3.LUT R3, R3, 0xbfffffff, RZ, 0xc0, !PT ;  /* 0xbfffffff03037812 */ /* 0x000fe200078ec0ff */
[----:B------:R-:W-:Y:S01]  /*20580*/  IMAD.MOV.U32 R57, RZ, RZ, R69 ;  /* 0x000000ffff397224 */ /* 0x000fe200078e0045 */
[----:B------:R-:W-:Y:S01]  /*20590*/  ISETP.LT.AND P0, PT, R6, UR10, !P0 ;  /* 0x0000000a06007c0c */ /* 0x000fe2000c701270 */
[----:B------:R-:W-:Y:S01]  /*205a0*/  IMAD.MOV.U32 R60, RZ, RZ, R13 ;  /* 0x000000ffff3c7224 */ /* 0x000fe200078e000d */
[----:B------:R-:W-:-:S07]  /*205b0*/  ULDC UR52, c[0x0][0x22c] ;  /* 0x00008b0000347ab9 */ /* 0x000fce0000000800 */
[----:B------:R-:W-:-:S04]  /*205c0*/  @P1 LOP3.LUT R3, R3, 0x40000000, RZ, 0xfc, !PT ;  /* 0x4000000003031812 */ /* 0x000fc800078efcff */
[----:B------:R-:W-:-:S04]  /*205d0*/  LOP3.LUT R3, R3, 0xdfffffff, RZ, 0xc0, !PT ;  /* 0xdfffffff03037812 */ /* 0x000fc800078ec0ff */
        /* <DEDUP_REMOVED lines=14> */
[----:B------:R-:W-:Y:S01]  /*206c0*/  ISETP.LT.AND P1, PT, R6, UR16, !P0 ;  /* 0x0000001006007c0c */ /* 0x000fe2000c721270 */
[----:B------:R-:W-:Y:S01]  /*206d0*/  ULDC.64 UR16, c[0x0][0x228] ;  /* 0x00008a0000107ab9 */ /* 0x000fe20000000a00 */
[----:B------:R-:W-:Y:S01]  /*206e0*/  ISETP.LT.AND P0, PT, R7, UR56, !P0 ;  /* 0x0000003807007c0c */ /* 0x000fe2000c701270 */
[----:B------:R-:W-:Y:S01]  /*206f0*/  VIADD R57, R5, 0x3 ;  /* 0x0000000305397836 */ /* 0x000fe20000000000 */
[----:B------:R-:W-:Y:S01]  /*20700*/  LOP3.LUT R3, R3, 0xfbffffff, RZ, 0xc0, !PT ;  /* 0xfbffffff03037812 */ /* 0x000fe200078ec0ff */
        /* <DEDUP_REMOVED lines=24> */
[----:B------:R-:W-:Y:S01]  /*20890*/  ISETP.LT.AND P0, PT, R6, UR10, !P0 ;  /* 0x0000000a06007c0c */ /* 0x000fe2000c701270 */
[----:B------:R-:W-:Y:S01]  /*208a0*/  ULDC UR10, c[0x0][0x22c] ;  /* 0x00008b00000a7ab9 */ /* 0x000fe20000000800 */
[----:B------:R-:W-:-:S09]  /*208b0*/  LOP3.LUT R3, R3, 0xffefffff, RZ, 0xc0, !PT ;  /* 0xffefffff03037812 */ /* 0x000fd200078ec0ff */
[----:B------:R-:W-:-:S04]  /*208c0*/  @P1 LOP3.LUT R3, R3, 0x100000, RZ, 0xfc, !PT ;  /* 0x0010000003031812 */ /* 0x000fc800078efcff */
[----:B------:R-:W-:-:S04]  /*208d0*/  LOP3.LUT R3, R3, 0xfffbffff, RZ, 0xc0, !PT ;  /* 0xfffbffff03037812 */ /* 0x000fc800078ec0ff */
[----:B------:R-:W-:Y:S02]  /*208e0*/  @P0 LOP3.LUT R3, R3, 0x40000, RZ, 0xfc, !PT ;  /* 0x0004000003030812 */ /* 0x000fe400078efcff */
[----:B------:R-:W-:Y:S01]  /*208f0*/  ISETP.GE.AND P0, PT, R50, UR13, PT ;  /* 0x0000000d32007c0c */ /* 0x000fe2000bf06270 */
[----:B------:R-:W-:-:S03]  /*20900*/  ULDC UR13, c[0x0][0x22c] ;  /* 0x00008b00000d7ab9 */ /* 0x000fc60000000800 */
[----:B------:R-:W-:Y:S02]  /*20910*/  ISETP.LT.AND P1, PT, R7, UR40, !P0 ;  /* 0x0000002807007c0c */ /* 0x000fe4000c721270 */
[----:B------:R-:W-:Y:S02]  /*20920*/  ISETP.LT.AND P0, PT, R6, UR16, !P0 ;  /* 0x0000001006007c0c */ /* 0x000fe4000c701270 */
[----:B------:R-:W-:-:S09]  /*20930*/  LOP3.LUT R3, R3, 0xfff7ffff, RZ, 0xc0, !PT ;  /* 0xfff7ffff03037812 */ /* 0x000fd200078ec0ff */
[----:B------:R-:W-:-:S04]  /*20940*/  @P1 LOP3.LUT R3, R3, 0x80000, RZ, 0xfc, !PT ;  /* 0x0008000003031812 */ /* 0x000fc800078efcff */
[----:B------:R-:W-:-:S04]  /*20950*/  LOP3.LUT R3, R3, 0xfffdffff, RZ, 0xc0, !PT ;  /* 0xfffdffff03037812 */ /* 0x000fc800078ec0ff */
[----:B------:R-:W-:Y:S02]  /*20960*/  @P0 LOP3.LUT R3, R3, 0x20000, RZ, 0xfc, !PT ;  /* 0x0002000003030812 */ /* 0x000fe400078efcff */
[----:B------:R-:W-:Y:S01]  /*20970*/  ISETP.GE.AND P0, PT, R58, UR47, PT ;  /* 0x0000002f3a007c0c */ /* 0x000fe2000bf06270 */
[----:B------:R-:W-:-:S12]  /*20980*/  ULDC.64 UR46, c[0x0][0x228] ;  /* 0x00008a00002e7ab9 */ /* 0x000fd80000000a00 */
[----:B------:R-:W-:Y:S02]  /*20990*/  @P0 LOP3.LUT R0, R0, 0x400, RZ, 0xfc, !PT ;  /* 0x0000040000000812 */ /* 0x000fe400078efcff */
[----:B------:R-:W-:Y:S01]  /*209a0*/  ISETP.GE.AND P0, PT, R56, UR49, PT ;  /* 0x0000003138007c0c */ /* 0x000fe2000bf06270 */
[----:B------:R-:W-:Y:S01]  /*209b0*/  ULDC.64 UR48, c[0x0][0x228] ;  /* 0x00008a0000307ab9 */ /* 0x000fe20000000a00 */
[----:B------:R-:W-:-:S11]  /*209c0*/  LOP3.LUT R0, R0, 0xfffffdff, RZ, 0xc0, !PT ;  /* 0xfffffdff00007812 */ /* 0x000fd600078ec0ff */
[----:B------:R-:W-:Y:S02]  /*209d0*/  @P0 LOP3.LUT R0, R0, 0x200, RZ, 0xfc, !PT ;  /* 0x0000020000000812 */ /* 0x000fe400078efcff */
[----:B------:R-:W-:Y:S01]  /*209e0*/  ISETP.GE.AND P0, PT, R64, UR51, PT ;  /* 0x0000003340007c0c */ /* 0x000fe2000bf06270 */
[----:B------:R-:W-:Y:S01]  /*209f0*/  IMAD.MOV.U32 R51, RZ, RZ, R70 ;  /* 0x000000ffff337224 */ /* 0x000fe200078e0046 */
[----:B------:R-:W-:Y:S01]  /*20a00*/  LOP3.LUT R0, R0, 0xfffffeff, RZ, 0xc0, !PT ;  /* 0xfffffeff00007812 */ /* 0x000fe200078ec0ff */
[----:B------:R-:W-:Y:S01]  /*20a10*/  VIADD R12, R5, 0x37 ;  /* 0x00000037050c7836 */ /* 0x000fe20000000000 */
[----:B------:R-:W-:Y:S01]  /*20a20*/  ISETP.GE.AND P3, PT, R174, UR11, PT ;  /* 0x0000000bae007c0c */ /* 0x000fe2000bf66270 */
[----:B------:R-:W-:Y:S01]  /*20a30*/  IMAD.MOV.U32 R19, RZ, RZ, R67 ;  /* 0x000000ffff137224 */ /* 0x000fe200078e0043 */
[----:B------:R-:W-:Y:S01]  /*20a40*/  ISETP.GE.AND P1, PT, R48, UR41, PT ;  /* 0x0000002930007c0c */ /* 0x000fe2000bf26270 */
[----:B------:R-:W-:Y:S01]  /*20a50*/  ULDC.64 UR40, c[0x0][0x228] ;  /* 0x00008a0000287ab9 */ /* 0x000fe20000000a00 */
[----:B------:R-:W-:Y:S01]  /*20a60*/  LOP3.LUT R3, R3, 0xfffffdff, RZ, 0xc0, !PT ;  /* 0xfffffdff03037812 */ /* 0x000fe200078ec0ff */
[----:B------:R-:W-:Y:S01]  /*20a70*/  IMAD.MOV.U32 R10, RZ, RZ, R65 ;  /* 0x000000ffff0a7224 */ /* 0x000fe200078e0041 */
[----:B------:R-:W-:-:S03]  /*20a80*/  ULDC UR51, c[0x0][0x22c] ;  /* 0x00008b0000337ab9 */ /* 0x000fc60000000800 */
[----:B------:R-:W-:Y:S02]  /*20a90*/  @P0 LOP3.LUT R0, R0, 0x100, RZ, 0xfc, !PT ;  /* 0x0000010000000812 */ /* 0x000fe400078efcff */
[----:B------:R-:W-:Y:S02]  /*20aa0*/  ISETP.GE.AND P0, PT, R66, UR53, PT ;  /* 0x0000003542007c0c */ /* 0x000fe4000bf06270 */
[----:B------:R-:W-:Y:S01]  /*20ab0*/  LOP3.LUT R0, R0, 0xffffffbf, RZ, 0xc0, !PT ;  /* 0xffffffbf00007812 */ /* 0x000fe200078ec0ff */
[----:B------:R-:W-:Y:S01]  /*20ac0*/  IMAD.MOV.U32 R174, RZ, RZ, R62 ;  /* 0x000000ffffae7224 */ /* 0x000fe200078e003e */
[----:B------:R-:W-:-:S09]  /*20ad0*/  ULDC UR53, c[0x0][0x22c] ;  /* 0x00008b0000357ab9 */ /* 0x000fd20000000800 */
[----:B------:R-:W-:Y:S02]  /*20ae0*/  @P0 LOP3.LUT R0, R0, 0x40, RZ, 0xfc, !PT ;  /* 0x0000004000000812 */ /* 0x000fe400078efcff */
[----:B------:R-:W-:Y:S02]  /*20af0*/  ISETP.GE.AND P0, PT, R164, UR57, PT ;  /* 0x00000039a4007c0c */ /* 0x000fe4000bf06270 */
[----:B------:R-:W-:Y:S01]  /*20b00*/  LOP3.LUT R0, R0, 0xffffffdf, RZ, 0xc0, !PT ;  /* 0xffffffdf00007812 */ /* 0x000fe200078ec0ff */
[----:B------:R-:W-:Y:S01]  /*20b10*/  IMAD.MOV.U32 R66, RZ, RZ, R55 ;  /* 0x000000ffff427224 */ /* 0x000fe200078e0037 */
[----:B------:R-:W-:Y:S02]  /*20b20*/  ULDC UR57, c[0x0][0x22c] ;  /* 0x00008b0000397ab9 */ /* 0x000fe40000000800 */
[----:B------:R-:W-:Y:S02]  /*20b30*/  @P2 LOP3.LUT R0, R0, 0x20, RZ, 0xfc, !PT ;  /* 0x0000002000002812 */ /* 0x000fe400078efcff */
[----:B------:R-:W-:Y:S01]  /*20b40*/  ISETP.GE.AND P2, PT, R166, UR23, PT ;  /* 0x00000017a6007c0c */ /* 0x000fe2000bf46270 */
[----:B------:R-:W-:Y:S01]  /*20b50*/  ULDC.64 UR22, c[0x0][0x228] ;  /* 0x00008a0000167ab9 */ /* 0x000fe20000000a00 */
[----:B------:R-:W-:-:S04]  /*20b60*/  LOP3.LUT R0, R0, 0xffffffef, RZ, 0xc0, !PT ;  /* 0xffffffef00007812 */ /* 0x000fc800078ec0ff */
[----:B------:R-:W-:Y:S02]  /*20b70*/  @P0 LOP3.LUT R0, R0, 0x10, RZ, 0xfc, !PT ;  /* 0x0000001000000812 */ /* 0x000fe400078efcff */
[----:B------:R-:W-:Y:S01]  /*20b80*/  ISETP.GE.AND P0, PT, R168, UR43, PT ;  /* 0x0000002ba8007c0c */ /* 0x000fe2000bf06270 */
[----:B------:R-:W-:Y:S01]  /*20b90*/  VIADD R166, R5, 0x4d ;  /* 0x0000004d05a67836 */ /* 0x000fe20000000000 */
[----:B------:R-:W-:Y:S01]  /*20ba0*/  LOP3.LUT R0, R0, 0xfffffff7, RZ, 0xc0, !PT ;  /* 0xfffffff700007812 */ /* 0x000fe200078ec0ff */
[----:B------:R-:W-:-:S03]  /*20bb0*/  ULDC.64 UR42, c[0x0][0x228] ;  /* 0x00008a00002a7ab9 */ /* 0x000fc60000000a00 */
[----:B------:R-:W-:-:S04]  /*20bc0*/  @P2 LOP3.LUT R0, R0, 0x8, RZ, 0xfc, !PT ;  /* 0x0000000800002812 */ /* 0x000fc800078efcff */
[----:B------:R-:W-:Y:S02]  /*20bd0*/  LOP3.LUT R0, R0, 0xfffffffb, RZ, 0xc0, !PT ;  /* 0xfffffffb00007812 */ /* 0x000fe400078ec0ff */
[----:B------:R-:W-:Y:S02]  /*20be0*/  ISETP.GE.AND P2, PT, R172, UR23, PT ;  /* 0x00000017ac007c0c */ /* 0x000fe4000bf46270 */
[----:B------:R-:W-:Y:S02]  /*20bf0*/  @P0 LOP3.LUT R0, R0, 0x4, RZ, 0xfc, !PT ;  /* 0x0000000400000812 */ /* 0x000fe400078efcff */
[----:B------:R-:W-:Y:S02]  /*20c00*/  ISETP.GE.AND P0, PT, R170, UR45, PT ;  /* 0x0000002daa007c0c */ /* 0x000fe4000bf06270 */
[----:B------:R-:W-:-:S07]  /*20c10*/  LOP3.LUT R0, R0, 0xfffffffd, RZ, 0xc0, !PT ;  /* 0xfffffffd00007812 */ /* 0x000fce00078ec0ff */
[----:B------:R-:W-:Y:S01]  /*20c20*/  @P2 LOP3.LUT R4, R4, 0x20000, RZ, 0xfc, !PT ;  /* 0x0002000004042812 */ /* 0x000fe200078efcff */
[----:B------:R-:W-:Y:S01]  /*20c30*/  IMAD.MOV.U32 R170, RZ, RZ, R162 ;  /* 0x000000ffffaa7224 */ /* 0x000fe200078e00a2 */
[----:B------:R-:W-:Y:S02]  /*20c40*/  ULDC.64 UR44, c[0x0][0x228] ;  /* 0x00008a00002c7ab9 */ /* 0x000fe40000000a00 */
[----:B------:R-:W-:Y:S02]  /*20c50*/  @P0 LOP3.LUT R0, R0, 0x2, RZ, 0xfc, !PT ;  /* 0x0000000200000812 */ /* 0x000fe400078efcff */
[----:B------:R-:W-:Y:S02]  /*20c60*/  ISETP.GE.AND P0, PT, R252, UR15, PT ;  /* 0x0000000ffc007c0c */ /* 0x000fe4000bf06270 */
[----:B------:R-:W-:Y:S02]  /*20c70*/  LOP3.LUT R4, R4, 0xfffbffff, RZ, 0xc0, !PT ;  /* 0xfffbffff04047812 */ /* 0x000fe400078ec0ff */
[----:B------:R-:W-:Y:S01]  /*20c80*/  ISETP.GE.AND P2, PT, R166, UR49, PT ;  /* 0x00000031a6007c0c */ /* 0x000fe2000bf46270 */
[----:B------:R-:W-:Y:S01]  /*20c90*/  IMAD.MOV.U32 R162, RZ, RZ, R60 ;  /* 0x000000ffffa27224 */ /* 0x000fe200078e003c */
[----:B------:R-:W-:Y:S01]  /*20ca0*/  @P3 LOP3.LUT R4, R4, 0x40000, RZ, 0xfc, !PT ;  /* 0x0004000004043812 */ /* 0x000fe200078efcff */
[----:B------:R-:W-:Y:S01]  /*20cb0*/  ULDC.64 UR14, c[0x0][0x228] ;  /* 0x00008a00000e7ab9 */ /* 0x000fe20000000a00 */
[----:B------:R-:W-:Y:S01]  /*20cc0*/  LOP3.LUT R0, R0, 0xfffffffe, RZ, 0xc0, !PT ;  /* 0xfffffffe00007812 */ /* 0x000fe200078ec0ff */
[----:B------:R-:W-:Y:S01]  /*20cd0*/  VIADD R172, R5, 0x3d ;  /* 0x0000003d05ac7836 */ /* 0x000fe20000000000 */
[----:B------:R-:W-:Y:S01]  /*20ce0*/  LOP3.LUT R4, R4, 0xfff7ffff, RZ, 0xc0, !PT ;  /* 0xfff7ffff04047812 */ /* 0x000fe200078ec0ff */
[----:B------:R-:W-:Y:S01]  /*20cf0*/  IMAD.MOV.U32 R168, RZ, RZ, R59 ;  /* 0x000000ffffa87224 */ /* 0x000fe200078e003b */
[----:B------:R-:W-:-:S02]  /*20d00*/  ULDC UR49, c[0x0][0x22c] ;  /* 0x00008b0000317ab9 */ /* 0x000fc40000000800 */
[----:B------:R-:W-:Y:S02]  /*20d10*/  @P0 LOP3.LUT R4, R4, 0x80000, RZ, 0xfc, !PT ;  /* 0x0008000004040812 */ /* 0x000fe400078efcff */
[----:B------:R-:W-:Y:S01]  /*20d20*/  ISETP.GE.AND P0, PT, R57, UR17, PT ;  /* 0x0000001139007c0c */ /* 0x000fe2000bf06270 */
[----:B------:R-:W-:Y:S01]  /*20d30*/  VIADD R60, R5, 0x3b ;  /* 0x0000003b053c7836 */ /* 0x000fe20000000000 */
[----:B------:R-:W-:Y:S01]  /*20d40*/  LOP3.LUT R4, R4, 0xff7fffff, RZ, 0xc0, !PT ;  /* 0xff7fffff04047812 */ /* 0x000fe200078ec0ff */
[----:B------:R-:W-:-:S10]  /*20d50*/  ULDC.64 UR16, c[0x0][0x228] ;  /* 0x00008a0000107ab9 */ /* 0x000fd40000000a00 */
[----:B------:R-:W-:-:S04]  /*20d60*/  @P0 LOP3.LUT R0, R0, 0x1, RZ, 0xfc, !PT ;  /* 0x0000000100000812 */ /* 0x000fc800078efcff */
[C---:B------:R-:W-:Y:S02]  /*20d70*/  LOP3.LUT P0, RZ, R0.reuse, 0x2, RZ, 0xc0, !PT ;  /* 0x0000000200ff7812 */ /* 0x040fe4000780c0ff */
[C---:B------:R-:W-:Y:S02]  /*20d80*/  LOP3.LUT P3, RZ, R0.reuse, 0x4, RZ, 0xc0, !PT ;  /* 0x0000000400ff7812 */ /* 0x040fe4000786c0ff */
[----:B------:R-:W-:-:S04]  /*20d90*/  LOP3.LUT R0, R0, 0xffffff7f, RZ, 0xc0, !PT ;  /* 0xffffff7f00007812 */ /* 0x000fc800078ec0ff */
[----:B------:R-:W-:-:S04]  /*20da0*/  @P2 LOP3.LUT R0, R0, 0x80, RZ, 0xfc, !PT ;  /* 0x0000008000002812 */ /* 0x000fc800078efcff */
[----:B------:R-:W-:Y:S02]  /*20db0*/  LOP3.LUT P2, RZ, R0, 0x400, RZ, 0xc0, !PT ;  /* 0x0000040000ff7812 */ /* 0x000fe4000784c0ff */
[----:B------:R-:W-:-:S11]  /*20dc0*/  ISETP.GE.AND P4, PT, R60, UR8, PT ;  /* 0x000000083c007c0c */ /* 0x000fd6000bf86270 */
[----:B------:R-:W-:Y:S02]  /*20dd0*/  @P2 LOP3.LUT R4, R4, 0x800000, RZ, 0xfc, !PT ;  /* 0x0080000004042812 */ /* 0x000fe400078efcff */
[----:B------:R-:W-:Y:S01]  /*20de0*/  ISETP.GE.AND P2, PT, R5, UR9, PT ;  /* 0x0000000905007c0c */ /* 0x000fe2000bf46270 */
[----:B------:R-:W-:Y:S01]  /*20df0*/  ULDC.64 UR8, c[0x0][0x228] ;  /* 0x00008a0000087ab9 */ /* 0x000fe20000000a00 */
[----:B------:R-:W-:-:S04]  /*20e00*/  LOP3.LUT R4, R4, 0xffefffff, RZ, 0xc0, !PT ;  /* 0xffefffff04047812 */ /* 0x000fc800078ec0ff */
[----:B------:R-:W-:Y:S02]  /*20e10*/  @P4 LOP3.LUT R4, R4, 0x100000, RZ, 0xfc, !PT ;  /* 0x0010000004044812 */ /* 0x000fe400078efcff */
[----:B------:R-:W-:Y:S01]  /*20e20*/  ISETP.LT.AND P4, PT, R7, UR40, !P2 ;  /* 0x0000002807007c0c */ /* 0x000fe2000d781270 */
[----:B------:R-:W-:Y:S01]  /*20e30*/  VIADD R60, R5, 0x3c ;  /* 0x0000003c053c7836 */ /* 0x000fe20000000000 */
[----:B------:R-:W-:Y:S01]  /*20e40*/  ISETP.LT.AND P2, PT, R7, UR44, !P1 ;  /* 0x0000002c07007c0c */ /* 0x000fe2000cf41270 */
[----:B------:R-:W-:Y:S01]  /*20e50*/  IMAD.MOV.U32 R166, RZ, RZ, R66 ;  /* 0x000000ffffa67224 */ /* 0x000fe200078e0042 */
[----:B------:R-:W-:Y:S01]  /*20e60*/  ISETP.GE.AND P6, PT, R172, UR13, PT ;  /* 0x0000000dac007c0c */ /* 0x000fe2000bfc6270 */
[----:B------:R-:W-:Y:S01]  /*20e70*/  IMAD.MOV.U32 R164, RZ, RZ, R51 ;  /* 0x000000ffffa47224 */ /* 0x000fe200078e0033 */
[----:B------:R-:W-:Y:S01]  /*20e80*/  LOP3.LUT R4, R4, 0xffdfffff, RZ, 0xc0, !PT ;  /* 0xffdfffff04047812 */ /* 0x000fe200078ec0ff */
[----:B------:R-:W-:Y:S01]  /*20e90*/  IMAD.MOV.U32 R61, RZ, RZ, R12 ;  /* 0x000000ffff3d7224 */ /* 0x000fe200078e000c */
[----:B------:R-:W-:-:S05]  /*20ea0*/  ULDC UR40, c[0x0][0x22c] ;  /* 0x00008b0000287ab9 */ /* 0x000fca0000000800 */
[----:B------:R-:W-:Y:S02]  /*20eb0*/  @P4 LOP3.LUT R3, R3, 0x200, RZ, 0xfc, !PT ;  /* 0x0000020003034812 */ /* 0x000fe400078efcff */
[----:B------:R-:W-:Y:S01]  /*20ec0*/  ISETP.GE.AND P5, PT, R60, UR10, PT ;  /* 0x0000000a3c007c0c */ /* 0x000fe2000bfa6270 */
[----:B------:R-:W-:Y:S01]  /*20ed0*/  ULDC.64 UR10, c[0x0][0x228] ;  /* 0x00008a00000a7ab9 */ /* 0x000fe20000000a00 */
[----:B------:R-:W-:Y:S01]  /*20ee0*/  LOP3.LUT R3, R3, 0xfffffbff, RZ, 0xc0, !PT ;  /* 0xfffffbff03037812 */ /* 0x000fe200078ec0ff */
[----:B------:R-:W-:Y:S01]  /*20ef0*/  IMAD.MOV.U32 R172, RZ, RZ, R168 ;  /* 0x000000ffffac7224 */ /* 0x000fe200078e00a8 */
[----:B------:R-:W-:Y:S01]  /*20f00*/  ULDC UR13, c[0x0][0x22c] ;  /* 0x00008b00000d7ab9 */ /* 0x000fe20000000800 */
[----:B------:R-:W-:Y:S01]  /*20f10*/  IMAD.MOV.U32 R64, RZ, RZ, R19 ;  /* 0x000000ffff407224 */ /* 0x000fe200078e0013 */
[----:B------:R-:W-:Y:S01]  /*20f20*/  @P2 LOP3.LUT R3, R3, 0x400, RZ, 0xfc, !PT ;  /* 0x0000040003032812 */ /* 0x000fe200078efcff */
[----:B------:R-:W-:Y:S01]  /*20f30*/  IMAD.MOV.U32 R58, RZ, RZ, R10 ;  /* 0x000000ffff3a7224 */ /* 0x000fe200078e000a */
[----:B------:R-:W-:Y:S01]  /*20f40*/  ISETP.LT.AND P2, PT, R6, UR42, !P1 ;  /* 0x0000002a06007c0c */ /* 0x000fe2000cf41270 */
[----:B------:R-:W-:Y:S01]  /*20f50*/  VIADD R31, R5, 0xb ;  /* 0x0000000b051f7836 */ /* 0x000fe20000000000 */
[----:B------:R-:W-:Y:S01]  /*20f60*/  LOP3.LUT R3, R3, 0xffffff7f, RZ, 0xc0, !PT ;  /* 0xffffff7f03037812 */ /* 0x000fe200078ec0ff */
[C---:B------:R-:W-:Y:S01]  /*20f70*/  VIADD R32, R5.reuse, 0x35 ;  /* 0x0000003505207836 */ /* 0x040fe20000000000 */
[----:B------:R-:W-:Y:S01]  /*20f80*/  LOP3.LUT P4, RZ, R0, 0x80, RZ, 0xc0, !PT ;  /* 0x0000008000ff7812 */ /* 0x000fe2000788c0ff */
[C---:B------:R-:W-:Y:S01]  /*20f90*/  VIADD R33, R5.reuse, 0xc ;  /* 0x0000000c05217836 */ /* 0x040fe20000000000 */
[----:B------:R-:W-:Y:S01]  /*20fa0*/  @P5 LOP3.LUT R4, R4, 0x200000, RZ, 0xfc, !PT ;  /* 0x0020000004045812 */ /* 0x000fe200078efcff */
[----:B------:R-:W-:Y:S01]  /*20fb0*/  IMAD.MOV.U32 R168, RZ, RZ, R162 ;  /* 0x000000ffffa87224 */ /* 0x000fe200078e00a2 */
[----:B------:R-:W-:Y:S01]  /*20fc0*/  ULDC UR42, c[0x0][0x22c] ;  /* 0x00008b00002a7ab9 */ /* 0x000fe20000000800 */
[----:B------:R-:W-:Y:S01]  /*20fd0*/  VIADD R34, R5, 0x34 ;  /* 0x0000003405227836 */ /* 0x000fe20000000000 */
[----:B------:R-:W-:-:S03]  /*20fe0*/  ULDC UR44, c[0x0][0x22c] ;  /* 0x00008b00002c7ab9 */ /* 0x000fc60000000800 */
[----:B------:R-:W-:Y:S02]  /*20ff0*/  @P2 LOP3.LUT R3, R3, 0x80, RZ, 0xfc, !PT ;  /* 0x0000008003032812 */ /* 0x000fe400078efcff */
[----:B------:R-:W-:Y:S02]  /*21000*/  ISETP.LT.AND P2, PT, R7, UR8, !P0 ;  /* 0x0000000807007c0c */ /* 0x000fe4000c741270 */
[----:B------:R-:W-:Y:S02]  /*21010*/  LOP3.LUT P1, RZ, R0, 0x8, RZ, 0xc0, !PT ;  /* 0x0000000800ff7812 */ /* 0x000fe4000782c0ff */
[----:B------:R-:W-:Y:S02]  /*21020*/  LOP3.LUT R4, R4, 0xffbfffff, RZ, 0xc0, !PT ;  /* 0xffbfffff04047812 */ /* 0x000fe400078ec0ff */
[----:B------:R-:W-:Y:S01]  /*21030*/  LOP3.LUT P5, RZ, R0, 0x100, RZ, 0xc0, !PT ;  /* 0x0000010000ff7812 */ /* 0x000fe200078ac0ff */
[----:B------:R-:W-:Y:S01]  /*21040*/  IMAD.MOV.U32 R162, RZ, RZ, R61 ;  /* 0x000000ffffa27224 */ /* 0x000fe200078e003d */
[----:B------:R-:W-:Y:S01]  /*21050*/  LOP3.LUT R3, R3, 0xfffffeff, RZ, 0xc0, !PT ;  /* 0xfffffeff03037812 */ /* 0x000fe200078ec0ff */
[----:B------:R-:W-:Y:S01]  /*21060*/  IMAD.MOV.U32 R66, RZ, RZ, R64 ;  /* 0x000000ffff427224 */ /* 0x000fe200078e0040 */
[----:B------:R-:W-:-:S03]  /*21070*/  ULDC UR8, c[0x0][0x22c] ;  /* 0x00008b0000087ab9 */ /* 0x000fc60000000800 */
[----:B------:R-:W-:Y:S02]  /*21080*/  @P2 LOP3.LUT R3, R3, 0x100, RZ, 0xfc, !PT ;  /* 0x0000010003032812 */ /* 0x000fe400078efcff */
[----:B------:R-:W-:Y:S02]  /*21090*/  ISETP.LT.AND P2, PT, R6, UR10, !P0 ;  /* 0x0000000a06007c0c */ /* 0x000fe4000c741270 */
[----:B------:R-:W-:Y:S01]  /*210a0*/  @P6 LOP3.LUT R4, R4, 0x400000, RZ, 0xfc, !PT ;  /* 0x0040000004046812 */ /* 0x000fe200078efcff */
[----:B------:R-:W-:Y:S01]  /*210b0*/  IMAD.MOV.U32 R64, RZ, RZ, R58 ;  /* 0x000000ffff407224 */ /* 0x000fe200078e003a */
[----:B------:R-:W-:Y:S01]  /*210c0*/  LOP3.LUT R3, R3, 0xffffffdf, RZ, 0xc0, !PT ;  /* 0xffffffdf03037812 */ /* 0x000fe200078ec0ff */
[----:B------:R-:W-:Y:S01]  /*210d0*/  VIADD R35, R5, 0xd ;  /* 0x0000000d05237836 */ /* 0x000fe20000000000 */
[----:B------:R-:W-:-:S07]  /*210e0*/  ULDC UR10, c[0x0][0x22c] ;  /* 0x00008b00000a7ab9 */ /* 0x000fce0000000800 */
[----:B------:R-:W-:Y:S02]  /*210f0*/  @P2 LOP3.LUT R3, R3, 0x20, RZ, 0xfc, !PT ;  /* 0x0000002003032812 */ /* 0x000fe400078efcff */
[----:B------:R-:W-:Y:S01]  /*21100*/  ISETP.LT.AND P2, PT, R7, UR14, !P3 ;  /* 0x0000000e07007c0c */ /* 0x000fe2000df41270 */
[C---:B------:R-:W-:Y:S01]  /*21110*/  VIADD R36, R5.reuse, 0x33 ;  /* 0x0000003305247836 */ /* 0x040fe20000000000 */
[----:B------:R-:W-:Y:S01]  /*21120*/  ISETP.LT.AND P3, PT, R6, UR16, !P3 ;  /* 0x0000001006007c0c */ /* 0x000fe2000df61270 */
[----:B------:R-:W-:Y:S01]  /*21130*/  VIADD R37, R5, 0xe ;  /* 0x0000000e05257836 */ /* 0x000fe20000000000 */
[----:B------:R-:W-:Y:S01]  /*21140*/  LOP3.LUT R3, R3, 0xffffffbf, RZ, 0xc0, !PT ;  /* 0xffffffbf03037812 */ /* 0x000fe200078ec0ff */
[C---:B------:R-:W-:Y:S01]  /*21150*/  VIADD R38, R5.reuse, 0x32 ;  /* 0x0000003205267836 */ /* 0x040fe20000000000 */
[C---:B------:R-:W-:Y:S01]  /*21160*/  LOP3.LUT P6, RZ, R0.reuse, 0x200, RZ, 0xc0, !PT ;  /* 0x0000020000ff7812 */ /* 0x040fe200078cc0ff */
[C---:B------:R-:W-:Y:S01]  /*21170*/  VIADD R39, R5.reuse, 0xf ;  /* 0x0000000f05277836 */ /* 0x040fe20000000000 */
[----:B------:R-:W-:Y:S01]  /*21180*/  LOP3.LUT P0, RZ, R0, 0x40, RZ, 0xc0, !PT ;  /* 0x0000004000ff7812 */ /* 0x000fe2000780c0ff */
[C---:B------:R-:W-:Y:S01]  /*21190*/  VIADD R190, R5.reuse, 0x31 ;  /* 0x0000003105be7836 */ /* 0x040fe20000000000 */
[----:B------:R-:W-:Y:S01]  /*211a0*/  ULDC UR16, c[0x0][0x22c] ;  /* 0x00008b0000107ab9 */ /* 0x000fe20000000800 */
[----:B------:R-:W-:Y:S01]  /*211b0*/  VIADD R40, R5, 0x10 ;  /* 0x0000001005287836 */ /* 0x000fe20000000000 */
[----:B------:R-:W-:Y:S01]  /*211c0*/  ULDC UR14, c[0x0][0x22c] ;  /* 0x00008b00000e7ab9 */ /* 0x000fe20000000800 */
[----:B------:R-:W-:-:S04]  /*211d0*/  @P2 LOP3.LUT R3, R3, 0x40, RZ, 0xfc, !PT ;  /* 0x0000004003032812 */ /* 0x000fc800078efcff */
[----:B------:R-:W-:-:S04]  /*211e0*/  LOP3.LUT R3, R3, 0xfffffff7, RZ, 0xc0, !PT ;  /* 0xfffffff703037812 */ /* 0x000fc800078ec0ff */
[----:B------:R-:W-:Y:S02]  /*211f0*/  @P3 LOP3.LUT R3, R3, 0x8, RZ, 0xfc, !PT ;  /* 0x0000000803033812 */ /* 0x000fe400078efcff */
[----:B------:R-:W-:Y:S01]  /*21200*/  ISETP.LT.AND P3, PT, R7, UR22, !P1 ;  /* 0x0000001607007c0c */ /* 0x000fe2000cf61270 */
[----:B------:R-:W-:Y:S01]  /*21210*/  ULDC.64 UR22, c[0x0][0x228] ;  /* 0x00008a0000167ab9 */ /* 0x000fe20000000a00 */
[----:B------:R-:W-:Y:S01]  /*21220*/  ISETP.LT.AND P1, PT, R6, UR46, !P1 ;  /* 0x0000002e06007c0c */ /* 0x000fe2000cf21270 */
[----:B------:R-:W-:Y:S01]  /*21230*/  VIADD R41, R5, 0x30 ;  /* 0x0000003005297836 */ /* 0x000fe20000000000 */
[----:B------:R-:W-:Y:S01]  /*21240*/  LOP3.LUT R3, R3, 0xffffffef, RZ, 0xc0, !PT ;  /* 0xffffffef03037812 */ /* 0x000fe200078ec0ff */
[C---:B------:R-:W-:Y:S01]  /*21250*/  VIADD R42, R5.reuse, 0x11 ;  /* 0x00000011052a7836 */ /* 0x040fe20000000000 */
[----:B------:R-:W-:Y:S01]  /*21260*/  LOP3.LUT P2, RZ, R4, 0x800000, RZ, 0xc0, !PT ;  /* 0x0080000004ff7812 */ /* 0x000fe2000784c0ff */
[----:B------:R-:W-:Y:S01]  /*21270*/  VIADD R43, R5, 0x2f ;  /* 0x0000002f052b7836 */ /* 0x000fe20000000000 */
[----:B------:R-:W-:-:S05]  /*21280*/  ULDC UR46, c[0x0][0x22c] ;  /* 0x00008b00002e7ab9 */ /* 0x000fca0000000800 */
[----:B------:R-:W-:-:S04]  /*21290*/  @P3 LOP3.LUT R3, R3, 0x10, RZ, 0xfc, !PT ;  /* 0x0000001003033812 */ /* 0x000fc800078efcff */
[----:B------:R-:W-:-:S04]  /*212a0*/  LOP3.LUT R3, R3, 0xfffffffd, RZ, 0xc0, !PT ;  /* 0xfffffffd03037812 */ /* 0x000fc800078ec0ff */
[----:B------:R-:W-:Y:S02]  /*212b0*/  @P1 LOP3.LUT R3, R3, 0x2, RZ, 0xfc, !PT ;  /* 0x0000000203031812 */ /* 0x000fe400078efcff */
[----:B------:R-:W-:Y:S01]  /*212c0*/  ISETP.LT.AND P1, PT, R7, UR48, !P2 ;  /* 0x0000003007007c0c */ /* 0x000fe2000d721270 */
[----:B------:R-:W-:Y:S01]  /*212d0*/  VIADD R44, R5, 0x12 ;  /* 0x00000012052c7836 */ /* 0x000fe20000000000 */
[----:B------:R-:W-:Y:S01]  /*212e0*/  LOP3.LUT R3, R3, 0xfffffffb, RZ, 0xc0, !PT ;  /* 0xfffffffb03037812 */ /* 0x000fe200078ec0ff */
[C---:B------:R-:W-:Y:S01]  /*212f0*/  VIADD R45, R5.reuse, 0x2e ;  /* 0x0000002e052d7836 */ /* 0x040fe20000000000 */
[----:B------:R-:W-:Y:S01]  /*21300*/  LOP3.LUT P3, RZ, R0, 0x20, RZ, 0xc0, !PT ;  /* 0x0000002000ff7812 */ /* 0x000fe2000786c0ff */
[----:B------:R-:W-:Y:S01]  /*21310*/  VIADD R46, R5, 0x13 ;  /* 0x00000013052e7836 */ /* 0x000fe20000000000 */
[----:B------:R-:W-:-:S07]  /*21320*/  ULDC UR48, c[0x0][0x22c] ;  /* 0x00008b0000307ab9 */ /* 0x000fce0000000800 */
[----:B------:R-:W-:Y:S02]  /*21330*/  @P1 LOP3.LUT R3, R3, 0x4, RZ, 0xfc, !PT ;  /* 0x0000000403031812 */ /* 0x000fe400078efcff */
[----:B------:R-:W-:Y:S01]  /*21340*/  ISETP.LT.AND P1, PT, R6, UR7, !P2 ;  /* 0x0000000706007c0c */ /* 0x000fe2000d721270 */
[----:B------:R-:W-:Y:S01]  /*21350*/  VIADD R47, R5, 0x2d ;  /* 0x0000002d052f7836 */ /* 0x000fe20000000000 */
[----:B------:R-:W-:Y:S01]  /*21360*/  LOP3.LUT R3, R3, 0xfffffffe, RZ, 0xc0, !PT ;  /* 0xfffffffe03037812 */ /* 0x000fe200078ec0ff */
[----:B------:R-:W-:Y:S01]  /*21370*/  VIADD R176, R5, 0x14 ;  /* 0x0000001405b07836 */ /* 0x000fe20000000000 */
[----:B------:R-:W-:-:S09]  /*21380*/  ULDC UR7, c[0x0][0x22c] ;  /* 0x00008b0000077ab9 */ /* 0x000fd20000000800 */
[----:B------:R-:W-:Y:S02]  /*21390*/  @P1 LOP3.LUT R3, R3, 0x1, RZ, 0xfc, !PT ;  /* 0x0000000103031812 */ /* 0x000fe400078efcff */
[----:B------:R-:W-:Y:S01]  /*213a0*/  ISETP.LT.AND P1, PT, R7, UR6, !P6 ;  /* 0x0000000607007c0c */ /* 0x000fe2000f721270 */
[C---:B------:R-:W-:Y:S01]  /*213b0*/  VIADD R177, R5.reuse, 0x2c ;  /* 0x0000002c05b17836 */ /* 0x040fe20000000000 */
[----:B------:R-:W-:Y:S01]  /*213c0*/  ISETP.LT.AND P6, PT, R6, UR5, !P6 ;  /* 0x0000000506007c0c */ /* 0x000fe2000f7c1270 */
[C---:B------:R-:W-:Y:S01]  /*213d0*/  VIADD R178, R5.reuse, 0x15 ;  /* 0x0000001505b27836 */ /* 0x040fe20000000000 */
[----:B------:R-:W-:Y:S01]  /*213e0*/  LOP3.LUT P2, RZ, R0, 0x10, RZ, 0xc0, !PT ;  /* 0x0000001000ff7812 */ /* 0x000fe2000784c0ff */
[C---:B------:R-:W-:Y:S01]  /*213f0*/  VIADD R179, R5.reuse, 0x2b ;  /* 0x0000002b05b37836 */ /* 0x040fe20000000000 */
[----:B------:R-:W-:Y:S01]  /*21400*/  ULDC UR5, c[0x0][0x22c] ;  /* 0x00008b0000057ab9 */ /* 0x000fe20000000800 */
[----:B------:R-:W-:Y:S01]  /*21410*/  VIADD R180, R5, 0x16 ;  /* 0x0000001605b47836 */ /* 0x000fe20000000000 */
[----:B------:R-:W-:-:S05]  /*21420*/  ULDC UR6, c[0x0][0x22c] ;  /* 0x00008b0000067ab9 */ /* 0x000fca0000000800 */
[----:B------:R-:W-:-:S04]  /*21430*/  @P1 LOP3.LUT R17, R17, 0x80000000, RZ, 0xfc, !PT ;  /* 0x8000000011111812 */ /* 0x000fc800078efcff */
[----:B------:R-:W-:-:S04]  /*21440*/  LOP3.LUT R17, R17, 0xbfffffff, RZ, 0xc0, !PT ;  /* 0xbfffffff11117812 */ /* 0x000fc800078ec0ff */
[----:B------:R-:W-:Y:S02]  /*21450*/  @P6 LOP3.LUT R17, R17, 0x40000000, RZ, 0xfc, !PT ;  /* 0x4000000011116812 */ /* 0x000fe400078efcff */
[----:B------:R-:W-:Y:S01]  /*21460*/  ISETP.LT.AND P6, PT, R7, UR61, !P5 ;  /* 0x0000003d07007c0c */ /* 0x000fe2000efc1270 */
[----:B------:R-:W-:Y:S01]  /*21470*/  ULDC UR61, c[0x0][0x22c] ;  /* 0x00008b00003d7ab9 */ /* 0x000fe20000000800 */
        /* <DEDUP_REMOVED lines=13> */
[----:B------:R-:W-:Y:S01]  /*21550*/  ULDC UR18, c[0x0][0x22c] ;  /* 0x00008b0000127ab9 */ /* 0x000fe20000000800 */
[----:B------:R-:W-:-:S09]  /*21560*/  LOP3.LUT R17, R17, 0xf7ffffff, RZ, 0xc0, !PT ;  /* 0xf7ffffff11117812 */ /* 0x000fd200078ec0ff */
        /* <DEDUP_REMOVED lines=31> */
[----:B------:R-:W-:Y:S02]  /*21760*/  LOP3.LUT R17, R17, 0xfff7ffff, RZ, 0xc0, !PT ;  /* 0xfff7ffff11117812 */ /* 0x000fe400078ec0ff */
[----:B------:R-:W-:-:S07]  /*21770*/  LOP3.LUT P6, RZ, R4, 0x400000, RZ, 0xc0, !PT ;  /* 0x0040000004ff7812 */ /* 0x000fce00078cc0ff */
[----:B------:R-:W-:-:S04]  /*21780*/  @P2 LOP3.LUT R17, R17, 0x80000, RZ, 0xfc, !PT ;  /* 0x0008000011112812 */ /* 0x000fc800078efcff */
[----:B------:R-:W-:-:S04]  /*21790*/  LOP3.LUT R17, R17, 0xfffdffff, RZ, 0xc0, !PT ;  /* 0xfffdffff11117812 */ /* 0x000fc800078ec0ff */
[----:B------:R-:W-:Y:S02]  /*217a0*/  @P1 LOP3.LUT R17, R17, 0x20000, RZ, 0xfc, !PT ;  /* 0x0002000011111812 */ /* 0x000fe400078efcff */
[----:B------:R-:W-:Y:S01]  /*217b0*/  ISETP.LT.AND P1, PT, R7, UR22, !P6 ;  /* 0x0000001607007c0c */ /* 0x000fe2000f721270 */
[----:B------:R-:W-:Y:S01]  /*217c0*/  ULDC UR22, c[0x0][0x228] ;  /* 0x00008a0000167ab9 */ /* 0x000fe20000000800 */
[----:B------:R-:W-:-:S11]  /*217d0*/  LOP3.LUT R17, R17, 0xfffbffff, RZ, 0xc0, !PT ;  /* 0xfffbffff11117812 */ /* 0x000fd600078ec0ff */
[----:B------:R-:W-:Y:S02]  /*217e0*/  @P1 LOP3.LUT R17, R17, 0x40000, RZ, 0xfc, !PT ;  /* 0x0004000011111812 */ /* 0x000fe400078efcff */
[----:B------:R-:W-:Y:S01]  /*217f0*/  ISETP.LT.AND P1, PT, R6, UR32, !P6 ;  /* 0x0000002006007c0c */ /* 0x000fe2000f721270 */
[----:B------:R-:W-:Y:S01]  /*21800*/  ULDC UR32, c[0x0][0x228] ;  /* 0x00008a0000207ab9 */ /* 0x000fe20000000800 */
[----:B------:R-:W-:Y:S02]  /*21810*/  LOP3.LUT R17, R17, 0xfffeffff, RZ, 0xc0, !PT ;  /* 0xfffeffff11117812 */ /* 0x000fe400078ec0ff */
[----:B------:R-:W-:-:S09]  /*21820*/  LOP3.LUT P0, RZ, R4, 0x80000, RZ, 0xc0, !PT ;  /* 0x0008000004ff7812 */ /* 0x000fd2000780c0ff */
[----:B------:R-:W-:Y:S02]  /*21830*/  @P1 LOP3.LUT R17, R17, 0x10000, RZ, 0xfc, !PT ;  /* 0x0001000011111812 */ /* 0x000fe400078efcff */
[----:B------:R-:W-:Y:S01]  /*21840*/  ISETP.LT.AND P1, PT, R6, UR22, !P0 ;  /* 0x0000001606007c0c */ /* 0x000fe2000c721270 */
[----:B------:R-:W-:Y:S01]  /*21850*/  ULDC UR22, c[0x0][0x228] ;  /* 0x00008a0000167ab9 */ /* 0x000fe20000000800 */
[----:B------:R-:W-:Y:S01]  /*21860*/  ISETP.LT.AND P0, PT, R7, UR32, !P0 ;  /* 0x0000002007007c0c */ /* 0x000fe2000c701270 */
[----:B------:R-:W-:Y:S01]  /*21870*/  ULDC UR32, c[0x0][0x228] ;  /* 0x00008a0000207ab9 */ /* 0x000fe20000000800 */
[----:B------:R-:W-:Y:S02]  /*21880*/  LOP3.LUT R17, R17, 0xffff7fff, RZ, 0xc0, !PT ;  /* 0xffff7fff11117812 */ /* 0x000fe400078ec0ff */
[----:B------:R-:W-:-:S07]  /*21890*/  LOP3.LUT P5, RZ, R4, 0x200000, RZ, 0xc0, !PT ;  /* 0x0020000004ff7812 */ /* 0x000fce00078ac0ff */
[----:B------:R-:W-:Y:S02]  /*218a0*/  @P1 LOP3.LUT R17, R17, 0x8000, RZ, 0xfc, !PT ;  /* 0x0000800011111812 */ /* 0x000fe400078efcff */
[----:B------:R-:W-:Y:S01]  /*218b0*/  ISETP.LT.AND P1, PT, R7, UR22, !P5 ;  /* 0x0000001607007c0c */ /* 0x000fe2000ef21270 */
[----:B------:R-:W-:Y:S01]  /*218c0*/  ULDC UR22, c[0x0][0x228] ;  /* 0x00008a0000167ab9 */ /* 0x000fe20000000800 */
[----:B------:R-:W-:-:S04]  /*218d0*/  LOP3.LUT R17, R17, 0xffffbfff, RZ, 0xc0, !PT ;  /* 0xffffbfff11117812 */ /* 0x000fc800078ec0ff */
[----:B------:R-:W-:Y:S02]  /*218e0*/  @P0 LOP3.LUT R17, R17, 0x4000, RZ, 0xfc, !PT ;  /* 0x0000400011110812 */ /* 0x000fe400078efcff */
[----:B------:R-:W-:Y:S01]  /*218f0*/  ISETP.LT.AND P0, PT, R6, UR32, !P5 ;  /* 0x0000002006007c0c */ /* 0x000fe2000ef01270 */
[----:B------:R-:W-:Y:S01]  /*21900*/  ULDC UR32, c[0x0][0x228] ;  /* 0x00008a0000207ab9 */ /* 0x000fe20000000800 */
[----:B------:R-:W-:Y:S02]  /*21910*/  LOP3.LUT R17, R17, 0xffffdfff, RZ, 0xc0, !PT ;  /* 0xffffdfff11117812 */ /* 0x000fe400078ec0ff */
[----:B------:R-:W-:Y:S02]  /*21920*/  LOP3.LUT P3, RZ, R4, 0x40000, RZ, 0xc0, !PT ;  /* 0x0004000004ff7812 */ /* 0x000fe4000786c0ff */
        /* <DEDUP_REMOVED lines=25> */
[----:B------:R-:W-:-:S04]  /*21ac0*/  LOP3.LUT R17, R17, 0xffffff7f, RZ, 0xc0, !PT ;  /* 0xffffff7f11117812 */ /* 0x000fc800078ec0ff */
[----:B------:R-:W-:-:S04]  /*21ad0*/  @P1 LOP3.LUT R17, R17, 0x80, RZ, 0xfc, !PT ;  /* 0x0000008011111812 */ /* 0x000fc800078efcff */
[----:B------:R-:W-:-:S04]  /*21ae0*/  LOP3.LUT R17, R17, 0xffffffbf, RZ, 0xc0, !PT ;  /* 0xffffffbf11117812 */ /* 0x000fc800078ec0ff */
[----:B------:R-:W-:Y:S02]  /*21af0*/  @P0 LOP3.LUT R17, R17, 0x40, RZ, 0xfc, !PT ;  /* 0x0000004011110812 */ /* 0x000fe400078efcff */
[----:B------:R-:W-:Y:S01]  /*21b00*/  ISETP.GE.AND P0, PT, R174, UR22, PT ;  /* 0x00000016ae007c0c */ /* 0x000fe2000bf06270 */
[----:B------:R-:W-:-:S03]  /*21b10*/  ULDC UR22, c[0x0][0x22c] ;  /* 0x00008b0000167ab9 */ /* 0x000fc60000000800 */
        /* <DEDUP_REMOVED lines=8> */
[----:B------:R-:W-:Y:S01]  /*21ba0*/  ISETP.GE.AND P0, PT, R172, UR47, PT ;  /* 0x0000002fac007c0c */ /* 0x000fe2000bf06270 */
[----:B------:R-:W-:Y:S01]  /*21bb0*/  VIADD R183, R5, 0x18 ;  /* 0x0000001805b77836 */ /* 0x000fe20000000000 */
[----:B------:R-:W-:Y:S01]  /*21bc0*/  LOP3.LUT R17, R17, 0xffffffef, RZ, 0xc0, !PT ;  /* 0xffffffef11117812 */ /* 0x000fe200078ec0ff */
[----:B------:R-:W-:Y:S01]  /*21bd0*/  VIADD R184, R5, 0x28 ;  /* 0x0000002805b87836 */ /* 0x000fe20000000000 */
[----:B------:R-:W-:Y:S01]  /*21be0*/  ISETP.LT.AND P1, PT, R6, UR32, !P0 ;  /* 0x0000002006007c0c */ /* 0x000fe2000c721270 */
[----:B------:R-:W-:Y:S01]  /*21bf0*/  ULDC UR32, c[0x0][0x22c] ;  /* 0x00008b0000207ab9 */ /* 0x000fe20000000800 */
[----:B------:R-:W-:Y:S01]  /*21c00*/  ISETP.LT.AND P0, PT, R7, UR34, !P0 ;  /* 0x0000002207007c0c */ /* 0x000fe2000c701270 */
[----:B------:R-:W-:Y:S01]  /*21c10*/  ULDC UR34, c[0x0][0x228] ;  /* 0x00008a0000227ab9 */ /* 0x000fe20000000800 */
[----:B------:R-:W-:Y:S01]  /*21c20*/  VIADD R185, R5, 0x19 ;  /* 0x0000001905b97836 */ /* 0x000fe20000000000 */
[----:B------:R-:W-:-:S08]  /*21c30*/  ULDC UR47, c[0x0][0x22c] ;  /* 0x00008b00002f7ab9 */ /* 0x000fd00000000800 */
        /* <DEDUP_REMOVED lines=18> */
[----:B------:R-:W-:-:S10]  /*21d60*/  ULDC UR36, c[0x0][0x228] ;  /* 0x00008a0000247ab9 */ /* 0x000fd40000000800 */
        /* <DEDUP_REMOVED lines=54> */
[----:B------:R-:W-:Y:S01]  /*220d0*/  ULDC UR11, c[0x0][0x22c] ;  /* 0x00008b00000b7ab9 */ /* 0x000fe20000000800 */
[----:B------:R-:W-:Y:S01]  /*220e0*/  LOP3.LUT R18, R18, 0xffefffff, RZ, 0xc0, !PT ;  /* 0xffefffff12127812 */ /* 0x000fe200078ec0ff */
[----:B------:R-:W2:Y:S01]  /*220f0*/  LDL.LU R31, [R1+0x155c] ;  /* 0x00155c00011f7983 */ /* 0x000ea20000300800 */
        /* <DEDUP_REMOVED lines=8> */
[----:B------:R-:W-:Y:S01]  /*22180*/  ULDC UR11, c[0x0][0x228] ;  /* 0x00008a00000b7ab9 */ /* 0x000fe20000000800 */
[----:B------:R-:W-:Y:S01]  /*22190*/  LOP3.LUT R18, R18, 0xfffbffff, RZ, 0xc0, !PT ;  /* 0xfffbffff12127812 */ /* 0x000fe200078ec0ff */
[----:B------:R-:W3:Y:S01]  /*221a0*/  LDL.LU R32, [R1+0x1558] ;  /* 0x0015580001207983 */ /* 0x000ee20000300800 */
[----:B------:R-:W-:Y:S01]  /*221b0*/  ISETP.LT.AND P1, PT, R7, UR34, !P0 ;  /* 0x0000002207007c0c */ /* 0x000fe2000c721270 */
[----:B------:R-:W-:Y:S01]  /*221c0*/  ULDC UR34, c[0x0][0x228] ;  /* 0x00008a0000227ab9 */ /* 0x000fe20000000800 */
[----:B------:R-:W-:Y:S01]  /*221d0*/  ISETP.LT.AND P0, PT, R6, UR36, !P0 ;  /* 0x0000002406007c0c */ /* 0x000fe2000c701270 */
[----:B------:R-:W-:Y:S01]  /*221e0*/  VIADD R186, R5, 0x27 ;  /* 0x0000002705ba7836 */ /* 0x000fe20000000000 */
[----:B------:R-:W-:-:S09]  /*221f0*/  ULDC UR36, c[0x0][0x22c] ;  /* 0x00008b0000247ab9 */ /* 0x000fd20000000800 */
        /* <DEDUP_REMOVED lines=17> */
[----:B------:R-:W4:Y:S01]  /*22310*/  LDL.LU R34, [R1+0x1550] ;  /* 0x0015500001227983 */ /* 0x000f220000300800 */
        /* <DEDUP_REMOVED lines=20> */
[----:B------:R-:W-:Y:S01]  /*22460*/  VIADD R188, R5, 0x26 ;  /* 0x0000002605bc7836 */ /* 0x000fe20000000000 */
[----:B------:R-:W-:Y:S01]  /*22470*/  LOP3.LUT R18, R18, 0xfffffbff, RZ, 0xc0, !PT ;  /* 0xfffffbff12127812 */ /* 0x000fe200078ec0ff */
[----:B------:R-:W2:Y:S01]  /*22480*/  LDL.LU R36, [R1+0x1548] ;  /* 0x0015480001247983 */ /* 0x000ea20000300800 */
        /* <DEDUP_REMOVED lines=23> */
[----:B------:R-:W3:Y:S01]  /*22600*/  LDL.LU R38, [R1+0x1540] ;  /* 0x0015400001267983 */ /* 0x000ee20000300800 */
[----:B------:R-:W-:Y:S01]  /*22610*/  ISETP.LT.AND P1, PT, R7, UR9, !P0 ;  /* 0x0000000907007c0c */ /* 0x000fe2000c721270 */
[----:B------:R-:W-:Y:S01]  /*22620*/  ULDC UR9, c[0x0][0x228] ;  /* 0x00008a0000097ab9 */ /* 0x000fe20000000800 */
[----:B------:R-:W-:Y:S01]  /*22630*/  ISETP.LT.AND P0, PT, R6, UR11, !P0 ;  /* 0x0000000b06007c0c */ /* 0x000fe2000c701270 */
[----:B------:R-:W-:Y:S01]  /*22640*/  ULDC UR11, c[0x0][0x228] ;  /* 0x00008a00000b7ab9 */ /* 0x000fe20000000800 */
        /* <DEDUP_REMOVED lines=16> */
[C---:B------:R-:W-:Y:S01]  /*22750*/  VIADD R193, R5.reuse, 0x1c ;  /* 0x0000001c05c17836 */ /* 0x040fe20000000000 */
[----:B------:R-:W4:Y:S01]  /*22760*/  LDL.LU R190, [R1+0x1538] ;  /* 0x0015380001be7983 */ /* 0x000f220000300800 */
        /* <DEDUP_REMOVED lines=13> */
[----:B------:R-:W2:Y:S02]  /*22840*/  LDL.LU R40, [R1+0x1534] ;  /* 0x0015340001287983 */ /* 0x000ea40000300800 */
[----:B------:R-:W-:Y:S01]  /*22850*/  ISETP.LT.AND P1, PT, R6, UR9, !P0 ;  /* 0x0000000906007c0c */ /* 0x000fe2000c721270 */
[----:B------:R-:W-:Y:S01]  /*22860*/  ULDC UR9, c[0x0][0x228] ;  /* 0x00008a0000097ab9 */ /* 0x000fe20000000800 */
[----:B------:R-:W-:Y:S01]  /*22870*/  ISETP.LT.AND P0, PT, R7, UR11, !P0 ;  /* 0x0000000b07007c0c */ /* 0x000fe2000c701270 */
[----:B------:R-:W-:Y:S01]  /*22880*/  ULDC UR11, c[0x0][0x228] ;  /* 0x00008a00000b7ab9 */ /* 0x000fe20000000800 */
[----:B----4-:R-:W-:-:S09]  /*22890*/  LOP3.LUT R190, R190, 0x7fffffff, RZ, 0xc0, !PT ;  /* 0x7fffffffbebe7812 */ /* 0x010fd200078ec0ff */
        /* <DEDUP_REMOVED lines=30> */
[----:B------:R-:W4:Y:S01]  /*22a80*/  LDL.LU R43, [R1+0x1528] ;  /* 0x00152800012b7983 */ /* 0x000f220000300800 */
        /* <DEDUP_REMOVED lines=144> */
[----:B------:R-:W3:Y:S02]  /*23390*/  LDL.LU R191, [R1+0x14f8] ;  /* 0x0014f80001bf7983 */ /* 0x000ee40000300800 */
        /* <DEDUP_REMOVED lines=10> */
[----:B------:R-:W4:Y:S02]  /*23440*/  LDL.LU R183, [R1+0x14f4] ;  /* 0x0014f40001b77983 */ /* 0x000f240000300800 */
[----:B------:R-:W-:Y:S01]  /*23450*/  ISETP.LT.AND P1, PT, R6, UR9, !P0 ;  /* 0x0000000906007c0c */ /* 0x000fe2000c721270 */
[----:B------:R-:W-:Y:S01]  /*23460*/  ULDC UR9, c[0x0][0x228] ;  /* 0x00008a0000097ab9 */ /* 0x000fe20000000800 */
[----:B------:R-:W-:Y:S01]  /*23470*/  ISETP.LT.AND P0, PT, R7, UR11, !P0 ;  /* 0x0000000b07007c0c */ /* 0x000fe2000c701270 */
[----:B------:R-:W-:Y:S01]  /*23480*/  ULDC UR11, c[0x0][0x228] ;  /* 0x00008a00000b7ab9 */ /* 0x000fe20000000800 */
[----:B---3--:R-:W-:-:S09]  /*23490*/  LOP3.LUT R191, R191, 0x7fffffff, RZ, 0xc0, !PT ;  /* 0x7fffffffbfbf7812 */ /* 0x008fd200078ec0ff */
        /* <DEDUP_REMOVED lines=42> */
[----:B------:R-:W-:Y:S01]  /*23740*/  VIADD R212, R5, 0x64 ;  /* 0x0000006405d47836 */ /* 0x000fe20000000000 */
        /* <DEDUP_REMOVED lines=137> */
[----:B------:R-:W-:Y:S01]  /*23fe0*/  VIADD R229, R5, 0x76 ;  /* 0x0000007605e57836 */ /* 0x000fe20000000000 */
[----:B------:R-:W-:Y:S01]  /*23ff0*/  ISETP.LT.AND P0, PT, R6, UR59, !P0 ;  /* 0x0000003b06007c0c */ /* 0x000fe2000c701270 */
[----:B------:R-:W-:Y:S01]  /*24000*/  ULDC UR59, c[0x0][0x228] ;  /* 0x00008a00003b7ab9 */ /* 0x000fe20000000800 */
[----:B------:R-:W-:Y:S01]  /*24010*/  LOP3.LUT R191, R191, 0xfffffffb, RZ, 0xc0, !PT ;  /* 0xfffffffbbfbf7812 */ /* 0x000fe200078ec0ff */
[----:B------:R-:W-:Y:S01]  /*24020*/  VIADD R15, R5, 0x77 ;  /* 0x00000077050f7836 */ /* 0x000fe20000000000 */
[----:B------:R-:W-:-:S07]  /*24030*/  ULDC UR16, c[0x0][0x22c] ;  /* 0x00008b0000107ab9 */ /* 0x000fce0000000800 */
[----:B------:R-:W-:-:S04]  /*24040*/  @P1 LOP3.LUT R191, R191, 0x4, RZ, 0xfc, !PT ;  /* 0x00000004bfbf1812 */ /* 0x000fc800078efcff */
[----:B------:R-:W-:-:S04]  /*24050*/  LOP3.LUT R191, R191, 0xfffffffe, RZ, 0xc0, !PT ;  /* 0xfffffffebfbf7812 */ /* 0x000fc800078ec0ff */
[----:B------:R-:W-:Y:S02]  /*24060*/  @P0 LOP3.LUT R191, R191, 0x1, RZ, 0xfc, !PT ;  /* 0x00000001bfbf0812 */ /* 0x000fe400078efcff */
[----:B------:R-:W-:Y:S01]  /*24070*/  ISETP.GE.AND P0, PT, R200, UR61, PT ;  /* 0x0000003dc8007c0c */ /* 0x000fe2000bf06270 */
[C---:B------:R-:W-:Y:S01]  /*24080*/  VIADD R11, R5.reuse, 0x78 ;  /* 0x00000078050b7836 */ /* 0x040fe20000000000 */
[----:B------:R-:W4:Y:S01]  /*24090*/  LDL.LU R200, [R1+0x14b4] ;  /* 0x0014b40001c87983 */ /* 0x000f220000300800 */
[----:B------:R-:W-:Y:S01]  /*240a0*/  VIADD R12, R5, 0x79 ;  /* 0x00000079050c7836 */ /* 0x000fe20000000000 */
[----:B------:R-:W-:Y:S01]  /*240b0*/  ISETP.LT.AND P1, PT, R6, UR59, !P0 ;  /* 0x0000003b06007c0c */ /* 0x000fe2000c721270 */
[----:B------:R-:W-:Y:S01]  /*240c0*/  ULDC UR59, c[0x0][0x228] ;  /* 0x00008a00003b7ab9 */ /* 0x000fe20000000800 */
[----:B------:R-:W-:Y:S01]  /*240d0*/  ISETP.LT.AND P0, PT, R7, UR60, !P0 ;  /* 0x0000003c07007c0c */ /* 0x000fe2000c701270 */
[----:B------:R-:W-:Y:S01]  /*240e0*/  ULDC UR60, c[0x0][0x228] ;  /* 0x00008a00003c7ab9 */ /* 0x000fe20000000800 */
[----:B------:R-:W-:Y:S01]  /*240f0*/  VIADD R13, R5, 0x7a ;  /* 0x0000007a050d7836 */ /* 0x000fe20000000000 */
[----:B------:R-:W-:Y:S01]  /*24100*/  ULDC UR61, c[0x0][0x22c] ;  /* 0x00008b00003d7ab9 */ /* 0x000fe20000000800 */
[----:B--2---:R-:W-:-:S07]  /*24110*/  LOP3.LUT R16, R16, 0x7fffffff, RZ, 0xc0, !PT ;  /* 0x7fffffff10107812 */ /* 0x004fce00078ec0ff */
        /* <DEDUP_REMOVED lines=182> */
[C---:B------:R-:W-:Y:S01]  /*24c80*/  VIADD R240, R5.reuse, 0xf4 ;  /* 0x000000f405f07836 */ /* 0x040fe20000000000 */
[----:B------:R-:W3:Y:S01]  /*24c90*/  LDL.LU R14, [R1+0x1478] ;  /* 0x00147800010e7983 */ /* 0x000ee20000300800 */
        /* <DEDUP_REMOVED lines=13> */
[----:B------:R-:W2:Y:S01]  /*24d70*/  LDL.LU R215, [R1+0x1474] ;  /* 0x0014740001d77983 */ /* 0x000ea20000300800 */
[----:B------:R-:W-:Y:S01]  /*24d80*/  VIADD R76, R5, 0x8b ;  /* 0x0000008b054c7836 */ /* 0x000fe20000000000 */
[----:B------:R-:W-:Y:S01]  /*24d90*/  ISETP.LT.AND P1, PT, R6, UR48, !P0 ;  /* 0x0000003006007c0c */ /* 0x000fe2000c721270 */
[----:B------:R-:W-:Y:S01]  /*24da0*/  ULDC UR48, c[0x0][0x228] ;  /* 0x00008a0000307ab9 */ /* 0x000fe20000000800 */
[----:B------:R-:W-:Y:S01]  /*24db0*/  ISETP.LT.AND P0, PT, R7, UR49, !P0 ;  /* 0x0000003107007c0c */ /* 0x000fe2000c701270 */
[----:B------:R-:W-:Y:S01]  /*24dc0*/  ULDC UR49, c[0x0][0x228] ;  /* 0x00008a0000317ab9 */ /* 0x000fe20000000800 */
[----:B------:R-:W-:Y:S01]  /*24dd0*/  VIADD R77, R5, 0x8c ;  /* 0x0000008c054d7836 */ /* 0x000fe20000000000 */
[----:B------:R-:W-:Y:S01]  /*24de0*/  ULDC UR47, c[0x0][0x22c] ;  /* 0x00008b00002f7ab9 */ /* 0x000fe20000000800 */
[----:B---3--:R-:W-:-:S07]  /*24df0*/  LOP3.LUT R14, R14, 0x7fffffff, RZ, 0xc0, !PT ;  /* 0x7fffffff0e0e7812 */ /* 0x008fce00078ec0ff */
        /* <DEDUP_REMOVED lines=189> */
[----:B----4-:R-:W-:-:S07]  /*259d0*/  LOP3.LUT R15, R15, 0x7fffffff, RZ, 0xc0, !PT ;  /* 0x7fffffff0f0f7812 */ /* 0x010fce00078ec0ff */
        /* <DEDUP_REMOVED lines=11> */
[C---:B------:R-:W-:Y:S01]  /*25a90*/  VIADD R94, R5.reuse, 0x9d ;  /* 0x0000009d055e7836 */ /* 0x040fe20000000000 */
[----:B------:R-:W4:Y:S01]  /*25aa0*/  LDL.LU R12, [R1+0x1430] ;  /* 0x00143000010c7983 */ /* 0x000f220000300800 */
[----:B------:R-:W-:Y:S01]  /*25ab0*/  VIADD R95, R5, 0x9e ;  /* 0x0000009e055f7836 */ /* 0x000fe20000000000 */
[----:B------:R-:W-:-:S06]  /*25ac0*/  ULDC UR8, c[0x0][0x22c] ;  /* 0x00008b0000087ab9 */ /* 0x000fcc0000000800 */
        /* <DEDUP_REMOVED lines=11> */
[----:B------:R-:W-:-:S02]  /*25b80*/  VIADD R98, R5, 0xa1 ;  /* 0x000000a105627836 */ /* 0x000fc40000000000 */
[C---:B------:R-:W-:Y:S02]  /*25b90*/  VIADD R99, R5.reuse, 0xa2 ;  /* 0x000000a205637836 */ /* 0x040fe40000000000 */
[C---:B------:R-:W-:Y:S02]  /*25ba0*/  VIADD R100, R5.reuse, 0xa3 ;  /* 0x000000a305647836 */ /* 0x040fe40000000000 */
[C---:B------:R-:W-:Y:S02]  /*25bb0*/  VIADD R101, R5.reuse, 0xa4 ;  /* 0x000000a405657836 */ /* 0x040fe40000000000 */
[----:B------:R-:W-:Y:S01]  /*25bc0*/  VIADD R102, R5, 0xa5 ;  /* 0x000000a505667836 */ /* 0x000fe20000000000 */
[----:B------:R-:W-:Y:S01]  /*25bd0*/  @P1 LOP3.LUT R15, R15, 0x8000000, RZ, 0xfc, !PT ;  /* 0x080000000f0f1812 */ /* 0x000fe200078efcff */
[C---:B------:R-:W-:Y:S02]  /*25be0*/  VIADD R103, R5.reuse, 0xa6 ;  /* 0x000000a605677836 */ /* 0x040fe40000000000 */
[----:B------:R-:W-:Y:S01]  /*25bf0*/  VIADD R104, R5, 0xa7 ;  /* 0x000000a705687836 */ /* 0x000fe20000000000 */
[----:B------:R-:W-:Y:S01]  /*25c00*/  LOP3.LUT R15, R15, 0xfbffffff, RZ, 0xc0, !PT ;  /* 0xfbffffff0f0f7812 */ /* 0x000fe200078ec0ff */
[----:B------:R-:W-:-:S02]  /*25c10*/  VIADD R105, R5, 0xa8 ;  /* 0x000000a805697836 */ /* 0x000fc40000000000 */
[----:B------:R-:W-:Y:S01]  /*25c20*/  VIADD R106, R5, 0xa9 ;  /* 0x000000a9056a7836 */ /* 0x000fe20000000000 */
[----:B------:R-:W-:Y:S01]  /*25c30*/  @P0 LOP3.LUT R15, R15, 0x4000000, RZ, 0xfc, !PT ;  /* 0x040000000f0f0812 */ /* 0x000fe200078efcff */
[----:B------:R-:W-:Y:S01]  /*25c40*/  VIADD R107, R5, 0xaa ;  /* 0x000000aa056b7836 */ /* 0x000fe20000000000 */
        /* <DEDUP_REMOVED lines=22> */
[----:B------:R-:W-:Y:S01]  /*25db0*/  ULDC UR40, c[0x0][0x22c] ;  /* 0x00008b0000287ab9 */ /* 0x000fe20000000800 */
[C---:B------:R-:W-:Y:S02]  /*25dc0*/  VIADD R120, R5.reuse, 0xb7 ;  /* 0x000000b705787836 */ /* 0x040fe40000000000 */
[C---:B------:R-:W-:Y:S01]  /*25dd0*/  VIADD R121, R5.reuse, 0xb8 ;  /* 0x000000b805797836 */ /* 0x040fe20000000000 */
[----:B------:R-:W-:Y:S01]  /*25de0*/  ISETP.LT.AND P1, PT, R6, UR11, !P0 ;  /* 0x0000000b06007c0c */ /* 0x000fe2000c721270 */
[----:B------:R-:W-:Y:S01]  /*25df0*/  VIADD R122, R5, 0xb9 ;  /* 0x000000b9057a7836 */ /* 0x000fe20000000000 */
[----:B------:R-:W-:Y:S01]  /*25e00*/  ISETP.LT.AND P0, PT, R7, UR12, !P0 ;  /* 0x0000000c07007c0c */ /* 0x000fe2000c701270 */
[----:B------:R-:W-:Y:S01]  /*25e10*/  ULDC UR12, c[0x0][0x228] ;  /* 0x00008a00000c7ab9 */ /* 0x000fe20000000800 */
[----:B------:R-:W-:Y:S01]  /*25e20*/  LOP3.LUT R15, R15, 0xff7fffff, RZ, 0xc0, !PT ;  /* 0xff7fffff0f0f7812 */ /* 0x000fe200078ec0ff */
        /* <DEDUP_REMOVED lines=97> */
[----:B------:R-:W3:Y:S01]  /*26440*/  LDL.LU R13, [R1+0x142c] ;  /* 0x00142c00010d7983 */ /* 0x000ee20000300800 */
[----:B------:R-:W-:Y:S01]  /*26450*/  ISETP.GE.AND P0, PT, R163, UR16, PT ;  /* 0x00000010a3007c0c */ /* 0x000fe2000bf06270 */
[----:B------:R-:W-:Y:S01]  /*26460*/  ULDC UR9, c[0x0][0x22c] ;  /* 0x00008b0000097ab9 */ /* 0x000fe20000000800 */
[----:B------:R-:W-:Y:S01]  /*26470*/  LOP3.LUT R15, R15, 0xffffdfff, RZ, 0xc0, !PT ;  /* 0xffffdfff0f0f7812 */ /* 0x000fe200078ec0ff */
[----:B------:R-:W-:Y:S01]  /*26480*/  ULDC UR10, c[0x0][0x22c] ;  /* 0x00008b00000a7ab9 */ /* 0x000fe20000000800 */
[----:B------:R-:W-:Y:S01]  /*26490*/  ISETP.LT.AND P1, PT, R6, UR17, !P0 ;  /* 0x0000001106007c0c */ /* 0x000fe2000c721270 */
[----:B------:R-:W-:Y:S01]  /*264a0*/  ULDC UR17, c[0x0][0x228] ;  /* 0x00008a0000117ab9 */ /* 0x000fe20000000800 */
[----:B------:R-:W-:Y:S01]  /*264b0*/  ISETP.LT.AND P0, PT, R7, UR18, !P0 ;  /* 0x0000001207007c0c */ /* 0x000fe2000c701270 */
[----:B------:R-:W-:Y:S01]  /*264c0*/  ULDC UR18, c[0x0][0x228] ;  /* 0x00008a0000127ab9 */ /* 0x000fe20000000800 */
[----:B------:R-:W-:Y:S01]  /*264d0*/  LOP3.LUT R5, R5, 0x7fffffff, RZ, 0xc0, !PT ;  /* 0x7fffffff05057812 */ /* 0x000fe200078ec0ff */
[----:B------:R-:W-:Y:S01]  /*264e0*/  ULDC UR11, c[0x0][0x22c] ;  /* 0x00008b00000b7ab9 */ /* 0x000fe20000000800 */
[----:B--2---:R-:W-:Y:S01]  /*264f0*/  LOP3.LUT R11, R11, 0x7fffffff, RZ, 0xc0, !PT ;  /* 0x7fffffff0b0b7812 */ /* 0x004fe200078ec0ff */
[----:B------:R-:W-:Y:S01]  /*26500*/  ULDC UR12, c[0x0][0x22c] ;  /* 0x00008b00000c7ab9 */ /* 0x000fe20000000800 */
[----:B------:R-:W-:Y:S01]  /*26510*/  ULDC UR13, c[0x0][0x22c] ;  /* 0x00008b00000d7ab9 */ /* 0x000fe20000000800 */
[----:B------:R-:W-:Y:S01]  /*26520*/  ULDC UR14, c[0x0][0x22c] ;  /* 0x00008b00000e7ab9 */ /* 0x000fe20000000800 */
[----:B------:R-:W-:Y:S01]  /*26530*/  ULDC UR15, c[0x0][0x22c] ;  /* 0x00008b00000f7ab9 */ /* 0x000fe20000000800 */
[----:B------:R-:W-:-:S02]  /*26540*/  ULDC UR16, c[0x0][0x22c] ;  /* 0x00008b0000107ab9 */ /* 0x000fc40000000800 */
        /* <DEDUP_REMOVED lines=347> */
[----:B---3--:R-:W-:Y:S02]  /*27b00*/  LOP3.LUT R13, R13, 0xbfffffff, RZ, 0xc0, !PT ;  /* 0xbfffffff0d0d7812 */ /* 0x008fe400078ec0ff */
[----:B------:R-:W-:-:S09]  /*27b10*/  LOP3.LUT R12, R12, 0xfffffffe, RZ, 0xc0, !PT ;  /* 0xfffffffe0c0c7812 */ /* 0x000fd200078ec0ff */
[----:B------:R-:W-:Y:S02]  /*27b20*/  @P0 LOP3.LUT R13, R13, 0x40000000, RZ, 0xfc, !PT ;  /* 0x400000000d0d0812 */ /* 0x000fe400078efcff */
[----:B------:R-:W-:Y:S01]  /*27b30*/  ISETP.GE.AND P0, PT, R102, UR10, PT ;  /* 0x0000000a66007c0c */ /* 0x000fe2000bf06270 */
[----:B------:R-:W-:Y:S01]  /*27b40*/  ULDC UR10, c[0x0][0x22c] ;  /* 0x00008b00000a7ab9 */ /* 0x000fe20000000800 */
        /* <DEDUP_REMOVED lines=85> */
[----:B------:R-:W-:Y:S02]  /*280a0*/  LOP3.LUT R0, R0, 0xbfffffff, RZ, 0xc0, !PT ;  /* 0xbfffffff00007812 */ /* 0x000fe400078ec0ff */
        /* <DEDUP_REMOVED lines=29> */
[----:B------:R-:W-:-:S04]  /*28280*/  LOP3.LUT R0, R0, 0xfffbffff, RZ, 0xc0, !PT ;  /* 0xfffbffff00007812 */ /* 0x000fc800078ec0ff */
[----:B------:R-:W-:-:S05]  /*28290*/  LOP3.LUT R0, R0, 0xffefffff, RZ, 0xc0, !PT ;  /* 0xffefffff00007812 */ /* 0x000fca00078ec0ff */
[----:B------:R-:W-:-:S04]  /*282a0*/  @P1 LOP3.LUT R0, R0, 0x100000, RZ, 0xfc, !PT ;  /* 0x0010000000001812 */ /* 0x000fc800078efcff */
        /* <DEDUP_REMOVED lines=23> */
[----:B------:R-:W-:Y:S01]  /*28420*/  ISETP.GE.AND P4, PT, R230, UR19, PT ;  /* 0x00000013e6007c0c */ /* 0x000fe2000bf86270 */
[----:B------:R-:W-:Y:S01]  /*28430*/  ULDC UR19, c[0x0][0x22c] ;  /* 0x00008b0000137ab9 */ /* 0x000fe20000000800 */
[----:B------:R-:W-:Y:S01]  /*28440*/  ISETP.LT.AND P1, PT, R6, UR38, !P0 ;  /* 0x0000002606007c0c */ /* 0x000fe2000c721270 */
[----:B------:R-:W-:Y:S01]  /*28450*/  ULDC UR38, c[0x0][0x228] ;  /* 0x00008a0000267ab9 */ /* 0x000fe20000000800 */
[----:B------:R-:W-:Y:S01]  /*28460*/  ISETP.LT.AND P0, PT, R7, UR40, !P0 ;  /* 0x0000002807007c0c */ /* 0x000fe2000c701270 */
[----:B------:R-:W-:Y:S01]  /*28470*/  ULDC UR40, c[0x0][0x228] ;  /* 0x00008a0000287ab9 */ /* 0x000fe20000000800 */
[----:B------:R-:W-:Y:S01]  /*28480*/  LOP3.LUT R0, R0, 0xfffffbff, RZ, 0xc0, !PT ;  /* 0xfffffbff00007812 */ /* 0x000fe200078ec0ff */
[----:B------:R-:W2:Y:S01]  /*28490*/  LDL.LU R230, [R1+0x1428] ;  /* 0x0014280001e67983 */ /* 0x000ea20000300800 */
[----:B------:R-:W-:-:S05]  /*284a0*/  LOP3.LUT R4, R4, 0xfffeffff, RZ, 0xc0, !PT ;  /* 0xfffeffff04047812 */ /* 0x000fca00078ec0ff */
[----:B------:R-:W-:Y:S02]  /*284b0*/  @P4 LOP3.LUT R4, R4, 0x10000, RZ, 0xfc, !PT ;  /* 0x0001000004044812 */ /* 0x000fe400078efcff */
[----:B------:R-:W-:Y:S02]  /*284c0*/  @P1 LOP3.LUT R0, R0, 0x400, RZ, 0xfc, !PT ;  /* 0x0000040000001812 */ /* 0x000fe400078efcff */
[----:B------:R-:W-:Y:S02]  /*284d0*/  ISETP.GE.AND P4, PT, R234, UR31, PT ;  /* 0x0000001fea007c0c */ /* 0x000fe4000bf86270 */
[----:B------:R-:W-:Y:S02]  /*284e0*/  LOP3.LUT R0, R0, 0xfffffeff, RZ, 0xc0, !PT ;  /* 0xfffffeff00007812 */ /* 0x000fe400078ec0ff */
[----:B------:R-:W-:Y:S02]  /*284f0*/  ISETP.GE.AND P6, PT, R236, UR35, PT ;  /* 0x00000023ec007c0c */ /* 0x000fe4000bfc6270 */
[----:B------:R-:W-:-:S02]  /*28500*/  @P0 LOP3.LUT R0, R0, 0x100, RZ, 0xfc, !PT ;  /* 0x0000010000000812 */ /* 0x000fc400078efcff */
[----:B------:R-:W-:Y:S01]  /*28510*/  ISETP.GE.AND P0, PT, R117, UR34, PT ;  /* 0x0000002275007c0c */ /* 0x000fe2000bf06270 */
[----:B------:R-:W-:Y:S01]  /*28520*/  ULDC UR34, c[0x0][0x22c] ;  /* 0x00008b0000227ab9 */ /* 0x000fe20000000800 */
[----:B------:R-:W-:Y:S02]  /*28530*/  LOP3.LUT R5, R5, 0xffefffff, RZ, 0xc0, !PT ;  /* 0xffefffff05057812 */ /* 0x000fe400078ec0ff */
[----:B------:R-:W-:Y:S01]  /*28540*/  ISETP.LT.AND P1, PT, R6, UR38, !P0 ;  /* 0x0000002606007c0c */ /* 0x000fe2000c721270 */
[----:B------:R-:W-:Y:S01]  /*28550*/  ULDC UR38, c[0x0][0x228] ;  /* 0x00008a0000267ab9 */ /* 0x000fe20000000800 */
[----:B------:R-:W-:Y:S02]  /*28560*/  @P4 LOP3.LUT R5, R5, 0x100000, RZ, 0xfc, !PT ;  /* 0x0010000005054812 */ /* 0x000fe400078efcff */
[----:B------:R-:W-:Y:S02]  /*28570*/  ISETP.GE.AND P5, PT, R237, UR37, PT ;  /* 0x00000025ed007c0c */ /* 0x000fe4000bfa6270 */
[----:B------:R-:W-:-:S02]  /*28580*/  LOP3.LUT R5, R5, 0xfffeffff, RZ, 0xc0, !PT ;  /* 0xfffeffff05057812 */ /* 0x000fc400078ec0ff */
[----:B------:R-:W-:Y:S01]  /*28590*/  ISETP.LT.AND P0, PT, R7, UR40, !P0 ;  /* 0x0000002807007c0c */ /* 0x000fe2000c701270 */
[----:B------:R-:W-:Y:S01]  /*285a0*/  ULDC UR40, c[0x0][0x228] ;  /* 0x00008a0000287ab9 */ /* 0x000fe20000000800 */
[----:B------:R-:W-:Y:S02]  /*285b0*/  LOP3.LUT R0, R0, 0xffffff7f, RZ, 0xc0, !PT ;  /* 0xffffff7f00007812 */ /* 0x000fe400078ec0ff */
[----:B------:R-:W-:Y:S02]  /*285c0*/  @P6 LOP3.LUT R5, R5, 0x10000, RZ, 0xfc, !PT ;  /* 0x0001000005056812 */ /* 0x000fe400078efcff */
[----:B------:R-:W-:Y:S02]  /*285d0*/  ISETP.GE.AND P4, PT, R238, UR39, PT ;  /* 0x00000027ee007c0c */ /* 0x000fe4000bf86270 */
[----:B------:R-:W-:Y:S02]  /*285e0*/  @P1 LOP3.LUT R0, R0, 0x80, RZ, 0xfc, !PT ;  /* 0x0000008000001812 */ /* 0x000fe400078efcff */
[----:B------:R-:W-:-:S02]  /*285f0*/  LOP3.LUT R5, R5, 0xfff7ffff, RZ, 0xc0, !PT ;  /* 0xfff7ffff05057812 */ /* 0x000fc400078ec0ff */
[----:B------:R-:W-:Y:S02]  /*28600*/  LOP3.LUT R0, R0, 0xffffffbf, RZ, 0xc0, !PT ;  /* 0xffffffbf00007812 */ /* 0x000fe400078ec0ff */
[----:B------:R-:W-:Y:S02]  /*28610*/  @P5 LOP3.LUT R5, R5, 0x80000, RZ, 0xfc, !PT ;  /* 0x0008000005055812 */ /* 0x000fe400078efcff */
[----:B------:R-:W-:Y:S02]  /*28620*/  ISETP.GE.AND P6, PT, R239, UR41, PT ;  /* 0x00000029ef007c0c */ /* 0x000fe4000bfc6270 */
[----:B------:R-:W-:Y:S02]  /*28630*/  @P0 LOP3.LUT R0, R0, 0x40, RZ, 0xfc, !PT ;  /* 0x0000004000000812 */ /* 0x000fe400078efcff */
[----:B------:R-:W-:Y:S02]  /*28640*/  LOP3.LUT R5, R5, 0xffffdfff, RZ, 0xc0, !PT ;  /* 0xffffdfff05057812 */ /* 0x000fe400078ec0ff */
[----:B------:R-:W-:Y:S01]  /*28650*/  ISETP.GE.AND P0, PT, R118, UR36, PT ;  /* 0x0000002476007c0c */ /* 0x000fe2000bf06270 */
[----:B------:R-:W-:Y:S01]  /*28660*/  ULDC UR36, c[0x0][0x22c] ;  /* 0x00008b0000247ab9 */ /* 0x000fe20000000800 */
[----:B------:R-:W-:-:S02]  /*28670*/  @P4 LOP3.LUT R5, R5, 0x2000, RZ, 0xfc, !PT ;  /* 0x0000200005054812 */ /* 0x000fc400078efcff */
[----:B------:R-:W-:Y:S01]  /*28680*/  ISETP.LT.AND P1, PT, R6, UR38, !P0 ;  /* 0x0000002606007c0c */ /* 0x000fe2000c721270 */
[----:B------:R-:W-:Y:S01]  /*28690*/  ULDC UR38, c[0x0][0x22c] ;  /* 0x00008b0000267ab9 */ /* 0x000fe20000000800 */
[----:B------:R-:W-:Y:S02]  /*286a0*/  ISETP.GE.AND P5, PT, R240, UR43, PT ;  /* 0x0000002bf0007c0c */ /* 0x000fe4000bfa6270 */
[----:B------:R-:W-:Y:S02]  /*286b0*/  LOP3.LUT R5, R5, 0xfffff7ff, RZ, 0xc0, !PT ;  /* 0xfffff7ff05057812 */ /* 0x000fe400078ec0ff */
[----:B------:R-:W-:Y:S01]  /*286c0*/  ISETP.LT.AND P0, PT, R7, UR40, !P0 ;  /* 0x0000002807007c0c */ /* 0x000fe2000c701270 */
[----:B------:R-:W-:Y:S01]  /*286d0*/  ULDC UR40, c[0x0][0x22c] ;  /* 0x00008b0000287ab9 */ /* 0x000fe20000000800 */
[----:B------:R-:W-:Y:S02]  /*286e0*/  @P6 LOP3.LUT R5, R5, 0x800, RZ, 0xfc, !PT ;  /* 0x0000080005056812 */ /* 0x000fe400078efcff */
[----:B------:R-:W-:-:S02]  /*286f0*/  LOP3.LUT R0, R0, 0xffffffef, RZ, 0xc0, !PT ;  /* 0xffffffef00007812 */ /* 0x000fc400078ec0ff */
[----:B------:R-:W-:Y:S02]  /*28700*/  ISETP.GE.AND P4, PT, R241, UR45, PT ;  /* 0x0000002df1007c0c */ /* 0x000fe4000bf86270 */
[----:B------:R-:W-:Y:S02]  /*28710*/  LOP3.LUT R5, R5, 0xfffffdff, RZ, 0xc0, !PT ;  /* 0xfffffdff05057812 */ /* 0x000fe400078ec0ff */
[----:B------:R-:W-:Y:S02]  /*28720*/  @P1 LOP3.LUT R0, R0, 0x10, RZ, 0xfc, !PT ;  /* 0x0000001000001812 */ /* 0x000fe400078efcff */
[----:B------:R-:W-:Y:S01]  /*28730*/  ISETP.GE.AND P3, PT, R231, UR25, PT ;  /* 0x00000019e7007c0c */ /* 0x000fe2000bf66270 */
[----:B------:R-:W-:Y:S01]  /*28740*/  ULDC UR25, c[0x0][0x22c] ;  /* 0x00008b0000197ab9 */ /* 0x000fe20000000800 */
[----:B------:R-:W-:Y:S01]  /*28750*/  @P5 LOP3.LUT R5, R5, 0x200, RZ, 0xfc, !PT ;  /* 0x0000020005055812 */ /* 0x000fe200078efcff */
[----:B------:R-:W2:Y:S01]  /*28760*/  LDL.LU R231, [R1+0x1424] ;  /* 0x0014240001e77983 */ /* 0x000ea20000300800 */
[----:B------:R-:W-:Y:S01]  /*28770*/  ISETP.GE.AND P6, PT, R121, UR25, PT ;  /* 0x0000001979007c0c */ /* 0x000fe2000bfc6270 */
[----:B------:R-:W-:Y:S01]  /*28780*/  ULDC UR25, c[0x0][0x22c] ;  /* 0x00008b0000197ab9 */ /* 0x000fe20000000800 */
[----:B------:R-:W-:-:S02]  /*28790*/  LOP3.LUT R0, R0, 0xfffffff7, RZ, 0xc0, !PT ;  /* 0xfffffff700007812 */ /* 0x000fc400078ec0ff */
[----:B------:R-:W-:Y:S02]  /*287a0*/  LOP3.LUT R5, R5, 0xffffff7f, RZ, 0xc0, !PT ;  /* 0xffffff7f05057812 */ /* 0x000fe400078ec0ff */
[----:B------:R-:W-:Y:S02]  /*287b0*/  @P0 LOP3.LUT R0, R0, 0x8, RZ, 0xfc, !PT ;  /* 0x0000000800000812 */ /* 0x000fe400078efcff */
[----:B------:R-:W-:Y:S01]  /*287c0*/  ISETP.GE.AND P1, PT, R233, UR29, PT ;  /* 0x0000001de9007c0c */ /* 0x000fe2000bf26270 */
[----:B------:R-:W-:Y:S01]  /*287d0*/  ULDC UR29, c[0x0][0x22c] ;  /* 0x00008b00001d7ab9 */ /* 0x000fe20000000800 */
[----:B------:R-:W-:Y:S02]  /*287e0*/  @P4 LOP3.LUT R5, R5, 0x80, RZ, 0xfc, !PT ;  /* 0x0000008005054812 */ /* 0x000fe400078efcff */
[----:B------:R-:W-:Y:S01]  /*287f0*/  ISETP.GE.AND P4, PT, R119, UR29, PT ;  /* 0x0000001d77007c0c */ /* 0x000fe2000bf86270 */
[----:B------:R-:W-:Y:S01]  /*28800*/  ULDC UR29, c[0x0][0x22c] ;  /* 0x00008b00001d7ab9 */ /* 0x000fe20000000800 */
[----:B------:R-:W-:-:S04]  /*28810*/  LOP3.LUT R0, R0, 0xfffffffd, RZ, 0xc0, !PT ;  /* 0xfffffffd00007812 */ /* 0x000fc800078ec0ff */
[----:B------:R-:W-:Y:S02]  /*28820*/  @P6 LOP3.LUT R0, R0, 0x2, RZ, 0xfc, !PT ;  /* 0x0000000200006812 */ /* 0x000fe400078efcff */
[----:B------:R-:W-:Y:S01]  /*28830*/  ISETP.GE.AND P6, PT, R122, UR19, PT ;  /* 0x000000137a007c0c */ /* 0x000fe2000bfc6270 */
[----:B------:R-:W-:Y:S01]  /*28840*/  ULDC UR19, c[0x0][0x22c] ;  /* 0x00008b0000137ab9 */ /* 0x000fe20000000800 */
[----:B------:R-:W-:-:S04]  /*28850*/  LOP3.LUT R0, R0, 0xfffffffe, RZ, 0xc0, !PT ;  /* 0xfffffffe00007812 */ /* 0x000fc800078ec0ff */
[----:B------:R-:W-:-:S04]  /*28860*/  @P4 LOP3.LUT R0, R0, 0x1, RZ, 0xfc, !PT ;  /* 0x0000000100004812 */ /* 0x000fc800078efcff */
[----:B------:R-:W-:-:S04]  /*28870*/  LOP3.LUT R0, R0, 0xffffffdf, RZ, 0xc0, !PT ;  /* 0xffffffdf00007812 */ /* 0x000fc800078ec0ff */
[----:B------:R-:W-:Y:S02]  /*28880*/  @P6 LOP3.LUT R0, R0, 0x20, RZ, 0xfc, !PT ;  /* 0x0000002000006812 */ /* 0x000fe400078efcff */
[----:B------:R-:W-:Y:S01]  /*28890*/  ISETP.GE.AND P6, PT, R123, UR29, PT ;  /* 0x0000001d7b007c0c */ /* 0x000fe2000bfc6270 */
[----:B------:R-:W-:Y:S01]  /*288a0*/  ULDC UR29, c[0x0][0x22c] ;  /* 0x00008b00001d7ab9 */ /* 0x000fe20000000800 */
[----:B------:R-:W-:Y:S01]  /*288b0*/  ISETP.GE.AND P2, PT, R232, UR27, PT ;  /* 0x0000001be8007c0c */ /* 0x000fe2000bf46270 */
[----:B------:R-:W-:Y:S01]  /*288c0*/  ULDC UR27, c[0x0][0x22c] ;  /* 0x00008b00001b7ab9 */ /* 0x000fe20000000800 */
[----:B------:R-:W-:Y:S01]  /*288d0*/  LOP3.LUT R0, R0, 0xfffffdff, RZ, 0xc0, !PT ;  /* 0xfffffdff00007812 */ /* 0x000fe200078ec0ff */
[----:B------:R-:W3:Y:S01]  /*288e0*/  LDL.LU R232, [R1+0x1420] ;  /* 0x0014200001e87983 */ /* 0x000ee20000300800 */
[----:B------:R-:W-:Y:S01]  /*288f0*/  ISETP.GE.AND P5, PT, R120, UR27, PT ;  /* 0x0000001b78007c0c */ /* 0x000fe2000bfa6270 */
[----:B------:R-:W-:Y:S01]  /*28900*/  ULDC UR27, c[0x0][0x22c] ;  /* 0x00008b00001b7ab9 */ /* 0x000fe20000000800 */
[----:B------:R-:W-:Y:S01]  /*28910*/  LOP3.LUT R13, R13, 0xfffffffb, RZ, 0xc0, !PT ;  /* 0xfffffffb0d0d7812 */ /* 0x000fe200078ec0ff */
[----:B------:R-:W3:Y:S04]  /*28920*/  LDL.LU R233, [R1+0x141c] ;  /* 0x00141c0001e97983 */ /* 0x000ee80000300800 */
[----:B------:R-:W-:Y:S01]  /*28930*/  @P6 LOP3.LUT R0, R0, 0x200, RZ, 0xfc, !PT ;  /* 0x0000020000006812 */ /* 0x000fe200078efcff */
[----:B------:R-:W4:Y:S01]  /*28940*/  LDL.LU R234, [R1+0x1418] ;  /* 0x0014180001ea7983 */ /* 0x000f220000300800 */
[----:B------:R-:W-:Y:S01]  /*28950*/  ISETP.GE.AND P6, PT, R124, UR27, PT ;  /* 0x0000001b7c007c0c */ /* 0x000fe2000bfc6270 */
[----:B------:R-:W-:Y:S01]  /*28960*/  ULDC UR27, c[0x0][0x22c] ;  /* 0x00008b00001b7ab9 */ /* 0x000fe20000000800 */
[----:B------:R-:W-:-:S11]  /*28970*/  LOP3.LUT R0, R0, 0xffffefff, RZ, 0xc0, !PT ;  /* 0xffffefff00007812 */ /* 0x000fd600078ec0ff */
[----:B------:R-:W-:Y:S02]  /*28980*/  @P6 LOP3.LUT R0, R0, 0x1000, RZ, 0xfc, !PT ;  /* 0x0000100000006812 */ /* 0x000fe400078efcff */
        /* <DEDUP_REMOVED lines=37> */
[----:B------:R-:W-:-:S12]  /*28be0*/  ULDC UR19, c[0x0][0x22c] ;  /* 0x00008b0000137ab9 */ /* 0x000fd80000000800 */
[----:B------:R-:W-:Y:S02]  /*28bf0*/  @P6 LOP3.LUT R13, R13, 0x4, RZ, 0xfc, !PT ;  /* 0x000000040d0d6812 */ /* 0x000fe400078efcff */
[----:B------:R-:W-:Y:S02]  /*28c00*/  ISETP.GE.AND P6, PT, R135, UR29, PT ;  /* 0x0000001d87007c0c */ /* 0x000fe4000bfc6270 */
[----:B------:R-:W-:-:S11]  /*28c10*/  LOP3.LUT R13, R13, 0xffffffdf, RZ, 0xc0, !PT ;  /* 0xffffffdf0d0d7812 */ /* 0x000fd600078ec0ff */
        /* <DEDUP_REMOVED lines=65> */
[----:B------:R-:W-:Y:S02]  /*29030*/  LOP3.LUT R12, R12, 0xffdfffff, RZ, 0xc0, !PT ;  /* 0xffdfffff0c0c7812 */ /* 0x000fe400078ec0ff */
[----:B------:R-:W-:Y:S02]  /*29040*/  ISETP.GE.AND P0, PT, R235, UR33, PT ;  /* 0x00000021eb007c0c */ /* 0x000fe4000bf06270 */
[----:B------:R-:W4:Y:S04]  /*29050*/  LDL.LU R235, [R1+0x1414] ;  /* 0x0014140001eb7983 */ /* 0x000f280000300800 */
[----:B------:R-:W2:Y:S03]  /*29060*/  LDL.LU R236, [R1+0x1410] ;  /* 0x0014100001ec7983 */ /* 0x000ea60000300800 */
[----:B------:R-:W-:Y:S01]  /*29070*/  @P6 LOP3.LUT R12, R12, 0x200000, RZ, 0xfc, !PT ;  /* 0x002000000c0c6812 */ /* 0x000fe200078efcff */
[----:B------:R-:W2:Y:S01]  /*29080*/  LDL.LU R237, [R1+0x140c] ;  /* 0x00140c0001ed7983 */ /* 0x000ea20000300800 */
[----:B------:R-:W-:-:S02]  /*29090*/  ISETP.GE.AND P6, PT, R158, UR32, PT ;  /* 0x000000209e007c0c */ /* 0x000fc4000bfc6270 */
[----:B------:R-:W-:Y:S01]  /*290a0*/  LOP3.LUT R12, R12, 0xff7fffff, RZ, 0xc0, !PT ;  /* 0xff7fffff0c0c7812 */ /* 0x000fe200078ec0ff */
[----:B------:R-:W3:Y:S04]  /*290b0*/  LDL.LU R238, [R1+0x1408] ;  /* 0x0014080001ee7983 */ /* 0x000ee80000300800 */
[----:B------:R-:W3:Y:S04]  /*290c0*/  LDL.LU R239, [R1+0x1404] ;  /* 0x0014040001ef7983 */ /* 0x000ee80000300800 */
[----:B------:R-:W4:Y:S02]  /*290d0*/  LDL.LU R240, [R1+0x1400] ;  /* 0x0014000001f07983 */ /* 0x000f240000300800 */
[----:B------:R-:W-:-:S02]  /*290e0*/  @P6 LOP3.LUT R12, R12, 0x800000, RZ, 0xfc, !PT ;  /* 0x008000000c0c6812 */ /* 0x000fc400078efcff */
[----:B------:R-:W4:Y:S01]  /*290f0*/  LDL.LU R241, [R1+0x13fc] ;  /* 0x0013fc0001f17983 */ /* 0x000f220000300800 */
        /* <DEDUP_REMOVED lines=59> */
[----:B------:R-:W-:-:S09]  /*294b0*/  ISETP.LT.AND P4, PT, R6, UR61, !P4 ;  /* 0x0000003d06007c0c */ /* 0x000fd2000e781270 */
[----:B------:R-:W-:Y:S02]  /*294c0*/  @P6 LOP3.LUT R5, R5, 0x8, RZ, 0xfc, !PT ;  /* 0x0000000805056812 */ /* 0x000fe400078efcff */
[----:B------:R-:W-:Y:S02]  /*294d0*/  ISETP.GE.AND P6, PT, R61, UR60, PT ;  /* 0x0000003c3d007c0c */ /* 0x000fe4000bfc6270 */
[----:B------:R-:W-:Y:S02]  /*294e0*/  LOP3.LUT R5, R5, 0xffffffdf, RZ, 0xc0, !PT ;  /* 0xffffffdf05057812 */ /* 0x000fe400078ec0ff */
[----:B------:R-:W-:-:S04]  /*294f0*/  LOP3.LUT R0, R0, 0xfffffffb, RZ, 0xc0, !PT ;  /* 0xfffffffb00007812 */ /* 0x000fc800078ec0ff */
[----:B------:R-:W-:Y:S02]  /*29500*/  @P4 LOP3.LUT R0, R0, 0x4, RZ, 0xfc, !PT ;  /* 0x0000000400004812 */ /* 0x000fe400078efcff */
[----:B------:R-:W-:-:S03]  /*29510*/  LOP3.LUT P4, RZ, R4, 0x10000, RZ, 0xc0, !PT ;  /* 0x0001000004ff7812 */ /* 0x000fc6000788c0ff */
[----:B------:R-:W-:Y:S02]  /*29520*/  @P6 LOP3.LUT R5, R5, 0x20, RZ, 0xfc, !PT ;  /* 0x0000002005056812 */ /* 0x000fe400078efcff */
[----:B------:R-:W-:Y:S01]  /*29530*/  ISETP.GE.AND P6, PT, R62, UR23, PT ;  /* 0x000000173e007c0c */ /* 0x000fe2000bfc6270 */
[----:B------:R-:W2:Y:S01]  /*29540*/  LDL.LU R252, [R1+0x114c] ;  /* 0x00114c0001fc7983 */ /* 0x000ea20000300800 */
[----:B------:R-:W0:Y:S01]  /*29550*/  S2R R173, SR_TID.X ;  /* 0x0000000000ad7919 */ /* 0x000e220000002100 */
[----:B------:R-:W-:Y:S01]  /*29560*/  BAR.SYNC.DEFER_BLOCKING 0x0 ;  /* 0x0000000000007b1d */ /* 0x000fe20000010000 */
[----:B------:R-:W-:Y:S02]  /*29570*/  LOP3.LUT R2, R2, 0xffbfffff, RZ, 0xc0, !PT ;  /* 0xffbfffff02027812 */ /* 0x000fe400078ec0ff */
[----:B------:R-:W-:Y:S02]  /*29580*/  LOP3.LUT R4, R4, 0xffffff7f, RZ, 0xc0, !PT ;  /* 0xffffff7f04047812 */ /* 0x000fe400078ec0ff */
[----:B------:R-:W-:Y:S01]  /*29590*/  LOP3.LUT R19, R19, 0x7fffffff, RZ, 0xc0, !PT ;  /* 0x7fffffff13137812 */ /* 0x000fe200078ec0ff */
[----:B------:R-:W-:Y:S01]  /*295a0*/  ULDC UR5, c[0x0][0x228] ;  /* 0x00008a0000057ab9 */ /* 0x000fe20000000800 */
[----:B------:R-:W-:Y:S01]  /*295b0*/  ULDC UR6, c[0x0][0x228] ;  /* 0x00008a0000067ab9 */ /* 0x000fe20000000800 */
[----:B------:R-:W2:Y:S04]  /*295c0*/  LDL.LU R174, [R1+0x1390] ;  /* 0x0013900001ae7983 */ /* 0x000ea80000300800 */
[----:B------:R-:W3:Y:S04]  /*295d0*/  LDL.LU R172, [R1+0x1144] ;  /* 0x0011440001ac7983 */ /* 0x000ee80000300800 */
[----:B------:R-:W3:Y:S04]  /*295e0*/  LDL.LU R170, [R1+0x138c] ;  /* 0x00138c0001aa7983 */ /* 0x000ee80000300800 */
[----:B------:R-:W4:Y:S04]  /*295f0*/  LDL.LU R168, [R1+0x1034] ;  /* 0x0010340001a87983 */ /* 0x000f280000300800 */
[----:B------:R-:W4:Y:S04]  /*29600*/  LDL.LU R166, [R1+0x1018] ;  /* 0x0010180001a67983 */ /* 0x000f280000300800 */
[----:B------:R-:W4:Y:S04]  /*29610*/  LDL.LU R164, [R1+0x1014] ;  /* 0x0010140001a47983 */ /* 0x000f280000300800 */
[----:B------:R-:W4:Y:S04]  /*29620*/  LDL.LU R162, [R1+0x100c] ;  /* 0x00100c0001a27983 */ /* 0x000f280000300800 */
[----:B------:R-:W4:Y:S04]  /*29630*/  LDL.LU R66, [R1+0x1000] ;  /* 0x0010000001427983 */ /* 0x000f280000300800 */
[----:B------:R-:W4:Y:S01]  /*29640*/  LDL.LU R64, [R1+0xffc] ;  /* 0x000ffc0001407983 */ /* 0x000f220000300800 */
[C---:B0-----:R-:W-:Y:S01]  /*29650*/  IMAD.SHL.U32 R175, R173.reuse, 0x80, RZ ;  /* 0x00000080adaf7824 */ /* 0x041fe200078e00ff */
[----:B------:R-:W-:Y:S01]  /*29660*/  @P5 LOP3.LUT R2, R2, 0x400000, RZ, 0xfc, !PT ;  /* 0x0040000002025812 */ /* 0x000fe200078efcff */
[----:B------:R-:W-:Y:S01]  /*29670*/  IMAD.SHL.U32 R173, R173, 0x10, RZ ;  /* 0x00000010adad7824 */ /* 0x000fe200078e00ff */
[----:B------:R-:W-:Y:S01]  /*29680*/  STL.64 [R1+0x1440], R8 ;  /* 0x0014400801007387 */ /* 0x000fe20000100a00 */
[----:B------:R-:W-:-:S02]  /*29690*/  LOP3.LUT P5, RZ, R3, 0x2000, RZ, 0xc0, !PT ;  /* 0x0000200003ff7812 */ /* 0x000fc400078ac0ff */
[----:B------:R-:W-:Y:S01]  /*296a0*/  LOP3.LUT R175, R175, 0x800, RZ, 0xc0, !PT ;  /* 0x00000800afaf7812 */ /* 0x000fe200078ec0ff */
[----:B------:R-:W-:Y:S01]  /*296b0*/  STL.64 [R1+0x1438], R14 ;  /* 0x0014380e01007387 */ /* 0x000fe20000100a00 */
[----:B------:R-:W-:Y:S02]  /*296c0*/  LOP3.LUT R173, R173, 0xf0, RZ, 0xc0, !PT ;  /* 0x000000f0adad7812 */ /* 0x000fe400078ec0ff */
[----:B------:R-:W-:Y:S01]  /*296d0*/  LOP3.LUT R2, R2, 0xffdfffff, RZ, 0xc0, !PT ;  /* 0xffdfffff02027812 */ /* 0x000fe200078ec0ff */
[----:B------:R-:W-:Y:S01]  /*296e0*/  STL.64 [R1+0x1430], R250 ;  /* 0x001430fa01007387 */ /* 0x000fe20000100a00 */
[----:B------:R-:W-:Y:S02]  /*296f0*/  IADD3 R54, R175, UR4, R173 ;  /* 0x00000004af367c10 */ /* 0x000fe4000fffe0ad */
[----:B------:R-:W-:Y:S01]  /*29700*/  @P0 LOP3.LUT R2, R2, 0x200000, RZ, 0xfc, !PT ;  /* 0x0020000002020812 */ /* 0x000fe200078efcff */
[----:B------:R-:W-:Y:S01]  /*29710*/  STL.64 [R1+0x1428], R248 ;  /* 0x001428f801007387 */ /* 0x000fe20000100a00 */
[----:B------:R-:W-:-:S02]  /*29720*/  LOP3.LUT P0, RZ, R3, 0x4000, RZ, 0xc0, !PT ;  /* 0x0000400003ff7812 */ /* 0x000fc4000780c0ff */
[----:B------:R-:W-:Y:S01]  /*29730*/  LOP3.LUT R2, R2, 0xffefffff, RZ, 0xc0, !PT ;  /* 0xffefffff02027812 */ /* 0x000fe200078ec0ff */
[----:B------:R0:W-:Y:S03]  /*29740*/  STL.64 [R1+0x1420], R246 ;  /* 0x001420f601007387 */ /* 0x0001e60000100a00 */
[----:B------:R-:W-:Y:S01]  /*29750*/  @P1 LOP3.LUT R2, R2, 0x100000, RZ, 0xfc, !PT ;  /* 0x0010000002021812 */ /* 0x000fe200078efcff */
[----:B------:R-:W-:Y:S01]  /*29760*/  STL.64 [R1+0x1418], R244 ;  /* 0x001418f401007387 */ /* 0x000fe20000100a00 */
[----:B------:R-:W-:Y:S02]  /*29770*/  LOP3.LUT P1, RZ, R3, 0x10000, RZ, 0xc0, !PT ;  /* 0x0001000003ff7812 */ /* 0x000fe4000782c0ff */
[----:B------:R-:W-:Y:S01]  /*29780*/  LOP3.LUT R2, R2, 0xfff7ffff, RZ, 0xc0, !PT ;  /* 0xfff7ffff02027812 */ /* 0x000fe200078ec0ff */
[----:B------:R-:W-:Y:S03]  /*29790*/  STL.64 [R1+0x1410], R242 ;  /* 0x001410f201007387 */ /* 0x000fe60000100a00 */
[----:B------:R-:W-:Y:S01]  /*297a0*/  @P2 LOP3.LUT R2, R2, 0x80000, RZ, 0xfc, !PT ;  /* 0x0008000002022812 */ /* 0x000fe200078efcff */
[----:B------:R-:W-:Y:S03]  /*297b0*/  STL.64 [R1+0x1408], R12 ;  /* 0x0014080c01007387 */ /* 0x000fe60000100a00 */
[C---:B------:R-:W-:Y:S01]  /*297c0*/  LOP3.LUT P2, RZ, R2.reuse, 0x4000, RZ, 0xc0, !PT ;  /* 0x0000400002ff7812 */ /* 0x040fe2000784c0ff */
[----:B------:R1:W-:Y:S01]  /*297d0*/  STL.64 [R1+0x1400], R6 ;  /* 0x0014000601007387 */ /* 0x0003e20000100a00 */
[----:B------:R-:W-:-:S03]  /*297e0*/  LOP3.LUT R2, R2, 0xfffbffff, RZ, 0xc0, !PT ;  /* 0xfffbffff02027812 */ /* 0x000fc600078ec0ff */
[----:B------:R-:W4:Y:S01]  /*297f0*/  LDL.LU R70, [R1+0x1160] ;  /* 0x0011600001467983 */ /* 0x000f220000300800 */
[----:B------:R-:W-:Y:S02]  /*29800*/  @P6 LOP3.LUT R2, R2, 0x40000, RZ, 0xfc, !PT ;  /* 0x0004000002026812 */ /* 0x000fe400078efcff */
[----:B------:R-:W-:Y:S02]  /*29810*/  LOP3.LUT P6, RZ, R3, 0x200, RZ, 0xc0, !PT ;  /* 0x0000020003ff7812 */ /* 0x000fe400078cc0ff */
[----:B------:R-:W-:-:S04]  /*29820*/  LOP3.LUT R2, R2, 0xfffdffff, RZ, 0xc0, !PT ;  /* 0xfffdffff02027812 */ /* 0x000fc800078ec0ff */
[----:B------:R-:W-:-:S04]  /*29830*/  @P3 LOP3.LUT R2, R2, 0x20000, RZ, 0xfc, !PT ;  /* 0x0002000002023812 */ /* 0x000fc800078efcff */
[C---:B------:R-:W-:Y:S02]  /*29840*/  LOP3.LUT P3, RZ, R2.reuse, 0x8000, RZ, 0xc0, !PT ;  /* 0x0000800002ff7812 */ /* 0x040fe4000786c0ff */
[----:B------:R-:W-:-:S04]  /*29850*/  LOP3.LUT R2, R2, 0xfffeffff, RZ, 0xc0, !PT ;  /* 0xfffeffff02027812 */ /* 0x000fc800078ec0ff */
[----:B------:R-:W-:Y:S02]  /*29860*/  @P4 LOP3.LUT R2, R2, 0x10000, RZ, 0xfc, !PT ;  /* 0x0001000002024812 */ /* 0x000fe400078efcff */
[----:B--2---:R-:W-:Y:S02]  /*29870*/  PRMT R169, R174, 0x5410, R252 ;  /* 0x00005410aea97816 */ /* 0x004fe400000000fc */
[----:B---3--:R-:W-:Y:S02]  /*29880*/  PRMT R170, R170, 0x5410, R172 ;  /* 0x00005410aaaa7816 */ /* 0x008fe400000000ac */
[----:B----4-:R-:W-:Y:S02]  /*29890*/  LOP3.LUT R52, R168, 0xffff, RZ, 0xc0, !PT ;  /* 0x0000ffffa8347812 */ /* 0x010fe400078ec0ff */
[----:B------:R-:W-:Y:S02]  /*298a0*/  LOP3.LUT R51, R166, 0xffff, RZ, 0xc0, !PT ;  /* 0x0000ffffa6337812 */ /* 0x000fe400078ec0ff */
[----:B------:R-:W-:-:S02]  /*298b0*/  LOP3.LUT R50, R164, 0xffff, RZ, 0xc0, !PT ;  /* 0x0000ffffa4327812 */ /* 0x000fc400078ec0ff */
[----:B------:R-:W2:Y:S01]  /*298c0*/  LDL.LU R164, [R1+0x1398] ;  /* 0x0013980001a47983 */ /* 0x000ea20000300800 */
[----:B------:R-:W-:-:S03]  /*298d0*/  LOP3.LUT R49, R162, 0xffff, RZ, 0xc0, !PT ;  /* 0x0000ffffa2317812 */ /* 0x000fc600078ec0ff */
[----:B------:R-:W3:Y:S01]  /*298e0*/  LDL.LU R69, [R1+0x113c] ;  /* 0x00113c0001457983 */ /* 0x000ee20000300800 */
[----:B------:R-:W-:-:S03]  /*298f0*/  LOP3.LUT R48, R66, 0xffff, RZ, 0xc0, !PT ;  /* 0x0000ffff42307812 */ /* 0x000fc600078ec0ff */
[----:B------:R-:W3:Y:S01]  /*29900*/  LDL.LU R68, [R1+0x1378] ;  /* 0x0013780001447983 */ /* 0x000ee20000300800 */
[----:B------:R-:W-:-:S03]  /*29910*/  LOP3.LUT R10, R64, 0xffff, RZ, 0xc0, !PT ;  /* 0x0000ffff400a7812 */ /* 0x000fc600078ec0ff */
[----:B------:R-:W4:Y:S04]  /*29920*/  LDL.LU R67, [R1+0x1134] ;  /* 0x0011340001437983 */ /* 0x000f280000300800 */
[----:B------:R-:W4:Y:S04]  /*29930*/  LDL.LU R162, [R1+0x1370] ;  /* 0x0013700001a27983 */ /* 0x000f280000300800 */
        /* <DEDUP_REMOVED lines=12> */
[----:B------:R-:W-:-:S02]  /*29a00*/  PRMT R140, R52, 0x3340, R49 ;  /* 0x00003340348c7816 */ /* 0x000fc40000000031 */
[----:B------:R-:W-:Y:S02]  /*29a10*/  SHF.R.U32.HI R139, RZ, 0x8, R49 ;  /* 0x00000008ff8b7819 */ /* 0x000fe40000011631 */
[----:B------:R-:W-:Y:S02]  /*29a20*/  SHF.R.U32.HI R49, RZ, 0x8, R50 ;  /* 0x00000008ff317819 */ /* 0x000fe40000011632 */
[--C-:B------:R-:W-:Y:S02]  /*29a30*/  SHF.R.U32.HI R155, RZ, 0x8, R10.reuse ;  /* 0x00000008ff9b7819 */ /* 0x100fe4000001160a */
[----:B------:R-:W-:Y:S02]  /*29a40*/  LOP3.LUT R49, R49, 0xffff, RZ, 0xc0, !PT ;  /* 0x0000ffff31317812 */ /* 0x000fe400078ec0ff */
[----:B------:R-:W-:Y:S02]  /*29a50*/  LOP3.LUT R155, R155, 0xffff, RZ, 0xc0, !PT ;  /* 0x0000ffff9b9b7812 */ /* 0x000fe400078ec0ff */
[----:B------:R-:W-:-:S02]  /*29a60*/  PRMT R156, R50, 0x3340, R10 ;  /* 0x00003340329c7816 */ /* 0x000fc4000000000a */
[----:B------:R-:W-:Y:S01]  /*29a70*/  PRMT R155, R49, 0x3340, R155 ;  /* 0x00003340319b7816 */ /* 0x000fe2000000009b */
[----:B------:R-:W0:Y:S01]  /*29a80*/  S2R R252, SR_TID.X ;  /* 0x0000000000fc7919 */ /* 0x000e220000002100 */
[----:B------:R-:W-:Y:S02]  /*29a90*/  SHF.R.U32.HI R53, RZ, 0x8, R52 ;  /* 0x00000008ff357819 */ /* 0x000fe40000011634 */
[----:B------:R-:W-:Y:S02]  /*29aa0*/  SHF.R.U32.HI R52, RZ, 0x8, R51 ;  /* 0x00000008ff347819 */ /* 0x000fe40000011633 */
[----:B------:R-:W-:Y:S02]  /*29ab0*/  PRMT R148, R51, 0x3340, R48 ;  /* 0x0000334033947816 */ /* 0x000fe40000000030 */
[----:B------:R-:W-:Y:S02]  /*29ac0*/  LOP3.LUT R10, R53, 0xffff, RZ, 0xc0, !PT ;  /* 0x0000ffff350a7812 */ /* 0x000fe400078ec0ff */
[----:B------:R-:W-:-:S02]  /*29ad0*/  LOP3.LUT R139, R139, 0xffff, RZ, 0xc0, !PT ;  /* 0x0000ffff8b8b7812 */ /* 0x000fc400078ec0ff */
[----:B------:R-:W-:Y:S02]  /*29ae0*/  SHF.R.U32.HI R147, RZ, 0x8, R48 ;  /* 0x00000008ff937819 */ /* 0x000fe40000011630 */
[----:B------:R-:W-:Y:S02]  /*29af0*/  PRMT R139, R10, 0x3340, R139 ;  /* 0x000033400a8b7816 */ /* 0x000fe4000000008b */
[----:B------:R-:W-:Y:S02]  /*29b00*/  LOP3.LUT R48, R52, 0xffff, RZ, 0xc0, !PT ;  /* 0x0000ffff34307812 */ /* 0x000fe400078ec0ff */
[----:B0-----:R-:W-:-:S05]  /*29b10*/  LOP3.LUT R51, R252, 0xe0, RZ, 0xc0, !PT ;  /* 0x000000e0fc337812 */ /* 0x001fca00078ec0ff */
[----:B------:R-:W-:Y:S01]  /*29b20*/  IMAD R10, R51, 0x8, R54 ;  /* 0x00000008330a7824 */ /* 0x000fe200078e0236 */
[----:B--2---:R-:W-:Y:S02]  /*29b30*/  PRMT R49, R171, 0x5410, R167 ;  /* 0x00005410ab317816 */ /* 0x004fe400000000a7 */
[----:B------:R-:W2:Y:S01]  /*29b40*/  LDL.LU R167, [R1+0x10f8] ;  /* 0x0010f80001a77983 */ /* 0x000ea20000300800 */
[----:B---3--:R-:W-:-:S03]  /*29b50*/  PRMT R50, R175, 0x5410, R173 ;  /* 0x00005410af327816 */ /* 0x008fc600000000ad */
[----:B------:R-:W2:Y:S04]  /*29b60*/  LDL.LU R175, [R1+0x12e4] ;  /* 0x0012e40001af7983 */ /* 0x000ea80000300800 */
[----:B------:R-:W3:Y:S04]  /*29b70*/  LDL.LU R78, [R1+0x112c] ;  /* 0x00112c00014e7983 */ /* 0x000ee80000300800 */
[----:B------:R-:W3:Y:S04]  /*29b80*/  LDL.LU R77, [R1+0x135c] ;  /* 0x00135c00014d7983 */ /* 0x000ee80000300800 */
[----:B------:R-:W3:Y:S04]  /*29b90*/  LDL.LU R76, [R1+0x10dc] ;  /* 0x0010dc00014c7983 */ /* 0x000ee80000300800 */
[----:B------:R-:W3:Y:S01]  /*29ba0*/  LDL.LU R75, [R1+0x12d4] ;  /* 0x0012d400014b7983 */ /* 0x000ee20000300800 */
[----:B------:R-:W-:-:S03]  /*29bb0*/  PRMT R164, R164, 0x5410, R70 ;  /* 0x00005410a4a47816 */ /* 0x000fc60000000046 */
[----:B------:R-:W3:Y:S01]  /*29bc0*/  LDL.LU R74, [R1+0x10e0] ;  /* 0x0010e000014a7983 */ /* 0x000ee20000300800 */
[----:B------:R-:W-:-:S03]  /*29bd0*/  PRMT R161, R68, 0x5410, R69 ;  /* 0x0000541044a17816 */ /* 0x000fc60000000045 */
[----:B------:R-:W3:Y:S04]  /*29be0*/  LDL.LU R73, [R1+0x12d8] ;  /* 0x0012d80001497983 */ /* 0x000ee80000300800 */
[----:B------:R-:W3:Y:S01]  /*29bf0*/  LDL.LU R72, [R1+0x10e8] ;  /* 0x0010e80001487983 */ /* 0x000ee20000300800 */
[----:B----4-:R-:W-:-:S03]  /*29c00*/  PRMT R162, R162, 0x5410, R67 ;  /* 0x00005410a2a27816 */ /* 0x010fc60000000043 */
[----:B------:R-:W4:Y:S01]  /*29c10*/  LDL.LU R71, [R1+0x12dc] ;  /* 0x0012dc0001477983 */ /* 0x000f220000300800 */
[----:B------:R-:W-:-:S03]  /*29c20*/  LOP3.LUT R54, R168, 0xffff, RZ, 0xc0, !PT ;  /* 0x0000ffffa8367812 */ /* 0x000fc600078ec0ff */
[----:B------:R-:W4:Y:S01]  /*29c30*/  LDL.LU R70, [R1+0x10d0] ;  /* 0x0010d00001467983 */ /* 0x000f220000300800 */
[----:B------:R-:W-:-:S03]  /*29c40*/  LOP3.LUT R53, R166, 0xffff, RZ, 0xc0, !PT ;  /* 0x0000ffffa6357812 */ /* 0x000fc600078ec0ff */
[----:B------:R-:W4:Y:S01]  /*29c50*/  LDL.LU R69, [R1+0x12c4] ;  /* 0x0012c40001457983 */ /* 0x000f220000300800 */
[----:B------:R-:W-:-:S03]  /*29c60*/  LOP3.LUT R52, R66, 0xffff, RZ, 0xc0, !PT ;  /* 0x0000ffff42347812 */ /* 0x000fc600078ec0ff */
[----:B------:R-:W3:Y:S01]  /*29c70*/  LDL.LU R68, [R1+0x10bc] ;  /* 0x0010bc0001447983 */ /* 0x000ee20000300800 */
[----:B------:R-:W-:-:S03]  /*29c80*/  LOP3.LUT R51, R64, 0xffff, RZ, 0xc0, !PT ;  /* 0x0000ffff40337812 */ /* 0x000fc600078ec0ff */
[----:B------:R-:W3:Y:S04]  /*29c90*/  LDL.LU R67, [R1+0x12b0] ;  /* 0x0012b00001437983 */ /* 0x000ee80000300800 */
[----:B------:R-:W4:Y:S04]  /*29ca0*/  LDL.LU R168, [R1+0x10c8] ;  /* 0x0010c80001a87983 */ /* 0x000f280000300800 */
[----:B------:R-:W4:Y:S04]  /*29cb0*/  LDL.LU R166, [R1+0x12bc] ;  /* 0x0012bc0001a67983 */ /* 0x000f280000300800 */
[----:B------:R-:W4:Y:S04]  /*29cc0*/  LDL.LU R66, [R1+0x10cc] ;  /* 0x0010cc0001427983 */ /* 0x000f280000300800 */
[----:B------:R-:W4:Y:S01]  /*29cd0*/  LDL.LU R64, [R1+0x12c0] ;  /* 0x0012c00001407983 */ /* 0x000f220000300800 */
[----:B------:R-:W-:-:S02]  /*29ce0*/  LOP3.LUT R56, R174, 0xffff, RZ, 0xc0, !PT ;  /* 0x0000ffffae387812 */ /* 0x000fc400078ec0ff */
[----:B------:R-:W-:Y:S02]  /*29cf0*/  LOP3.LUT R55, R172, 0xffff, RZ, 0xc0, !PT ;  /* 0x0000ffffac377812 */ /* 0x000fe400078ec0ff */
[--C-:B------:R-:W-:Y:S02]  /*29d00*/  PRMT R174, R54, 0x3340, R51.reuse ;  /* 0x0000334036ae7816 */ /* 0x100fe40000000033 */
[----:B------:R-:W-:Y:S02]  /*29d10*/  SHF.R.U32.HI R172, RZ, 0x8, R51 ;  /* 0x00000008ffac7819 */ /* 0x000fe40000011633 */
[----:B------:R-:W-:-:S04]  /*29d20*/  LOP3.LUT R147, R147, 0xffff, RZ, 0xc0, !PT ;  /* 0x0000ffff93937812 */ /* 0x000fc800078ec0ff */
[----:B------:R-:W-:Y:S02]  /*29d30*/  PRMT R147, R48, 0x3340, R147 ;  /* 0x0000334030937816 */ /* 0x000fe40000000093 */
[----:B------:R-:W-:Y:S02]  /*29d40*/  PRMT R48, R165, 0x5410, R163 ;  /* 0x00005410a5307816 */ /* 0x000fe400000000a3 */
[--C-:B------:R-:W-:Y:S02]  /*29d50*/  PRMT R165, R56, 0x3340, R53.reuse ;  /* 0x0000334038a57816 */ /* 0x100fe40000000035 */
[----:B------:R-:W-:Y:S02]  /*29d60*/  SHF.R.U32.HI R163, RZ, 0x8, R53 ;  /* 0x00000008ffa37819 */ /* 0x000fe40000011635 */
[----:B------:R-:W-:Y:S02]  /*29d70*/  SHF.R.U32.HI R57, RZ, 0x8, R56 ;  /* 0x00000008ff397819 */ /* 0x000fe40000011638 */
[----:B------:R-:W-:-:S02]  /*29d80*/  SHF.R.U32.HI R53, RZ, 0x8, R54 ;  /* 0x00000008ff357819 */ /* 0x000fc40000011636 */
[----:B------:R-:W-:Y:S02]  /*29d90*/  SHF.R.U32.HI R56, RZ, 0x8, R55 ;  /* 0x00000008ff387819 */ /* 0x000fe40000011637 */
[----:B------:R-:W-:Y:S02]  /*29da0*/  LOP3.LUT R54, R53, 0xffff, RZ, 0xc0, !PT ;  /* 0x0000ffff35367812 */ /* 0x000fe400078ec0ff */
[----:B------:R-:W-:Y:S02]  /*29db0*/  LOP3.LUT R53, R56, 0xffff, RZ, 0xc0, !PT ;  /* 0x0000ffff38357812 */ /* 0x000fe400078ec0ff */
[--C-:B------:R-:W-:Y:S02]  /*29dc0*/  PRMT R173, R55, 0x3340, R52.reuse ;  /* 0x0000334037ad7816 */ /* 0x100fe40000000034 */
[----:B------:R-:W-:Y:S02]  /*29dd0*/  SHF.R.U32.HI R171, RZ, 0x8, R52 ;  /* 0x00000008ffab7819 */ /* 0x000fe40000011634 */
[----:B------:R-:W-:-:S02]  /*29de0*/  LOP3.LUT R52, R57, 0xffff, RZ, 0xc0, !PT ;  /* 0x0000ffff39347812 */ /* 0x000fc400078ec0ff */
[----:B--2---:R-:W-:Y:S02]  /*29df0*/  PRMT R51, R175, 0x5410, R167 ;  /* 0x00005410af337816 */ /* 0x004fe400000000a7 */
[----:B------:R-:W2:Y:S04]  /*29e00*/  LDL.LU R167, [R1+0x10a8] ;  /* 0x0010a80001a77983 */ /* 0x000ea80000300800 */
        /* <DEDUP_REMOVED lines=9> */
[----:B------:R-:W2:Y:S01]  /*29ea0*/  LDL.LU R82, [R1+0x109c] ;  /* 0x00109c0001527983 */ /* 0x000ea20000300800 */
[----:B---3--:R-:W-:-:S02]  /*29eb0*/  PRMT R56, R67, 0x5410, R68 ;  /* 0x0000541043387816 */ /* 0x008fc40000000044 */
[----:B----4-:R-:W-:Y:S02]  /*29ec0*/  PRMT R57, R166, 0x5410, R168 ;  /* 0x00005410a6397816 */ /* 0x010fe400000000a8 */
[----:B------:R-:W-:Y:S02]  /*29ed0*/  PRMT R58, R64, 0x5410, R66 ;  /* 0x00005410403a7816 */ /* 0x000fe40000000042 */
[----:B------:R-:W3:Y:S04]  /*29ee0*/  LDL.LU R64, [R1+0x128c] ;  /* 0x00128c0001407983 */ /* 0x000ee80000300800 */
[----:B------:R-:W4:Y:S04]  /*29ef0*/  LDL.LU R81, [R1+0x1090] ;  /* 0x0010900001517983 */ /* 0x000f280000300800 */
[----:B------:R-:W4:Y:S04]  /*29f00*/  LDL.LU R80, [R1+0x1284] ;  /* 0x0012840001507983 */ /* 0x000f280000300800 */
[----:B------:R-:W3:Y:S04]  /*29f10*/  LDL.LU R67, [R1+0x1094] ;  /* 0x0010940001437983 */ /* 0x000ee80000300800 */
[----:B------:R-:W3:Y:S04]  /*29f20*/  LDL.LU R66, [R1+0x1288] ;  /* 0x0012880001427983 */ /* 0x000ee80000300800 */
[----:B------:R-:W4:Y:S04]  /*29f30*/  LDL.LU R168, [R1+0x1084] ;  /* 0x0010840001a87983 */ /* 0x000f280000300800 */
[----:B------:R-:W4:Y:S01]  /*29f40*/  LDL.LU R166, [R1+0x1274] ;  /* 0x0012740001a67983 */ /* 0x000f220000300800 */
[----:B------:R-:W-:-:S02]  /*29f50*/  LOP3.LUT R163, R163, 0xffff, RZ, 0xc0, !PT ;  /* 0x0000ffffa3a37812 */ /* 0x000fc400078ec0ff */
[----:B------:R-:W-:Y:S01]  /*29f60*/  LOP3.LUT R172, R172, 0xffff, RZ, 0xc0, !PT ;  /* 0x0000ffffacac7812 */ /* 0x000fe200078ec0ff */
[----:B------:R-:W4:Y:S01]  /*29f70*/  LDL.LU R79, [R1+0x1088] ;  /* 0x00108800014f7983 */ /* 0x000f220000300800 */
[----:B------:R-:W-:Y:S02]  /*29f80*/  PRMT R160, R77, 0x5410, R78 ;  /* 0x000054104da07816 */ /* 0x000fe4000000004e */
[----:B------:R-:W-:Y:S01]  /*29f90*/  PRMT R55, R69, 0x5410, R70 ;  /* 0x0000541045377816 */ /* 0x000fe20000000046 */
[----:B------:R-:W4:Y:S01]  /*29fa0*/  LDL.LU R68, [R1+0x1278] ;  /* 0x0012780001447983 */ /* 0x000f220000300800 */
[----:B------:R-:W-:-:S03]  /*29fb0*/  PRMT R163, R52, 0x3340, R163 ;  /* 0x0000334034a37816 */ /* 0x000fc600000000a3 */
[----:B------:R-:W4:Y:S01]  /*29fc0*/  LDL.LU R78, [R1+0x108c] ;  /* 0x00108c00014e7983 */ /* 0x000f220000300800 */
[----:B------:R-:W-:-:S03]  /*29fd0*/  PRMT R172, R54, 0x3340, R172 ;  /* 0x0000334036ac7816 */ /* 0x000fc600000000ac */
[----:B------:R-:W4:Y:S01]  /*29fe0*/  LDL.LU R69, [R1+0x1280] ;  /* 0x0012800001457983 */ /* 0x000f220000300800 */
[----:B------:R-:W-:-:S03]  /*29ff0*/  PRMT R52, R75, 0x5410, R76 ;  /* 0x000054104b347816 */ /* 0x000fc6000000004c */
[----:B------:R-:W4:Y:S01]  /*2a000*/  LDL.LU R77, [R1+0x107c] ;  /* 0x00107c00014d7983 */ /* 0x000f220000300800 */
[----:B------:R-:W-:-:S03]  /*2a010*/  PRMT R54, R71, 0x5410, R72 ;  /* 0x0000541047367816 */ /* 0x000fc60000000048 */
[----:B------:R-:W4:Y:S04]  /*2a020*/  LDL.LU R70, [R1+0x126c] ;  /* 0x00126c0001467983 */ /* 0x000f280000300800 */
[----:B------:R-:W4:Y:S04]  /*2a030*/  LDL.LU R76, [R1+0x1080] ;  /* 0x00108000014c7983 */ /* 0x000f280000300800 */
[----:B------:R-:W4:Y:S01]  /*2a040*/  LDL.LU R71, [R1+0x1270] ;  /* 0x0012700001477983 */ /* 0x000f220000300800 */
[----:B------:R-:W-:-:S03]  /*2a050*/  LOP3.LUT R171, R171, 0xffff, RZ, 0xc0, !PT ;  /* 0x0000ffffabab7812 */ /* 0x000fc600078ec0ff */
[----:B------:R-:W4:Y:S01]  /*2a060*/  LDL.LU R75, [R1+0x1064] ;  /* 0x00106400014b7983 */ /* 0x000f220000300800 */
[----:B------:R-:W-:Y:S02]  /*2a070*/  PRMT R171, R53, 0x3340, R171 ;  /* 0x0000334035ab7816 */ /* 0x000fe400000000ab */
[----:B------:R-:W-:Y:S01]  /*2a080*/  PRMT R53, R73, 0x5410, R74 ;  /* 0x0000541049357816 */ /* 0x000fe2000000004a */
[----:B------:R-:W4:Y:S04]  /*2a090*/  LDL.LU R72, [R1+0x1264] ;  /* 0x0012640001487983 */ /* 0x000f280000300800 */
[----:B------:R-:W4:Y:S04]  /*2a0a0*/  LDL.LU R74, [R1+0x105c] ;  /* 0x00105c00014a7983 */ /* 0x000f280000300800 */
[----:B------:R-:W4:Y:S01]  /*2a0b0*/  LDL.LU R73, [R1+0x125c] ;  /* 0x00125c0001497983 */ /* 0x000f220000300800 */
[----:B--2---:R-:W-:-:S03]  /*2a0c0*/  PRMT R59, R175, 0x5410, R167 ;  /* 0x00005410af3b7816 */ /* 0x004fc600000000a7 */
[----:B------:R-:W2:Y:S04]  /*2a0d0*/  LDL.LU R167, [R1+0x1060] ;  /* 0x0010600001a77983 */ /* 0x000ea80000300800 */
[----:B------:R-:W2:Y:S01]  /*2a0e0*/  LDL.LU R175, [R1+0x1260] ;  /* 0x0012600001af7983 */ /* 0x000ea20000300800 */
[----:B---3--:R-:W-:Y:S02]  /*2a0f0*/  PRMT R66, R66, 0x5410, R67 ;  /* 0x0000541042427816 */ /* 0x008fe40000000043 */
[----:B----4-:R-:W-:Y:S02]  /*2a100*/  PRMT R67, R166, 0x5410, R168 ;  /* 0x00005410a6437816 */ /* 0x010fe400000000a8 */
[----:B------:R-:W3:Y:S04]  /*2a110*/  LDL.LU R168, [R1+0x1050] ;  /* 0x0010500001a87983 */ /* 0x000ee80000300800 */
[----:B------:R-:W3:Y:S04]  /*2a120*/  LDL.LU R166, [R1+0x1258] ;  /* 0x0012580001a67983 */ /* 0x000ee80000300800 */
[----:B------:R-:W4:Y:S01]  /*2a130*/  LDL.LU R101, [R1+0x1054] ;  /* 0x0010540001657983 */ /* 0x000f220000300800 */
[----:B------:R-:W-:-:S02]  /*2a140*/  PRMT R68, R68, 0x5410, R79 ;  /* 0x0000541044447816 */ /* 0x000fc4000000004f */
[----:B------:R-:W-:Y:S02]  /*2a150*/  PRMT R69, R69, 0x5410, R78 ;  /* 0x0000541045457816 */ /* 0x000fe4000000004e */
[----:B------:R-:W-:Y:S02]  /*2a160*/  PRMT R65, R80, 0x5410, R81 ;  /* 0x0000541050417816 */ /* 0x000fe40000000051 */
[----:B------:R-:W-:Y:S02]  /*2a170*/  PRMT R70, R70, 0x5410, R77 ;  /* 0x0000541046467816 */ /* 0x000fe4000000004d */
[----:B------:R-:W-:Y:S02]  /*2a180*/  PRMT R71, R71, 0x5410, R76 ;  /* 0x0000541047477816 */ /* 0x000fe4000000004c */
[----:B------:R-:W4:Y:S04]  /*2a190*/  LDL.LU R76, [R1+0x124c] ;  /* 0x00124c00014c7983 */ /* 0x000f280000300800 */
[----:B------:R-:W4:Y:S04]  /*2a1a0*/  LDL.LU R100, [R1+0x1058] ;  /* 0x0010580001647983 */ /* 0x000f280000300800 */
[----:B------:R-:W4:Y:S04]  /*2a1b0*/  LDL.LU R77, [R1+0x1248] ;  /* 0x00124800014d7983 */ /* 0x000f280000300800 */
[----:B------:R-:W4:Y:S04]  /*2a1c0*/  LDL.LU R99, [R1+0x1048] ;  /* 0x0010480001637983 */ /* 0x000f280000300800 */
[----:B------:R-:W4:Y:S04]  /*2a1d0*/  LDL.LU R78, [R1+0x1240] ;  /* 0x00124000014e7983 */ /* 0x000f280000300800 */
[----:B------:R-:W4:Y:S04]  /*2a1e0*/  LDL.LU R98, [R1+0x104c] ;  /* 0x00104c0001627983 */ /* 0x000f280000300800 */
        /* <DEDUP_REMOVED lines=8> */
[----:B------:R-:W4:Y:S04]  /*2a270*/  LDL.LU R83, [R1+0x1024] ;  /* 0x0010240001537983 */ /* 0x000f280000300800 */
[----:B------:R-:W4:Y:S01]  /*2a280*/  LDL.LU R82, [R1+0x1208] ;  /* 0x0012080001527983 */ /* 0x000f220000300800 */
[----:B------:R-:W-:-:S02]  /*2a290*/  PRMT R61, R87, 0x5410, R88 ;  /* 0x00005410573d7816 */ /* 0x000fc40000000058 */
[----:B------:R-:W-:Y:S02]  /*2a2a0*/  PRMT R60, R89, 0x5410, R90 ;  /* 0x00005410593c7816 */ /* 0x000fe4000000005a */
[----:B------:R-:W-:Y:S02]  /*2a2b0*/  PRMT R62, R85, 0x5410, R86 ;  /* 0x00005410553e7816 */ /* 0x000fe40000000056 */
[----:B------:R-:W-:Y:S02]  /*2a2c0*/  PRMT R72, R72, 0x5410, R75 ;  /* 0x0000541048487816 */ /* 0x000fe4000000004b */
        /* <DEDUP_REMOVED lines=15> */
[----:B---3--:R-:W-:-:S03]  /*2a3c0*/  PRMT R75, R166, 0x5410, R168 ;  /* 0x00005410a64b7816 */ /* 0x008fc600000000a8 */
[----:B------:R-:W3:Y:S04]  /*2a3d0*/  LDL.LU R168, [R1+0x1044] ;  /* 0x0010440001a87983 */ /* 0x000ee80000300800 */
[----:B------:R-:W3:Y:S01]  /*2a3e0*/  LDL.LU R166, [R1+0x11ec] ;  /* 0x0011ec0001a67983 */ /* 0x000ee20000300800 */
[----:B----4-:R-:W-:Y:S02]  /*2a3f0*/  PRMT R82, R82, 0x5410, R83 ;  /* 0x0000541052527816 */ /* 0x010fe40000000053 */
[----:B------:R-:W-:Y:S02]  /*2a400*/  PRMT R81, R81, 0x5410, R96 ;  /* 0x0000541051517816 */ /* 0x000fe40000000060 */
[----:B------:R-:W-:Y:S02]  /*2a410*/  PRMT R80, R80, 0x5410, R97 ;  /* 0x0000541050507816 */ /* 0x000fe40000000061 */
[----:B------:R-:W-:-:S02]  /*2a420*/  PRMT R79, R79, 0x5410, R98 ;  /* 0x000054104f4f7816 */ /* 0x000fc40000000062 */
[----:B------:R-:W-:Y:S02]  /*2a430*/  PRMT R78, R78, 0x5410, R99 ;  /* 0x000054104e4e7816 */ /* 0x000fe40000000063 */
[----:B--2---:R-:W-:Y:S02]  /*2a440*/  PRMT R83, R175, 0x5410, R167 ;  /* 0x00005410af537816 */ /* 0x004fe400000000a7 */
[----:B------:R-:W2:Y:S04]  /*2a450*/  LDL.LU R167, [R1+0x1038] ;  /* 0x0010380001a77983 */ /* 0x000ea80000300800 */
[----:B------:R-:W2:Y:S04]  /*2a460*/  LDL.LU R175, [R1+0x11e8] ;  /* 0x0011e80001af7983 */ /* 0x000ea80000300800 */
        /* <DEDUP_REMOVED lines=19> */
[----:B---3--:R-:W-:-:S03]  /*2a5a0*/  PRMT R87, R166, 0x5410, R168 ;  /* 0x00005410a6577816 */ /* 0x008fc600000000a8 */
[----:B------:R-:W3:Y:S04]  /*2a5b0*/  LDL.LU R168, [R1+0x1078] ;  /* 0x0010780001a87983 */ /* 0x000ee80000300800 */
[----:B------:R-:W3:Y:S04]  /*2a5c0*/  LDL.LU R166, [R1+0x1200] ;  /* 0x0012000001a67983 */ /* 0x000ee80000300800 */
[----:B------:R-:W3:Y:S04]  /*2a5d0*/  LDL.LU R111, [R1+0x111c] ;  /* 0x00111c00016f7983 */ /* 0x000ee80000300800 */
[----:B------:R-:W3:Y:S04]  /*2a5e0*/  LDL.LU R104, [R1+0x1304] ;  /* 0x0013040001687983 */ /* 0x000ee80000300800 */
[----:B------:R-:W3:Y:S01]  /*2a5f0*/  LDL.LU R110, [R1+0x1120] ;  /* 0x00112000016e7983 */ /* 0x000ee20000300800 */
[----:B------:R-:W-:-:S03]  /*2a600*/  PRMT R77, R77, 0x5410, R100 ;  /* 0x000054104d4d7816 */ /* 0x000fc60000000064 */
[----:B------:R-:W3:Y:S04]  /*2a610*/  LDL.LU R105, [R1+0x1308] ;  /* 0x0013080001697983 */ /* 0x000ee80000300800 */
[----:B------:R-:W3:Y:S04]  /*2a620*/  LDL.LU R109, [R1+0x1124] ;  /* 0x00112400016d7983 */ /* 0x000ee80000300800 */
[----:B------:R-:W3:Y:S01]  /*2a630*/  LDL.LU R106, [R1+0x130c] ;  /* 0x00130c00016a7983 */ /* 0x000ee20000300800 */
[----:B------:R-:W-:-:S03]  /*2a640*/  PRMT R76, R76, 0x5410, R101 ;  /* 0x000054104c4c7816 */ /* 0x000fc60000000065 */
[----:B------:R-:W3:Y:S04]  /*2a650*/  LDL.LU R108, [R1+0x1118] ;  /* 0x00111800016c7983 */ /* 0x000ee80000300800 */
[----:B------:R-:W3:Y:S01]  /*2a660*/  LDL.LU R100, [R1+0x1300] ;  /* 0x0013000001647983 */ /* 0x000ee20000300800 */
[----:B------:R-:W-:-:S03]  /*2a670*/  PRMT R85, R85, 0x5410, R91 ;  /* 0x0000541055557816 */ /* 0x000fc6000000005b */
[----:B------:R-:W3:Y:S04]  /*2a680*/  LDL.LU R107, [R1+0x1114] ;  /* 0x00111400016b7983 */ /* 0x000ee80000300800 */
[----:B------:R-:W3:Y:S04]  /*2a690*/  LDL.LU R101, [R1+0x12fc] ;  /* 0x0012fc0001657983 */ /* 0x000ee80000300800 */
[----:B------:R-:W3:Y:S04]  /*2a6a0*/  LDL.LU R103, [R1+0x110c] ;  /* 0x00110c0001677983 */ /* 0x000ee80000300800 */
[----:B------:R-:W3:Y:S01]  /*2a6b0*/  LDL.LU R102, [R1+0x12f4] ;  /* 0x0012f40001667983 */ /* 0x000ee20000300800 */
[----:B--2---:R-:W-:-:S03]  /*2a6c0*/  PRMT R91, R175, 0x5410, R167 ;  /* 0x00005410af5b7816 */ /* 0x004fc600000000a7 */
[----:B------:R-:W2:Y:S04]  /*2a6d0*/  LDL.LU R167, [R1+0x1110] ;  /* 0x0011100001a77983 */ /* 0x000ea80000300800 */
[----:B------:R-:W2:Y:S01]  /*2a6e0*/  LDL.LU R175, [R1+0x12f8] ;  /* 0x0012f80001af7983 */ /* 0x000ea20000300800 */
[----:B----4-:R-:W-:Y:S02]  /*2a6f0*/  PRMT R95, R95, 0x5410, R99 ;  /* 0x000054105f5f7816 */ /* 0x010fe40000000063 */
[----:B---3--:R-:W-:Y:S02]  /*2a700*/  PRMT R99, R166, 0x5410, R168 ;  /* 0x00005410a6637816 */ /* 0x008fe400000000a8 */
[----:B------:R-:W3:Y:S04]  /*2a710*/  LDL.LU R168, [R1+0x10a0] ;  /* 0x0010a00001a87983 */ /* 0x000ee80000300800 */
[----:B------:R-:W3:Y:S01]  /*2a720*/  LDL.LU R166, [R1+0x120c] ;  /* 0x00120c0001a67983 */ /* 0x000ee20000300800 */
        /* <DEDUP_REMOVED lines=43> */
[----:B------:R-:W3:Y:S04]  /*2a9e0*/  LDL.LU R166, [R1+0x132c] ;  /* 0x00132c0001a67983 */ /* 0x000ee80000300800 */
[----:B------:R-:W-:Y:S01]  /*2a9f0*/  STSM.16.M88.4 [R10], R48 ;  /* 0x000000300a007844 */ /* 0x000fe20000000200 */
[----:B------:R-:W-:-:S04]  /*2aa00*/  LOP3.LUT R252, R252, 0xff, RZ, 0xc0, !PT ;  /* 0x000000fffcfc7812 */ /* 0x000fc800078ec0ff */
[----:B------:R-:W-:Y:S01]  /*2aa10*/  LEA R252, R252, UR4, 0x4 ;  /* 0x00000004fcfc7c11 */ /* 0x000fe2000f8e20ff */
[----:B------:R-:W-:Y:S01]  /*2aa20*/  BAR.SYNC.DEFER_BLOCKING 0x0 ;  /* 0x0000000000007b1d */ /* 0x000fe20000010000 */
[----:B----4-:R-:W-:Y:S02]  /*2aa30*/  PRMT R113, R113, 0x5410, R132 ;  /* 0x0000541071717816 */ /* 0x010fe40000000084 */
[----:B------:R-:W-:Y:S02]  /*2aa40*/  PRMT R112, R112, 0x5410, R133 ;  /* 0x0000541070707816 */ /* 0x000fe40000000085 */
[----:B------:R-:W-:Y:S01]  /*2aa50*/  PRMT R139, R140, 0x5410, R139 ;  /* 0x000054108c8b7816 */ /* 0x000fe2000000008b */
[----:B------:R-:W-:Y:S01]  /*2aa60*/  ULDC UR4, c[0x0][0x228] ;  /* 0x00008a0000047ab9 */ /* 0x000fe20000000800 */
[----:B------:R-:W0:Y:S01]  /*2aa70*/  LDS.128 R48, [R252] ;  /* 0x00000000fc307984 */ /* 0x000e220000000c00 */
[----:B------:R-:W-:Y:S01]  /*2aa80*/  BAR.SYNC.DEFER_BLOCKING 0x0 ;  /* 0x0000000000007b1d */ /* 0x000fe20000010000 */
[----:B------:R-:W-:-:S05]  /*2aa90*/  PRMT R111, R111, 0x5410, R115 ;  /* 0x000054106f6f7816 */ /* 0x000fca0000000073 */
[----:B------:R-:W-:Y:S02]  /*2aaa0*/  STSM.16.M88.4 [R10], R52 ;  /* 0x000000340a007844 */ /* 0x000fe40000000200 */
[----:B------:R-:W-:Y:S01]  /*2aab0*/  BAR.SYNC.DEFER_BLOCKING 0x0 ;  /* 0x0000000000007b1d */ /* 0x000fe20000010000 */
[----:B------:R-:W-:Y:S02]  /*2aac0*/  PRMT R110, R110, 0x5410, R128 ;  /* 0x000054106e6e7816 */ /* 0x000fe40000000080 */
[----:B------:R-:W-:Y:S02]  /*2aad0*/  PRMT R109, R109, 0x5410, R129 ;  /* 0x000054106d6d7816 */ /* 0x000fe40000000081 */
[----:B------:R-:W-:Y:S01]  /*2aae0*/  PRMT R108, R108, 0x5410, R130 ;  /* 0x000054106c6c7816 */ /* 0x000fe20000000082 */
[----:B------:R-:W4:Y:S02]  /*2aaf0*/  LDS.128 R52, [R252] ;  /* 0x00000000fc347984 */ /* 0x000f240000000c00 */
[----:B------:R-:W-:Y:S06]  /*2ab00*/  BAR.SYNC.DEFER_BLOCKING 0x0 ;  /* 0x0000000000007b1d */ /* 0x000fec0000010000 */
[----:B------:R-:W-:Y:S02]  /*2ab10*/  STSM.16.M88.4 [R10], R56 ;  /* 0x000000380a007844 */ /* 0x000fe40000000200 */
[----:B------:R-:W-:Y:S06]  /*2ab20*/  BAR.SYNC.DEFER_BLOCKING 0x0 ;  /* 0x0000000000007b1d */ /* 0x000fec0000010000 */
[----:B------:R-:W4:Y:S02]  /*2ab30*/  LDS.128 R56, [R252] ;  /* 0x00000000fc387984 */ /* 0x000f240000000c00 */
[----:B------:R-:W-:Y:S01]  /*2ab40*/  BAR.SYNC.DEFER_BLOCKING 0x0 ;  /* 0x0000000000007b1d */ /* 0x000fe20000010000 */
[----:B--2---:R-:W-:-:S05]  /*2ab50*/  PRMT R115, R175, 0x5410, R167 ;  /* 0x00005410af737816 */ /* 0x004fca00000000a7 */
[----:B------:R-:W2:Y:S04]  /*2ab60*/  LDL.LU R167, [R1+0x10ec] ;  /* 0x0010ec0001a77983 */ /* 0x000ea80000300800 */
[----:B------:R-:W2:Y:S04]  /*2ab70*/  LDL.LU R175, [R1+0x121c] ;  /* 0x00121c0001af7983 */ /* 0x000ea80000300800 */
        /* <DEDUP_REMOVED lines=14> */
[----:B---3--:R-:W-:Y:S02]  /*2ac60*/  PRMT R119, R166, 0x5410, R168 ;  /* 0x00005410a6777816 */ /* 0x008fe400000000a8 */
[----:B------:R-:W3:Y:S04]  /*2ac70*/  LDL.LU R168, [R1+0x117c] ;  /* 0x00117c0001a87983 */ /* 0x000ee80000300800 */
[----:B------:R-:W3:Y:S04]  /*2ac80*/  LDL.LU R166, [R1+0x134c] ;  /* 0x00134c0001a67983 */ /* 0x000ee80000300800 */
[----:B------:R-:W-:Y:S01]  /*2ac90*/  STSM.16.M88.4 [R10], R60 ;  /* 0x0000003c0a007844 */ /* 0x000fe20000000200 */
[----:B------:R-:W-:Y:S01]  /*2aca0*/  BAR.SYNC.DEFER_BLOCKING 0x0 ;  /* 0x0000000000007b1d */ /* 0x000fe20000010000 */
[----:B------:R-:W-:-:S02]  /*2acb0*/  PRMT R120, R120, 0x5410, R127 ;  /* 0x0000541078787816 */ /* 0x000fc4000000007f */
[----:B------:R-:W-:-:S03]  /*2acc0*/  PRMT R114, R114, 0x5410, R131 ;  /* 0x0000541072727816 */ /* 0x000fc60000000083 */
[----:B------:R-:W3:Y:S04]  /*2acd0*/  LDL.LU R145, [R1+0x1180] ;  /* 0x0011800001917983 */ /* 0x000ee80000300800 */
[----:B------:R-:W3:Y:S04]  /*2ace0*/  LDL.LU R127, [R1+0x1350] ;  /* 0x00135000017f7983 */ /* 0x000ee80000300800 */
[----:B------:R-:W3:Y:S04]  /*2acf0*/  LDL.LU R144, [R1+0x10fc] ;  /* 0x0010fc0001907983 */ /* 0x000ee80000300800 */
[----:B------:R-:W3:Y:S04]  /*2ad00*/  LDL.LU R131, [R1+0x1224] ;  /* 0x0012240001837983 */ /* 0x000ee80000300800 */
[----:B------:R-:W0:Y:S01]  /*2ad10*/  LDS.128 R60, [R252] ;  /* 0x00000000fc3c7984 */ /* 0x000e220000000c00 */
[----:B------:R-:W-:Y:S06]  /*2ad20*/  BAR.SYNC.DEFER_BLOCKING 0x0 ;  /* 0x0000000000007b1d */ /* 0x000fec0000010000 */
[----:B------:R-:W3:Y:S04]  /*2ad30*/  LDL.LU R143, [R1+0x11a4] ;  /* 0x0011a400018f7983 */ /* 0x000ee80000300800 */
[----:B------:R-:W3:Y:S04]  /*2ad40*/  LDL.LU R136, [R1+0x1380] ;  /* 0x0013800001887983 */ /* 0x000ee80000300800 */
[----:B------:R-:W3:Y:S04]  /*2ad50*/  LDL.LU R142, [R1+0x11a8] ;  /* 0x0011a800018e7983 */ /* 0x000ee80000300800 */
[----:B------:R-:W3:Y:S04]  /*2ad60*/  LDL.LU R137, [R1+0x1384] ;  /* 0x0013840001897983 */ /* 0x000ee80000300800 */
[----:B------:R-:W-:Y:S01]  /*2ad70*/  STSM.16.M88.4 [R10], R64 ;  /* 0x000000400a007844 */ /* 0x000fe20000000200 */
[----:B------:R-:W-:Y:S01]  /*2ad80*/  BAR.SYNC.DEFER_BLOCKING 0x0 ;  /* 0x0000000000007b1d */ /* 0x000fe20000010000 */
[----:B------:R-:W-:-:S05]  /*2ad90*/  PRMT R117, R117, 0x5410, R123 ;  /* 0x0000541075757816 */ /* 0x000fca000000007b */
        /* <DEDUP_REMOVED lines=8> */
[----:B------:R-:W-:Y:S01]  /*2ae20*/  STSM.16.M88.4 [R10], R68 ;  /* 0x000000440a007844 */ /* 0x000fe20000000200 */
[----:B------:R-:W-:Y:S06]  /*2ae30*/  BAR.SYNC.DEFER_BLOCKING 0x0 ;  /* 0x0000000000007b1d */ /* 0x000fec0000010000 */
[----:B------:R-:W0:Y:S02]  /*2ae40*/  LDS.128 R68, [R252] ;  /* 0x00000000fc447984 */ /* 0x000e240000000c00 */
[----:B------:R-:W-:Y:S06]  /*2ae50*/  BAR.SYNC.DEFER_BLOCKING 0x0 ;  /* 0x0000000000007b1d */ /* 0x000fec0000010000 */
[----:B------:R-:W-:Y:S02]  /*2ae60*/  STSM.16.M88.4 [R10], R72 ;  /* 0x000000480a007844 */ /* 0x000fe40000000200 */
[----:B------:R-:W-:Y:S06]  /*2ae70*/  BAR.SYNC.DEFER_BLOCKING 0x0 ;  /* 0x0000000000007b1d */ /* 0x000fec0000010000 */
[----:B------:R-:W0:Y:S02]  /*2ae80*/  LDS.128 R72, [R252] ;  /* 0x00000000fc487984 */ /* 0x000e240000000c00 */
[----:B------:R-:W-:Y:S01]  /*2ae90*/  BAR.SYNC.DEFER_BLOCKING 0x0 ;  /* 0x0000000000007b1d */ /* 0x000fe20000010000 */
[----:B--2---:R-:W-:-:S05]  /*2aea0*/  PRMT R123, R175, 0x5410, R167 ;  /* 0x00005410af7b7816 */ /* 0x004fca00000000a7 */
[----:B------:R-:W2:Y:S04]  /*2aeb0*/  LDL.LU R167, [R1+0x119c] ;  /* 0x00119c0001a77983 */ /* 0x000ea80000300800 */
[----:B------:R-:W2:Y:S04]  /*2aec0*/  LDL.LU R175, [R1+0x1374] ;  /* 0x0013740001af7983 */ /* 0x000ea80000300800 */
[----:B------:R-:W-:Y:S01]  /*2aed0*/  STSM.16.M88.4 [R10], R76 ;  /* 0x0000004c0a007844 */ /* 0x000fe20000000200 */
[----:B------:R-:W-:Y:S06]  /*2aee0*/  BAR.SYNC.DEFER_BLOCKING 0x0 ;  /* 0x0000000000007b1d */ /* 0x000fec0000010000 */
[----:B------:R-:W0:Y:S02]  /*2aef0*/  LDS.128 R76, [R252] ;  /* 0x00000000fc4c7984 */ /* 0x000e240000000c00 */
[----:B------:R-:W-:Y:S01]  /*2af00*/  BAR.SYNC.DEFER_BLOCKING 0x0 ;  /* 0x0000000000007b1d */ /* 0x000fe20000010000 */
[----:B----4-:R-:W-:-:S02]  /*2af10*/  PRMT R125, R125, 0x5410, R126 ;  /* 0x000054107d7d7816 */ /* 0x010fc4000000007e */
[----:B---3--:R-:W-:-:S03]  /*2af20*/  PRMT R126, R166, 0x5410, R168 ;  /* 0x00005410a67e7816 */ /* 0x008fc600000000a8 */
[----:B------:R-:W3:Y:S04]  /*2af30*/  LDL.LU R168, [R1+0x11a0] ;  /* 0x0011a00001a87983 */ /* 0x000ee80000300800 */
[----:B------:R-:W3:Y:S04]  /*2af40*/  LDL.LU R166, [R1+0x137c] ;  /* 0x00137c0001a67983 */ /* 0x000ee80000300800 */
[----:B------:R-:W-:Y:S01]  /*2af50*/  STSM.16.M88.4 [R10], R80 ;  /* 0x000000500a007844 */ /* 0x000fe20000000200 */
[----:B------:R-:W-:Y:S01]  /*2af60*/  BAR.SYNC.DEFER_BLOCKING 0x0 ;  /* 0x0000000000007b1d */ /* 0x000fe20000010000 */
[----:B------:R-:W-:-:S02]  /*2af70*/  PRMT R124, R124, 0x5410, R146 ;  /* 0x000054107c7c7816 */ /* 0x000fc40000000092 */
[----:B------:R-:W-:-:S03]  /*2af80*/  PRMT R127, R127, 0x5410, R145 ;  /* 0x000054107f7f7816 */ /* 0x000fc60000000091 */
[----:B------:R-:W4:Y:S04]  /*2af90*/  LDL.LU R247, [R1+0x11c4] ;  /* 0x0011c40001f77983 */ /* 0x000f280000300800 */
[----:B------:R-:W0:Y:S01]  /*2afa0*/  LDS.128 R80, [R252] ;  /* 0x00000000fc507984 */ /* 0x000e220000000c00 */
[----:B------:R-:W-:Y:S06]  /*2afb0*/  BAR.SYNC.DEFER_BLOCKING 0x0 ;  /* 0x0000000000007b1d */ /* 0x000fec0000010000 */
[----:B------:R-:W-:Y:S02]  /*2afc0*/  STSM.16.M88.4 [R10], R84 ;  /* 0x000000540a007844 */ /* 0x000fe40000000200 */
[----:B------:R-:W-:Y:S06]  /*2afd0*/  BAR.SYNC.DEFER_BLOCKING 0x0 ;  /* 0x0000000000007b1d */ /* 0x000fec0000010000 */
[----:B------:R-:W0:Y:S02]  /*2afe0*/  LDS.128 R84, [R252] ;  /* 0x00000000fc547984 */ /* 0x000e240000000c00 */
        /* <DEDUP_REMOVED lines=8> */
[----:B------:R-:W-:Y:S01]  /*2b070*/  BAR.SYNC.DEFER_BLOCKING 0x0 ;  /* 0x0000000000007b1d */ /* 0x000fe20000010000 */
[----:B------:R-:W-:-:S05]  /*2b080*/  PRMT R131, R131, 0x5410, R144 ;  /* 0x0000541083837816 */ /* 0x000fca0000000090 */
[----:B------:R-:W4:Y:S04]  /*2b090*/  LDL.LU R144, [R1+0x13ac] ;  /* 0x0013ac0001907983 */ /* 0x000f280000300800 */
[----:B------:R-:W4:Y:S04]  /*2b0a0*/  LDL.LU R248, [R1+0x11c8] ;  /* 0x0011c80001f87983 */ /* 0x000f280000300800 */
[----:B------:R-:W4:Y:S04]  /*2b0b0*/  LDL.LU R145, [R1+0x13b0] ;  /* 0x0013b00001917983 */ /* 0x000f280000300800 */
[----:B------:R-:W4:Y:S04]  /*2b0c0*/  LDL.LU R249, [R1+0x11b4] ;  /* 0x0011b40001f97983 */ /* 0x000f280000300800 */
[----:B------:R-:W-:Y:S01]  /*2b0d0*/  STSM.16.M88.4 [R10], R96 ;  /* 0x000000600a007844 */ /* 0x000fe20000000200 */
[----:B------:R-:W-:Y:S01]  /*2b0e0*/  BAR.SYNC.DEFER_BLOCKING 0x0 ;  /* 0x0000000000007b1d */ /* 0x000fe20000010000 */
[----:B------:R-:W-:-:S02]  /*2b0f0*/  PRMT R138, R138, 0x5410, R141 ;  /* 0x000054108a8a7816 */ /* 0x000fc4000000008d */
[----:B------:R-:W-:-:S03]  /*2b100*/  PRMT R137, R137, 0x5410, R142 ;  /* 0x0000541089897816 */ /* 0x000fc6000000008e */
        /* <DEDUP_REMOVED lines=9> */
[----:B--2---:R-:W-:-:S03]  /*2b1a0*/  PRMT R134, R175, 0x5410, R167 ;  /* 0x00005410af867816 */ /* 0x004fc600000000a7 */
[----:B------:R-:W2:Y:S04]  /*2b1b0*/  LDL.LU R143, [R1+0x11b0] ;  /* 0x0011b000018f7983 */ /* 0x000ea80000300800 */
[----:B------:R-:W2:Y:S04]  /*2b1c0*/  LDL.LU R175, [R1+0x1394] ;  /* 0x0013940001af7983 */ /* 0x000ea80000300800 */
[----:B------:R-:W0:Y:S01]  /*2b1d0*/  LDS.128 R96, [R252] ;  /* 0x00000000fc607984 */ /* 0x000e220000000c00 */
[----:B------:R-:W-:Y:S01]  /*2b1e0*/  BAR.SYNC.DEFER_BLOCKING 0x0 ;  /* 0x0000000000007b1d */ /* 0x000fe20000010000 */
[----:B------:R-:W-:-:S05]  /*2b1f0*/  PRMT R128, R128, 0x5410, R151 ;  /* 0x0000541080807816 */ /* 0x000fca0000000097 */
[----:B------:R-:W2:Y:S04]  /*2b200*/  LDL.LU R251, [R1+0x11e4] ;  /* 0x0011e40001fb7983 */ /* 0x000ea80000300800 */
[----:B------:R-:W2:Y:S04]  /*2b210*/  LDL.LU R152, [R1+0x13cc] ;  /* 0x0013cc0001987983 */ /* 0x000ea80000300800 */
[----:B------:R-:W2:Y:S04]  /*2b220*/  LDL.LU R14, [R1+0x11d4] ;  /* 0x0011d400010e7983 */ /* 0x000ea80000300800 */
[----:B------:R-:W2:Y:S04]  /*2b230*/  LDL.LU R153, [R1+0x13c0] ;  /* 0x0013c00001997983 */ /* 0x000ea80000300800 */
[----:B------:R-:W-:Y:S01]  /*2b240*/  STSM.16.M88.4 [R10], R100 ;  /* 0x000000640a007844 */ /* 0x000fe20000000200 */
[----:B------:R-:W-:Y:S01]  /*2b250*/  BAR.SYNC.DEFER_BLOCKING 0x0 ;  /* 0x0000000000007b1d */ /* 0x000fe20000010000 */
[----:B------:R-:W-:-:S02]  /*2b260*/  PRMT R130, R130, 0x5410, R149 ;  /* 0x0000541082827816 */ /* 0x000fc40000000095 */
[----:B------:R-:W-:-:S03]  /*2b270*/  PRMT R129, R129, 0x5410, R150 ;  /* 0x0000541081817816 */ /* 0x000fc60000000096 */
[----:B------:R-:W2:Y:S04]  /*2b280*/  LDL.LU R15, [R1+0x11d8] ;  /* 0x0011d800010f7983 */ /* 0x000ea80000300800 */
[----:B------:R-:W2:Y:S04]  /*2b290*/  LDL.LU R154, [R1+0x13bc] ;  /* 0x0013bc00019a7983 */ /* 0x000ea80000300800 */
[----:B------:R-:W2:Y:S01]  /*2b2a0*/  LDL.LU R8, [R1+0x11dc] ;  /* 0x0011dc0001087983 */ /* 0x000ea20000300800 */
[----:B------:R-:W-:-:S03]  /*2b2b0*/  PRMT R132, R132, 0x5410, R135 ;  /* 0x0000541084847816 */ /* 0x000fc60000000087 */
[----:B------:R-:W2:Y:S04]  /*2b2c0*/  LDL.LU R9, [R1+0x13c8] ;  /* 0x0013c80001097983 */ /* 0x000ea80000300800 */
[----:B------:R-:W0:Y:S01]  /*2b2d0*/  LDS.128 R100, [R252] ;  /* 0x00000000fc647984 */ /* 0x000e220000000c00 */
[----:B------:R-:W-:Y:S01]  /*2b2e0*/  BAR.SYNC.DEFER_BLOCKING 0x0 ;  /* 0x0000000000007b1d */ /* 0x000fe20000010000 */
[----:B---3--:R-:W-:-:S05]  /*2b2f0*/  PRMT R135, R166, 0x5410, R168 ;  /* 0x00005410a6877816 */ /* 0x008fca00000000a8 */
[----:B------:R-:W3:Y:S04]  /*2b300*/  LDL.LU R151, [R1+0x11e0] ;  /* 0x0011e00001977983 */ /* 0x000ee80000300800 */
[----:B------:R-:W3:Y:S04]  /*2b310*/  LDL.LU R149, [R1+0x13c4] ;  /* 0x0013c40001957983 */ /* 0x000ee80000300800 */
[----:B------:R-:W3:Y:S04]  /*2b320*/  LDL.LU R150, [R1+0x11cc] ;  /* 0x0011cc0001967983 */ /* 0x000ee80000300800 */
[----:B------:R-:W3:Y:S04]  /*2b330*/  LDL.LU R167, [R1+0x13b8] ;  /* 0x0013b80001a77983 */ /* 0x000ee80000300800 */
        /* <DEDUP_REMOVED lines=18> */
[----:B----4-:R-:W-:-:S02]  /*2b460*/  PRMT R144, R144, 0x5410, R247 ;  /* 0x0000541090907816 */ /* 0x010fc400000000f7 */
        /* <DEDUP_REMOVED lines=8> */
[----:B------:R-:W4:Y:S04]  /*2b4f0*/  LDL.LU R157, [R1+0x13d8] ;  /* 0x0013d800019d7983 */ /* 0x000f280000300800 */
[----:B------:R-:W-:Y:S01]  /*2b500*/  STSM.16.M88.4 [R10], R120 ;  /* 0x000000780a007844 */ /* 0x000fe20000000200 */
[----:B------:R-:W-:Y:S01]  /*2b510*/  BAR.SYNC.DEFER_BLOCKING 0x0 ;  /* 0x0000000000007b1d */ /* 0x000fe20000010000 */
[----:B--2---:R-:W-:-:S05]  /*2b520*/  PRMT R143, R175, 0x5410, R143 ;  /* 0x00005410af8f7816 */ /* 0x004fca000000008f */
[----:B------:R-:W2:Y:S04]  /*2b530*/  LDL.LU R250, [R1+0x11fc] ;  /* 0x0011fc0001fa7983 */ /* 0x000ea80000300800 */
[----:B------:R-:W2:Y:S04]  /*2b540*/  LDL.LU R158, [R1+0x13d4] ;  /* 0x0013d400019e7983 */ /* 0x000ea80000300800 */
[----:B------:R-:W4:Y:S04]  /*2b550*/  LDL.LU R159, [R1+0x11f0] ;  /* 0x0011f000019f7983 */ /* 0x000f280000300800 */
[----:B------:R-:W4:Y:S04]  /*2b560*/  LDL.LU R175, [R1+0x13d0] ;  /* 0x0013d00001af7983 */ /* 0x000f280000300800 */
[----:B------:R-:W0:Y:S01]  /*2b570*/  LDS.128 R120, [R252] ;  /* 0x00000000fc787984 */ /* 0x000e220000000c00 */
[----:B------:R-:W-:Y:S06]  /*2b580*/  BAR.SYNC.DEFER_BLOCKING 0x0 ;  /* 0x0000000000007b1d */ /* 0x000fec0000010000 */
[----:B------:R-:W-:Y:S02]  /*2b590*/  STSM.16.M88.4 [R10], R124 ;  /* 0x0000007c0a007844 */ /* 0x000fe40000000200 */
[----:B------:R-:W-:Y:S01]  /*2b5a0*/  BAR.SYNC.DEFER_BLOCKING 0x0 ;  /* 0x0000000000007b1d */ /* 0x000fe20000010000 */
[----:B------:R-:W-:-:S02]  /*2b5b0*/  PRMT R152, R152, 0x5410, R251 ;  /* 0x0000541098987816 */ /* 0x000fc400000000fb */
[----:B------:R-:W-:Y:S02]  /*2b5c0*/  PRMT R153, R153, 0x5410, R14 ;  /* 0x0000541099997816 */ /* 0x000fe4000000000e */
[----:B------:R-:W-:Y:S02]  /*2b5d0*/  PRMT R154, R154, 0x5410, R15 ;  /* 0x000054109a9a7816 */ /* 0x000fe4000000000f */
[----:B---3--:R-:W-:Y:S01]  /*2b5e0*/  PRMT R149, R149, 0x5410, R151 ;  /* 0x0000541095957816 */ /* 0x008fe20000000097 */
[----:B------:R-:W3:Y:S01]  /*2b5f0*/  LDL.LU R251, [R1+0x1298] ;  /* 0x0012980001fb7983 */ /* 0x000ee20000300800 */
[----:B------:R-:W-:-:S03]  /*2b600*/  PRMT R147, R148, 0x5410, R147 ;  /* 0x0000541094937816 */ /* 0x000fc60000000093 */
[----:B------:R-:W3:Y:S01]  /*2b610*/  LDL.LU R14, [R1+0x13f0] ;  /* 0x0013f000010e7983 */ /* 0x000ee20000300800 */
[----:B------:R-:W-:-:S03]  /*2b620*/  PRMT R151, R166, 0x5410, R168 ;  /* 0x00005410a6977816 */ /* 0x000fc600000000a8 */
[----:B------:R-:W3:Y:S04]  /*2b630*/  LDL.LU R15, [R1+0x1250] ;  /* 0x00125000010f7983 */ /* 0x000ee80000300800 */
[----:B------:R-:W0:Y:S01]  /*2b640*/  LDS.128 R124, [R252] ;  /* 0x00000000fc7c7984 */ /* 0x000e220000000c00 */
[----:B------:R-:W-:Y:S01]  /*2b650*/  BAR.SYNC.DEFER_BLOCKING 0x0 ;  /* 0x0000000000007b1d */ /* 0x000fe20000010000 */
[----:B------:R-:W-:Y:S02]  /*2b660*/  PRMT R148, R9, 0x5410, R8 ;  /* 0x0000541009947816 */ /* 0x000fe40000000008 */
[----:B------:R-:W-:-:S03]  /*2b670*/  PRMT R150, R167, 0x5410, R150 ;  /* 0x00005410a7967816 */ /* 0x000fc60000000096 */
[----:B------:R-:W3:Y:S04]  /*2b680*/  LDL.LU R166, [R1+0x13e8] ;  /* 0x0013e80001a67983 */ /* 0x000ee80000300800 */
[----:B------:R-:W3:Y:S04]  /*2b690*/  LDL.LU R8, [R1+0x1244] ;  /* 0x0012440001087983 */ /* 0x000ee80000300800 */
[----:B------:R-:W3:Y:S04]  /*2b6a0*/  LDL.LU R168, [R1+0x13e4] ;  /* 0x0013e40001a87983 */ /* 0x000ee80000300800 */
[----:B------:R-:W3:Y:S04]  /*2b6b0*/  LDL.LU R9, [R1+0x1230] ;  /* 0x0012300001097983 */ /* 0x000ee80000300800 */
[----:B------:R-:W3:Y:S04]  /*2b6c0*/  LDL.LU R167, [R1+0x13e0] ;  /* 0x0013e00001a77983 */ /* 0x000ee80000300800 */
[----:B------:R-:W-:Y:S01]  /*2b6d0*/  STSM.16.M88.4 [R10], R128 ;  /* 0x000000800a007844 */ /* 0x000fe20000000200 */
[----:B------:R-:W-:Y:S06]  /*2b6e0*/  BAR.SYNC.DEFER_BLOCKING 0x0 ;  /* 0x0000000000007b1d */ /* 0x000fec0000010000 */
[----:B-1----:R-:W3:Y:S04]  /*2b6f0*/  LDL.LU R7, [R1+0x12f0] ;  /* 0x0012f00001077983 */ /* 0x002ee80000300800 */
[----:B------:R-:W3:Y:S04]  /*2b700*/  LDL.LU R12, [R1+0x13f8] ;  /* 0x0013f800010c7983 */ /* 0x000ee80000300800 */
[----:B------:R-:W3:Y:S04]  /*2b710*/  LDL.LU R13, [R1+0x12ec] ;  /* 0x0012ec00010d7983 */ /* 0x000ee80000300800 */
[----:B------:R-:W3:Y:S04]  /*2b720*/  LDL.LU R242, [R1+0x13f4] ;  /* 0x0013f40001f27983 */ /* 0x000ee80000300800 */
[----:B------:R-:W1:Y:S01]  /*2b730*/  LDS.128 R128, [R252] ;  /* 0x00000000fc807984 */ /* 0x000e620000000c00 */
[----:B------:R-:W-:Y:S06]  /*2b740*/  BAR.SYNC.DEFER_BLOCKING 0x0 ;  /* 0x0000000000007b1d */ /* 0x000fec0000010000 */
[----:B------:R-:W3:Y:S04]  /*2b750*/  LDL.LU R243, [R1+0x1254] ;  /* 0x0012540001f37983 */ /* 0x000ee80000300800 */
[----:B------:R-:W-:Y:S01]  /*2b760*/  STSM.16.M88.4 [R10], R132 ;  /* 0x000000840a007844 */ /* 0x000fe20000000200 */
[----:B------:R-:W-:Y:S06]  /*2b770*/  BAR.SYNC.DEFER_BLOCKING 0x0 ;  /* 0x0000000000007b1d */ /* 0x000fec0000010000 */
[----:B------:R-:W1:Y:S02]  /*2b780*/  LDS.128 R132, [R252] ;  /* 0x00000000fc847984 */ /* 0x000e640000000c00 */
[----:B------:R-:W-:Y:S06]  /*2b790*/  BAR.SYNC.DEFER_BLOCKING 0x0 ;  /* 0x0000000000007b1d */ /* 0x000fec0000010000 */
[----:B------:R-:W-:Y:S02]  /*2b7a0*/  STSM.16.M88.4 [R10], R136 ;  /* 0x000000880a007844 */ /* 0x000fe40000000200 */
        /* <DEDUP_REMOVED lines=8> */
[----:B------:R-:W-:Y:S01]  /*2b830*/  BAR.SYNC.DEFER_BLOCKING 0x0 ;  /* 0x0000000000007b1d */ /* 0x000fe20000010000 */
[----:B----4-:R-:W-:-:S05]  /*2b840*/  PRMT R159, R175, 0x5410, R159 ;  /* 0x00005410af9f7816 */ /* 0x010fca000000009f */
[----:B------:R-:W4:Y:S01]  /*2b850*/  LDL.LU R175, [R1+0x13ec] ;  /* 0x0013ec0001af7983 */ /* 0x000f220000300800 */
[----:B------:R-:W-:-:S03]  /*2b860*/  PRMT R155, R156, 0x5410, R155 ;  /* 0x000054109c9b7816 */ /* 0x000fc6000000009b */
[----:B------:R-:W1:Y:S01]  /*2b870*/  LDS.128 R144, [R252] ;  /* 0x00000000fc907984 */ /* 0x000e620000000c00 */
[----:B------:R-:W-:Y:S01]  /*2b880*/  BAR.SYNC.DEFER_BLOCKING 0x0 ;  /* 0x0000000000007b1d */ /* 0x000fe20000010000 */
[----:B------:R-:W-:-:S05]  /*2b890*/  PRMT R157, R157, 0x5410, R249 ;  /* 0x000054109d9d7816 */ /* 0x000fca00000000f9 */
[----:B------:R-:W4:Y:S04]  /*2b8a0*/  LDL.LU.64 R244, [R1+0xe58] ;  /* 0x000e580001f47983 */ /* 0x000f280000300a00 */
[----:B------:R-:W-:Y:S01]  /*2b8b0*/  STSM.16.M88.4 [R10], R148 ;  /* 0x000000940a007844 */ /* 0x000fe20000000200 */
[----:B------:R-:W-:Y:S01]  /*2b8c0*/  BAR.SYNC.DEFER_BLOCKING 0x0 ;  /* 0x0000000000007b1d */ /* 0x000fe20000010000 */
[----:B------:R-:W-:-:S05]  /*2b8d0*/  PRMT R156, R248, 0x5410, R247 ;  /* 0x00005410f89c7816 */ /* 0x000fca00000000f7 */
[----:B------:R-:W4:Y:S01]  /*2b8e0*/  LDL.LU.64 R246, [R1+0xe40] ;  /* 0x000e400001f67983 */ /* 0x000f220000300a00 */
[----:B------:R-:W-:-:S03]  /*2b8f0*/  PRMT R163, R165, 0x5410, R163 ;  /* 0x00005410a5a37816 */ /* 0x000fc600000000a3 */
[----:B------:R-:W4:Y:S01]  /*2b900*/  LDL.LU.64 R248, [R1+0xe50] ;  /* 0x000e500001f87983 */ /* 0x000f220000300a00 */
[----:B--2---:R-:W-:-:S03]  /*2b910*/  PRMT R158, R158, 0x5410, R250 ;  /* 0x000054109e9e7816 */ /* 0x004fc600000000fa */
[----:B------:R-:W2:Y:S01]  /*2b920*/  LDS.128 R148, [R252] ;  /* 0x00000000fc947984 */ /* 0x000ea20000000c00 */
[----:B------:R-:W-:Y:S01]  /*2b930*/  BAR.SYNC.DEFER_BLOCKING 0x0 ;  /* 0x0000000000007b1d */ /* 0x000fe20000010000 */
[----:B---3--:R-:W-:Y:S02]  /*2b940*/  PRMT R165, R14, 0x5410, R251 ;  /* 0x000054100ea57816 */ /* 0x008fe400000000fb */
[----:B------:R-:W-:-:S03]  /*2b950*/  PRMT R166, R166, 0x5410, R15 ;  /* 0x00005410a6a67816 */ /* 0x000fc6000000000f */
[----:B------:R-:W3:Y:S04]  /*2b960*/  LDL.LU.64 R250, [R1+0xe38] ;  /* 0x000e380001fa7983 */ /* 0x000ee80000300a00 */
[----:B------:R-:W2:Y:S01]  /*2b970*/  LDL.LU.64 R14, [R1+0xe48] ;  /* 0x000e4800010e7983 */ /* 0x000ea20000300a00 */
[----:B------:R-:W-:Y:S02]  /*2b980*/  PRMT R168, R168, 0x5410, R8 ;  /* 0x00005410a8a87816 */ /* 0x000fe40000000008 */
[----:B------:R-:W-:Y:S02]  /*2b990*/  PRMT R167, R167, 0x5410, R9 ;  /* 0x00005410a7a77816 */ /* 0x000fe40000000009 */
[----:B------:R-:W2:Y:S04]  /*2b9a0*/  LDL.LU.64 R8, [R1+0xe30] ;  /* 0x000e300001087983 */ /* 0x000ea80000300a00 */
        /* <DEDUP_REMOVED lines=14> */
[----:B------:R-:W-:-:S05]  /*2ba90*/  PRMT R171, R173, 0x5410, R171 ;  /* 0x00005410adab7816 */ /* 0x000fca00000000ab */
[----:B------:R-:W1:Y:S02]  /*2baa0*/  LDS.128 R164, [R252] ;  /* 0x00000000fca47984 */ /* 0x000e640000000c00 */
[----:B------:R-:W-:Y:S06]  /*2bab0*/  BAR.SYNC.DEFER_BLOCKING 0x0 ;  /* 0x0000000000007b1d */ /* 0x000fec0000010000 */
[----:B------:R4:W-:Y:S02]  /*2bac0*/  STSM.16.M88.4 [R10], R168 ;  /* 0x000000a80a007844 */ /* 0x0009e40000000200 */
[----:B----4-:R-:W-:-:S02]  /*2bad0*/  PRMT R168, R175, 0x5410, R243 ;  /* 0x00005410afa87816 */ /* 0x010fc400000000f3 */
[----:B------:R-:W-:Y:S01]  /*2bae0*/  PRMT R171, R174, 0x5410, R172 ;  /* 0x00005410aeab7816 */ /* 0x000fe200000000ac */
[----:B------:R-:W-:Y:S01]  /*2baf0*/  BAR.SYNC.DEFER_BLOCKING 0x0 ;  /* 0x0000000000007b1d */ /* 0x000fe20000010000 */
[----:B------:R-:W-:Y:S02]  /*2bb00*/  PRMT R169, R12, 0x5410, R7 ;  /* 0x000054100ca97816 */ /* 0x000fe40000000007 */
[----:B------:R-:W-:-:S03]  /*2bb10*/  PRMT R170, R242, 0x5410, R13 ;  /* 0x00005410f2aa7816 */ /* 0x000fc6000000000d */
[----:B------:R-:W4:Y:S02]  /*2bb20*/  LDS.128 R172, [R252] ;  /* 0x00000000fcac7984 */ /* 0x000f240000000c00 */
[----:B------:R-:W-:Y:S01]  /*2bb30*/  BAR.SYNC.DEFER_BLOCKING 0x0 ;  /* 0x0000000000007b1d */ /* 0x000fe20000010000 */
[----:B0-----:R-:W-:-:S05]  /*2bb40*/  PRMT R6, R48, 0x7770, RZ ;  /* 0x0000777030067816 */ /* 0x001fca00000000ff */
[----:B------:R0:W-:Y:S02]  /*2bb50*/  STSM.16.M88.4 [R10], R168 ;  /* 0x000000a80a007844 */ /* 0x0001e40000000200 */
[----:B------:R-:W-:Y:S01]  /*2bb60*/  BAR.SYNC.DEFER_BLOCKING 0x0 ;  /* 0x0000000000007b1d */ /* 0x000fe20000010000 */
[----:B0-----:R-:W-:-:S05]  /*2bb70*/  PRMT R10, R48, 0x7771, RZ ;  /* 0x00007771300a7816 */ /* 0x001fca00000000ff */
[----:B------:R-:W-:Y:S04]  /*2bb80*/  @P3 STG.E.U8 desc[UR20][R244.64], R6 ;  /* 0x00000006f4003986 */ /* 0x000fe8000c101114 */
[----:B------:R0:W-:Y:S02]  /*2bb90*/  @P6 STG.E.U8 desc[UR20][R246.64], R10 ;  /* 0x0000000af6006986 */ /* 0x0001e4000c101114 */
[C---:B0-----:R-:W-:Y:S02]  /*2bba0*/  PRMT R10, R48.reuse, 0x7772, RZ ;  /* 0x00007772300a7816 */ /* 0x041fe400000000ff */
[----:B------:R-:W-:-:S03]  /*2bbb0*/  PRMT R48, R48, 0x7773, RZ ;  /* 0x0000777330307816 */ /* 0x000fc600000000ff */
[----:B------:R0:W-:Y:S04]  /*2bbc0*/  @P2 STG.E.U8 desc[UR20][R248.64], R10 ;  /* 0x0000000af8002986 */ /* 0x0001e8000c101114 */
[----:B---3--:R-:W-:Y:S01]  /*2bbd0*/  @P1 STG.E.U8 desc[UR20][R250.64], R48 ;  /* 0x00000030fa001986 */ /* 0x008fe2000c101114 */
[----:B0-----:R-:W-:-:S05]  /*2bbe0*/  PRMT R10, R49, 0x7770, RZ ;  /* 0x00007770310a7816 */ /* 0x001fca00000000ff */
[----:B--2---:R0:W-:Y:S02]  /*2bbf0*/  @P0 STG.E.U8 desc[UR20][R14.64], R10 ;  /* 0x0000000a0e000986 */ /* 0x0041e4000c101114 */
[----:B0-----:R-:W-:-:S05]  /*2bc00*/  PRMT R10, R49, 0x7771, RZ ;  /* 0x00007771310a7816 */ /* 0x001fca00000000ff */
[----:B------:R0:W-:Y:S04]  /*2bc10*/  @P5 STG.E.U8 desc[UR20][R8.64], R10 ;  /* 0x0000000a08005986 */ /* 0x0001e8000c101114 */
[----:B0-----:R-:W2:Y:S04]  /*2bc20*/  LDL.LU.64 R8, [R1+0xe28] ;  /* 0x000e280001087983 */ /* 0x001ea80000300a00 */
[----:B------:R-:W3:Y:S04]  /*2bc30*/  LDL.LU.64 R14, [R1+0xe20] ;  /* 0x000e2000010e7983 */ /* 0x000ee80000300a00 */
[----:B------:R-:W4:Y:S04]  /*2bc40*/  LDL.LU.64 R12, [R1+0xe18] ;  /* 0x000e1800010c7983 */ /* 0x000f280000300a00 */
[----:B------:R-:W4:Y:S04]  /*2bc50*/  LDL.LU.64 R242, [R1+0xe10] ;  /* 0x000e100001f27983 */ /* 0x000f280000300a00 */
[----:B------:R-:W4:Y:S04]  /*2bc60*/  LDL.LU.64 R244, [R1+0xe08] ;  /* 0x000e080001f47983 */ /* 0x000f280000300a00 */
[----:B------:R-:W4:Y:S04]  /*2bc70*/  LDL.LU.64 R246, [R1+0xe00] ;  /* 0x000e000001f67983 */ /* 0x000f280000300a00 */
[----:B------:R-:W4:Y:S01]  /*2bc80*/  LDL.LU.64 R248, [R1+0xdf8] ;  /* 0x000df80001f87983 */ /* 0x000f220000300a00 */
[----:B------:R-:W-:-:S13]  /*2bc90*/  LOP3.LUT P4, RZ, R18, 0x10000000, RZ, 0xc0, !PT ;  /* 0x1000000012ff7812 */ /* 0x000fda000788c0ff */
[----:B------:R-:W-:Y:S02]  /*2bca0*/  @P4 LOP3.LUT R4, R4, 0x80, RZ, 0xfc, !PT ;  /* 0x0000008004044812 */ /* 0x000fe400078efcff */
[----:B------:R-:W-:Y:S02]  /*2bcb0*/  LOP3.LUT P4, RZ, R18, 0x40000000, RZ, 0xc0, !PT ;  /* 0x4000000012ff7812 */ /* 0x000fe4000788c0ff */
[----:B------:R-:W-:-:S11]  /*2bcc0*/  LOP3.LUT R4, R4, 0xfffffeff, RZ, 0xc0, !PT ;  /* 0xfffffeff04047812 */ /* 0x000fd600078ec0ff */
[----:B------:R-:W-:Y:S02]  /*2bcd0*/  @P4 LOP3.LUT R4, R4, 0x100, RZ, 0xfc, !PT ;  /* 0x0000010004044812 */ /* 0x000fe400078efcff */
[----:B------:R-:W-:Y:S02]  /*2bce0*/  LOP3.LUT P4, RZ, R18, 0x80000000, RZ, 0xc0, !PT ;  /* 0x8000000012ff7812 */ /* 0x000fe4000788c0ff */
[----:B------:R-:W-:Y:S02]  /*2bcf0*/  LOP3.LUT R4, R4, 0xfffffdff, RZ, 0xc0, !PT ;  /* 0xfffffdff04047812 */ /* 0x000fe400078ec0ff */
[----:B------:R-:W-:-:S09]  /*2bd00*/  LOP3.LUT P2, RZ, R17, 0x80000, RZ, 0xc0, !PT ;  /* 0x0008000011ff7812 */ /* 0x000fd2000784c0ff */
[----:B------:R-:W-:Y:S02]  /*2bd10*/  @P4 LOP3.LUT R4, R4, 0x200, RZ, 0xfc, !PT ;  /* 0x0000020004044812 */ /* 0x000fe400078efcff */
[----:B------:R-:W-:Y:S02]  /*2bd20*/  LOP3.LUT P4, RZ, R17, 0x2, RZ, 0xc0, !PT ;  /* 0x0000000211ff7812 */ /* 0x000fe4000788c0ff */
[----:B------:R-:W-:Y:S02]  /*2bd30*/  LOP3.LUT R4, R4, 0xfffffbff, RZ, 0xc0, !PT ;  /* 0xfffffbff04047812 */ /* 0x000fe400078ec0ff */
[----:B------:R-:W-:Y:S02]  /*2bd40*/  PRMT R10, R49, 0x7772, RZ ;  /* 0x00007772310a7816 */ /* 0x000fe400000000ff */
[----:B------:R-:W-:-:S07]  /*2bd50*/  LOP3.LUT P1, RZ, R17, 0x20000, RZ, 0xc0, !PT ;  /* 0x0002000011ff7812 */ /* 0x000fce000782c0ff */
[----:B------:R-:W-:Y:S02]  /*2bd60*/  @P4 LOP3.LUT R4, R4, 0x400, RZ, 0xfc, !PT ;  /* 0x0000040004044812 */ /* 0x000fe400078efcff */
[----:B------:R-:W-:Y:S02]  /*2bd70*/  LOP3.LUT P4, RZ, R17, 0x10, RZ, 0xc0, !PT ;  /* 0x0000001011ff7812 */ /* 0x000fe4000788c0ff */
[----:B------:R-:W-:Y:S02]  /*2bd80*/  LOP3.LUT R4, R4, 0xfffff7ff, RZ, 0xc0, !PT ;  /* 0xfffff7ff04047812 */ /* 0x000fe400078ec0ff */
[----:B------:R-:W-:-:S09]  /*2bd90*/  PRMT R49, R49, 0x7773, RZ ;  /* 0x0000777331317816 */ /* 0x000fd200000000ff */
[----:B------:R-:W-:Y:S02]  /*2bda0*/  @P4 LOP3.LUT R4, R4, 0x800, RZ, 0xfc, !PT ;  /* 0x0000080004044812 */ /* 0x000fe400078efcff */
[----:B------:R-:W-:Y:S02]  /*2bdb0*/  LOP3.LUT P4, RZ, R17, 0x40, RZ, 0xc0, !PT ;  /* 0x0000004011ff7812 */ /* 0x000fe4000788c0ff */
[----:B------:R-:W-:-:S11]  /*2bdc0*/  LOP3.LUT R4, R4, 0xffffefff, RZ, 0xc0, !PT ;  /* 0xffffefff04047812 */ /* 0x000fd600078ec0ff */
[----:B------:R-:W-:Y:S02]  /*2bdd0*/  @P4 LOP3.LUT R4, R4, 0x1000, RZ, 0xfc, !PT ;  /* 0x0000100004044812 */ /* 0x000fe400078efcff */
[C---:B------:R-:W-:Y:S02]  /*2bde0*/  LOP3.LUT P4, RZ, R17.reuse, 0x80, RZ, 0xc0, !PT ;  /* 0x0000008011ff7812 */ /* 0x040fe4000788c0ff */
[----:B------:R-:W-:Y:S02]  /*2bdf0*/  LOP3.LUT R4, R4, 0xffffdfff, RZ, 0xc0, !PT ;  /* 0xffffdfff04047812 */ /* 0x000fe400078ec0ff */
[----:B------:R-:W-:-:S09]  /*2be00*/  LOP3.LUT P0, RZ, R17, 0x8000, RZ, 0xc0, !PT ;  /* 0x0000800011ff7812 */ /* 0x000fd2000780c0ff */
[----:B------:R-:W-:Y:S02]  /*2be10*/  @P4 LOP3.LUT R4, R4, 0x2000, RZ, 0xfc, !PT ;  /* 0x0000200004044812 */ /* 0x000fe400078efcff */
[C---:B------:R-:W-:Y:S02]  /*2be20*/  LOP3.LUT P4, RZ, R17.reuse, 0x200, RZ, 0xc0, !PT ;  /* 0x0000020011ff7812 */ /* 0x040fe4000788c0ff */
[----:B------:R-:W-:Y:S02]  /*2be30*/  LOP3.LUT P5, RZ, R17, 0x4000, RZ, 0xc0, !PT ;  /* 0x0000400011ff7812 */ /* 0x000fe400078ac0ff */
[----:B------:R-:W-:-:S09]  /*2be40*/  LOP3.LUT R4, R4, 0xffffbfff, RZ, 0xc0, !PT ;  /* 0xffffbfff04047812 */ /* 0x000fd200078ec0ff */
[----:B------:R-:W-:Y:S02]  /*2be50*/  @P4 LOP3.LUT R4, R4, 0x4000, RZ, 0xfc, !PT ;  /* 0x0000400004044812 */ /* 0x000fe400078efcff */
[----:B------:R-:W-:Y:S01]  /*2be60*/  LOP3.LUT P4, RZ, R17, 0x1000, RZ, 0xc0, !PT ;  /* 0x0000100011ff7812 */ /* 0x000fe2000788c0ff */
[----:B--2---:R0:W-:Y:S04]  /*2be70*/  @P2 STG.E.U8 desc[UR20][R8.64], R10 ;  /* 0x0000000a08002986 */ /* 0x0041e8000c101114 */
[----:B0-----:R-:W2:Y:S04]  /*2be80*/  LDL.LU.64 R8, [R1+0xdf0] ;  /* 0x000df00001087983 */ /* 0x001ea80000300a00 */
[----:B---3--:R0:W-:Y:S04]  /*2be90*/  @P1 STG.E.U8 desc[UR20][R14.64], R49 ;  /* 0x000000310e001986 */ /* 0x0081e8000c101114 */
[----:B0-----:R-:W3:Y:S04]  /*2bea0*/  LDL.LU.64 R14, [R1+0xde8] ;  /* 0x000de800010e7983 */ /* 0x001ee80000300a00 */
[----:B------:R-:W3:Y:S04]  /*2beb0*/  LDL.LU.64 R250, [R1+0xde0] ;  /* 0x000de00001fa7983 */ /* 0x000ee80000300a00 */
[----:B------:R-:W3:Y:S01]  /*2bec0*/  LDL.LU.64 R48, [R1+0xdd8] ;  /* 0x000dd80001307983 */ /* 0x000ee20000300a00 */
[----:B------:R-:W-:-:S03]  /*2bed0*/  PRMT R10, R50, 0x7770, RZ ;  /* 0x00007770320a7816 */ /* 0x000fc600000000ff */
[----:B------:R-:W3:Y:S04]  /*2bee0*/  LDL.LU.64 R168, [R1+0xdd0] ;  /* 0x000dd00001a87983 */ /* 0x000ee80000300a00 */
[----:B----4-:R0:W-:Y:S04]  /*2bef0*/  @P0 STG.E.U8 desc[UR20][R12.64], R10 ;  /* 0x0000000a0c000986 */ /* 0x0101e8000c101114 */
[----:B------:R-:W4:Y:S04]  /*2bf00*/  LDL.LU.64 R170, [R1+0xdc8] ;  /* 0x000dc80001aa7983 */ /* 0x000f280000300a00 */
[----:B------:R-:W4:Y:S01]  /*2bf10*/  LDL.LU.64 R6, [R1+0xdc0] ;  /* 0x000dc00001067983 */ /* 0x000f220000300a00 */
[----:B0-----:R-:W-:-:S03]  /*2bf20*/  PRMT R10, R50, 0x7771, RZ ;  /* 0x00007771320a7816 */ /* 0x001fc600000000ff */
[----:B------:R-:W4:Y:S04]  /*2bf30*/  LDL.LU.64 R12, [R1+0xdb8] ;  /* 0x000db800010c7983 */ /* 0x000f280000300a00 */
[----:B------:R0:W-:Y:S02]  /*2bf40*/  @P5 STG.E.U8 desc[UR20][R242.64], R10 ;  /* 0x0000000af2005986 */ /* 0x0001e4000c101114 */
[----:B0-----:R-:W-:Y:S02]  /*2bf50*/  PRMT R10, R50, 0x7772, RZ ;  /* 0x00007772320a7816 */ /* 0x001fe400000000ff */
[----:B------:R-:W4:Y:S04]  /*2bf60*/  LDL.LU.64 R242, [R1+0xdb0] ;  /* 0x000db00001f27983 */ /* 0x000f280000300a00 */
[----:B------:R0:W-:Y:S01]  /*2bf70*/  @P4 STG.E.U8 desc[UR20][R244.64], R10 ;  /* 0x0000000af4004986 */ /* 0x0001e2000c101114 */
[----:B------:R-:W-:-:S02]  /*2bf80*/  LOP3.LUT P4, RZ, R4, 0x4000, RZ, 0xc0, !PT ;  /* 0x0000400004ff7812 */ /* 0x000fc4000788c0ff */
[----:B------:R-:W-:Y:S01]  /*2bf90*/  PRMT R50, R50, 0x7773, RZ ;  /* 0x0000777332327816 */ /* 0x000fe200000000ff */
[----:B0-----:R-:W4:Y:S10]  /*2bfa0*/  LDL.LU.64 R244, [R1+0xda8] ;  /* 0x000da80001f47983 */ /* 0x001f340000300a00 */
[----:B------:R0:W-:Y:S01]  /*2bfb0*/  @P4 STG.E.U8 desc[UR20][R246.64], R50 ;  /* 0x00000032f6004986 */ /* 0x0001e2000c101114 */
[----:B------:R-:W-:-:S02]  /*2bfc0*/  LOP3.LUT P4, RZ, R4, 0x2000, RZ, 0xc0, !PT ;  /* 0x0000200004ff7812 */ /* 0x000fc4000788c0ff */
[----:B------:R-:W-:Y:S01]  /*2bfd0*/  PRMT R10, R51, 0x7770, RZ ;  /* 0x00007770330a7816 */ /* 0x000fe200000000ff */
[----:B0-----:R-:W4:Y:S10]  /*2bfe0*/  LDL.LU.64 R246, [R1+0xda0] ;  /* 0x000da00001f67983 */ /* 0x001f340000300a00 */
[----:B------:R0:W-:Y:S04]  /*2bff0*/  @P4 STG.E.U8 desc[UR20][R248.64], R10 ;  /* 0x0000000af8004986 */ /* 0x0001e8000c101114 */
[----:B0-----:R-:W4:Y:S01]  /*2c000*/  LDL.LU.64 R248, [R1+0xd98] ;  /* 0x000d980001f87983 */ /* 0x001f220000300a00 */
[----:B------:R-:W-:-:S02]  /*2c010*/  LOP3.LUT P4, RZ, R4, 0x1000, RZ, 0xc0, !PT ;  /* 0x0000100004ff7812 */ /* 0x000fc4000788c0ff */
[----:B------:R-:W-:Y:S02]  /*2c020*/  PRMT R10, R51, 0x7771, RZ ;  /* 0x00007771330a7816 */ /* 0x000fe400000000ff */
[C---:B------:R-:W-:Y:S02]  /*2c030*/  LOP3.LUT P3, RZ, R18.reuse, 0x2000000, RZ, 0xc0, !PT ;  /* 0x0200000012ff7812 */ /* 0x040fe4000786c0ff */
[C---:B------:R-:W-:Y:S02]  /*2c040*/  LOP3.LUT P6, RZ, R18.reuse, 0x800000, RZ, 0xc0, !PT ;  /* 0x0080000012ff7812 */ /* 0x040fe400078cc0ff */
[C---:B------:R-:W-:Y:S02]  /*2c050*/  LOP3.LUT P2, RZ, R18.reuse, 0x400000, RZ, 0xc0, !PT ;  /* 0x0040000012ff7812 */ /* 0x040fe4000784c0ff */
[C---:B------:R-:W-:Y:S02]  /*2c060*/  LOP3.LUT P1, RZ, R18.reuse, 0x100000, RZ, 0xc0, !PT ;  /* 0x0010000012ff7812 */ /* 0x040fe4000782c0ff */
[----:B------:R-:W-:-:S02]  /*2c070*/  LOP3.LUT P0, RZ, R18, 0x20000, RZ, 0xc0, !PT ;  /* 0x0002000012ff7812 */ /* 0x000fc4000780c0ff */
[----:B------:R-:W-:Y:S01]  /*2c080*/  LOP3.LUT P5, RZ, R18, 0x8000, RZ, 0xc0, !PT ;  /* 0x0000800012ff7812 */ /* 0x000fe200078ac0ff */
[----:B--2---:R0:W-:Y:S01]  /*2c090*/  @P4 STG.E.U8 desc[UR20][R8.64], R10 ;  /* 0x0000000a08004986 */ /* 0x0041e2000c101114 */
[C---:B------:R-:W-:Y:S02]  /*2c0a0*/  LOP3.LUT P4, RZ, R4.reuse, 0x800, RZ, 0xc0, !PT ;  /* 0x0000080004ff7812 */ /* 0x040fe4000788c0ff */
[----:B0-----:R-:W-:Y:S01]  /*2c0b0*/  PRMT R10, R51, 0x7772, RZ ;  /* 0x00007772330a7816 */ /* 0x001fe200000000ff */
[----:B------:R-:W2:Y:S10]  /*2c0c0*/  LDL.LU.64 R8, [R1+0x1440] ;  /* 0x0014400001087983 */ /* 0x000eb40000300a00 */
[----:B---3--:R0:W-:Y:S01]  /*2c0d0*/  @P4 STG.E.U8 desc[UR20][R14.64], R10 ;  /* 0x0000000a0e004986 */ /* 0x0081e2000c101114 */
[----:B------:R-:W-:-:S02]  /*2c0e0*/  LOP3.LUT P4, RZ, R4, 0x400, RZ, 0xc0, !PT ;  /* 0x0000040004ff7812 */ /* 0x000fc4000788c0ff */
[----:B------:R-:W-:Y:S02]  /*2c0f0*/  PRMT R51, R51, 0x7773, RZ ;  /* 0x0000777333337816 */ /* 0x000fe400000000ff */
[----:B0-----:R-:W-:Y:S01]  /*2c100*/  PRMT R10, R52, 0x7770, RZ ;  /* 0x00007770340a7816 */ /* 0x001fe200000000ff */
[----:B------:R-:W3:Y:S08]  /*2c110*/  LDL.LU.64 R14, [R1+0x1438] ;  /* 0x00143800010e7983 */ /* 0x000ef00000300a00 */
[----:B------:R0:W-:Y:S01]  /*2c120*/  @P4 STG.E.U8 desc[UR20][R250.64], R51 ;  /* 0x00000033fa004986 */ /* 0x0001e2000c101114 */
[----:B------:R-:W-:-:S03]  /*2c130*/  LOP3.LUT P4, RZ, R4, 0x200, RZ, 0xc0, !PT ;  /* 0x0000020004ff7812 */ /* 0x000fc6000788c0ff */
[----:B0-----:R-:W3:Y:S10]  /*2c140*/  LDL.LU.64 R250, [R1+0x1430] ;  /* 0x0014300001fa7983 */ /* 0x001ef40000300a00 */
[----:B------:R0:W-:Y:S01]  /*2c150*/  @P4 STG.E.U8 desc[UR20][R48.64], R10 ;  /* 0x0000000a30004986 */ /* 0x0001e2000c101114 */
[----:B------:R-:W-:-:S02]  /*2c160*/  LOP3.LUT P4, RZ, R4, 0x100, RZ, 0xc0, !PT ;  /* 0x0000010004ff7812 */ /* 0x000fc4000788c0ff */
[----:B0-----:R-:W-:-:S11]  /*2c170*/  PRMT R10, R52, 0x7771, RZ ;  /* 0x00007771340a7816 */ /* 0x001fd600000000ff */
[----:B------:R0:W-:Y:S01]  /*2c180*/  @P4 STG.E.U8 desc[UR20][R168.64], R10 ;  /* 0x0000000aa8004986 */ /* 0x0001e2000c101114 */
[----:B------:R-:W-:Y:S02]  /*2c190*/  LOP3.LUT P4, RZ, R4, 0x80, RZ, 0xc0, !PT ;  /* 0x0000008004ff7812 */ /* 0x000fe4000788c0ff */
[C---:B0-----:R-:W-:Y:S02]  /*2c1a0*/  PRMT R10, R52.reuse, 0x7772, RZ ;  /* 0x00007772340a7816 */ /* 0x041fe400000000ff */
[----:B------:R-:W-:-:S09]  /*2c1b0*/  PRMT R52, R52, 0x7773, RZ ;  /* 0x0000777334347816 */ /* 0x000fd200000000ff */
[----:B----4-:R0:W-:Y:S04]  /*2c1c0*/  @P4 STG.E.U8 desc[UR20][R170.64], R10 ;  /* 0x0000000aaa004986 */ /* 0x0101e8000c101114 */
[----:B------:R-:W-:Y:S01]  /*2c1d0*/  @P3 STG.E.U8 desc[UR20][R6.64], R52 ;  /* 0x0000003406003986 */ /* 0x000fe2000c101114 */
[----:B0-----:R-:W-:-:S05]  /*2c1e0*/  PRMT R10, R53, 0x7770, RZ ;  /* 0x00007770350a7816 */ /* 0x001fca00000000ff */
[----:B------:R0:W-:Y:S02]  /*2c1f0*/  @P6 STG.E.U8 desc[UR20][R12.64], R10 ;  /* 0x0000000a0c006986 */ /* 0x0001e4000c101114 */
[----:B0-----:R-:W-:-:S05]  /*2c200*/  PRMT R10, R53, 0x7771, RZ ;  /* 0x00007771350a7816 */ /* 0x001fca00000000ff */
[----:B------:R0:W-:Y:S02]  /*2c210*/  @P2 STG.E.U8 desc[UR20][R242.64], R10 ;  /* 0x0000000af2002986 */ /* 0x0001e4000c101114 */
[C---:B0-----:R-:W-:Y:S02]  /*2c220*/  PRMT R10, R53.reuse, 0x7772, RZ ;  /* 0x00007772350a7816 */ /* 0x041fe400000000ff */
[----:B------:R-:W-:-:S03]  /*2c230*/  PRMT R53, R53, 0x7773, RZ ;  /* 0x0000777335357816 */ /* 0x000fc600000000ff */
[----:B------:R0:W-:Y:S04]  /*2c240*/  @P1 STG.E.U8 desc[UR20][R244.64], R10 ;  /* 0x0000000af4001986 */ /* 0x0001e8000c101114 */
[----:B------:R-:W-:Y:S01]  /*2c250*/  @P0 STG.E.U8 desc[UR20][R246.64], R53 ;  /* 0x00000035f6000986 */ /* 0x000fe2000c101114 */
[----:B0-----:R-:W-:-:S05]  /*2c260*/  PRMT R10, R54, 0x7770, RZ ;  /* 0x00007770360a7816 */ /* 0x001fca00000000ff */
[----:B------:R0:W-:Y:S04]  /*2c270*/  @P5 STG.E.U8 desc[UR20][R248.64], R10 ;  /* 0x0000000af8005986 */ /* 0x0001e8000c101114 */
[----:B0-----:R-:W4:Y:S04]  /*2c280*/  LDL.LU.64 R248, [R1+0xd90] ;  /* 0x000d900001f87983 */ /* 0x001f280000300a00 */
[----:B------:R-:W2:Y:S04]  /*2c290*/  LDL.LU.64 R246, [R1+0xd88] ;  /* 0x000d880001f67983 */ /* 0x000ea80000300a00 */
[----:B------:R-:W3:Y:S04]  /*2c2a0*/  LDL.LU.64 R170, [R1+0xd80] ;  /* 0x000d800001aa7983 */ /* 0x000ee80000300a00 */
[----:B------:R-:W3:Y:S04]  /*2c2b0*/  LDL.LU.64 R6, [R1+0xd78] ;  /* 0x000d780001067983 */ /* 0x000ee80000300a00 */
[----:B------:R-:W3:Y:S04]  /*2c2c0*/  LDL.LU.64 R12, [R1+0xd70] ;  /* 0x000d7000010c7983 */ /* 0x000ee80000300a00 */
[----:B------:R-:W3:Y:S04]  /*2c2d0*/  LDL.LU.64 R242, [R1+0xd68] ;  /* 0x000d680001f27983 */ /* 0x000ee80000300a00 */
[----:B------:R-:W3:Y:S01]  /*2c2e0*/  LDL.LU.64 R244, [R1+0xd60] ;  /* 0x000d600001f47983 */ /* 0x000ee20000300a00 */
[----:B------:R-:W-:-:S02]  /*2c2f0*/  LOP3.LUT P4, RZ, R190, 0x400000, RZ, 0xc0, !PT ;  /* 0x00400000beff7812 */ /* 0x000fc4000788c0ff */
[----:B------:R-:W-:-:S11]  /*2c300*/  LOP3.LUT R4, R4, 0xfffffffe, RZ, 0xc0, !PT ;  /* 0xfffffffe04047812 */ /* 0x000fd600078ec0ff */
[----:B------:R-:W-:Y:S02]  /*2c310*/  @P4 LOP3.LUT R19, R19, 0x80000000, RZ, 0xfc, !PT ;  /* 0x8000000013134812 */ /* 0x000fe400078efcff */
[----:B------:R-:W-:-:S13]  /*2c320*/  LOP3.LUT P4, RZ, R190, 0x800000, RZ, 0xc0, !PT ;  /* 0x00800000beff7812 */ /* 0x000fda000788c0ff */
[----:B------:R-:W-:Y:S02]  /*2c330*/  @P4 LOP3.LUT R4, R4, 0x1, RZ, 0xfc, !PT ;  /* 0x0000000104044812 */ /* 0x000fe400078efcff */
[----:B------:R-:W-:Y:S02]  /*2c340*/  LOP3.LUT P4, RZ, R190, 0x2000000, RZ, 0xc0, !PT ;  /* 0x02000000beff7812 */ /* 0x000fe4000788c0ff */
[----:B------:R-:W-:-:S11]  /*2c350*/  LOP3.LUT R4, R4, 0xfffffffd, RZ, 0xc0, !PT ;  /* 0xfffffffd04047812 */ /* 0x000fd600078ec0ff */
        /* <DEDUP_REMOVED lines=11> */
[----:B------:R-:W-:Y:S02]  /*2c410*/  LOP3.LUT R4, R4, 0xffffffdf, RZ, 0xc0, !PT ;  /* 0xffffffdf04047812 */ /* 0x000fe400078ec0ff */
[C---:B------:R-:W-:Y:S02]  /*2c420*/  LOP3.LUT P2, RZ, R18.reuse, 0x4000, RZ, 0xc0, !PT ;  /* 0x0000400012ff7812 */ /* 0x040fe4000784c0ff */
[----:B------:R-:W-:Y:S02]  /*2c430*/  LOP3.LUT P1, RZ, R18, 0x1000, RZ, 0xc0, !PT ;  /* 0x0000100012ff7812 */ /* 0x000fe4000782c0ff */
[----:B------:R-:W-:-:S05]  /*2c440*/  PRMT R10, R54, 0x7771, RZ ;  /* 0x00007771360a7816 */ /* 0x000fca00000000ff */
[----:B------:R-:W-:Y:S02]  /*2c450*/  @P4 LOP3.LUT R4, R4, 0x20, RZ, 0xfc, !PT ;  /* 0x0000002004044812 */ /* 0x000fe400078efcff */
[C---:B------:R-:W-:Y:S02]  /*2c460*/  LOP3.LUT P4, RZ, R18.reuse, 0x10, RZ, 0xc0, !PT ;  /* 0x0000001012ff7812 */ /* 0x040fe4000788c0ff */
[C---:B------:R-:W-:Y:S02]  /*2c470*/  LOP3.LUT P0, RZ, R18.reuse, 0x200, RZ, 0xc0, !PT ;  /* 0x0000020012ff7812 */ /* 0x040fe4000780c0ff */
[----:B------:R-:W-:Y:S02]  /*2c480*/  LOP3.LUT P5, RZ, R18, 0x80, RZ, 0xc0, !PT ;  /* 0x0000008012ff7812 */ /* 0x000fe400078ac0ff */
[----:B------:R-:W-:-:S07]  /*2c490*/  LOP3.LUT R4, R4, 0xffffffbf, RZ, 0xc0, !PT ;  /* 0xffffffbf04047812 */ /* 0x000fce00078ec0ff */
[----:B------:R-:W-:Y:S02]  /*2c4a0*/  @P4 LOP3.LUT R4, R4, 0x40, RZ, 0xfc, !PT ;  /* 0x0000004004044812 */ /* 0x000fe400078efcff */
[----:B------:R-:W-:Y:S01]  /*2c4b0*/  LOP3.LUT P4, RZ, R18, 0x40, RZ, 0xc0, !PT ;  /* 0x0000004012ff7812 */ /* 0x000fe2000788c0ff */
[----:B----4-:R0:W-:Y:S02]  /*2c4c0*/  @P2 STG.E.U8 desc[UR20][R248.64], R10 ;  /* 0x0000000af8002986 */ /* 0x0101e4000c101114 */
[C---:B0-----:R-:W-:Y:S02]  /*2c4d0*/  PRMT R10, R54.reuse, 0x7772, RZ ;  /* 0x00007772360a7816 */ /* 0x041fe400000000ff */
[----:B------:R-:W4:Y:S01]  /*2c4e0*/  LDL.LU.64 R248, [R1+0xd58] ;  /* 0x000d580001f87983 */ /* 0x000f220000300a00 */
[----:B------:R-:W-:-:S03]  /*2c4f0*/  PRMT R54, R54, 0x7773, RZ ;  /* 0x0000777336367816 */ /* 0x000fc600000000ff */
[----:B--2---:R0:W-:Y:S04]  /*2c500*/  @P1 STG.E.U8 desc[UR20][R246.64], R10 ;  /* 0x0000000af6001986 */ /* 0x0041e8000c101114 */
[----:B---3--:R-:W-:Y:S01]  /*2c510*/  @P0 STG.E.U8 desc[UR20][R170.64], R54 ;  /* 0x00000036aa000986 */ /* 0x008fe2000c101114 */
[----:B0-----:R-:W-:-:S03]  /*2c520*/  PRMT R10, R55, 0x7770, RZ ;  /* 0x00007770370a7816 */ /* 0x001fc600000000ff */
[----:B------:R-:W2:Y:S04]  /*2c530*/  LDL.LU.64 R246, [R1+0xd50] ;  /* 0x000d500001f67983 */ /* 0x000ea80000300a00 */
[----:B------:R0:W-:Y:S04]  /*2c540*/  @P5 STG.E.U8 desc[UR20][R6.64], R10 ;  /* 0x0000000a06005986 */ /* 0x0001e8000c101114 */
[----:B------:R-:W3:Y:S04]  /*2c550*/  LDL.LU.64 R52, [R1+0xd40] ;  /* 0x000d400001347983 */ /* 0x000ee80000300a00 */
[----:B------:R-:W3:Y:S01]  /*2c560*/  LDL.LU.64 R50, [R1+0xd38] ;  /* 0x000d380001327983 */ /* 0x000ee20000300a00 */
[----:B0-----:R-:W-:-:S03]  /*2c570*/  PRMT R10, R55, 0x7771, RZ ;  /* 0x00007771370a7816 */ /* 0x001fc600000000ff */
[----:B------:R-:W3:Y:S04]  /*2c580*/  LDL.LU.64 R48, [R1+0xd30] ;  /* 0x000d300001307983 */ /* 0x000ee80000300a00 */
[----:B------:R0:W-:Y:S01]  /*2c590*/  @P4 STG.E.U8 desc[UR20][R12.64], R10 ;  /* 0x0000000a0c004986 */ /* 0x0001e2000c101114 */
[----:B------:R-:W-:-:S03]  /*2c5a0*/  LOP3.LUT P4, RZ, R4, 0x40, RZ, 0xc0, !PT ;  /* 0x0000004004ff7812 */ /* 0x000fc6000788c0ff */
[----:B------:R-:W3:Y:S04]  /*2c5b0*/  LDL.LU.64 R168, [R1+0xd28] ;  /* 0x000d280001a87983 */ /* 0x000ee80000300a00 */
[----:B------:R-:W3:Y:S01]  /*2c5c0*/  LDL.LU.64 R170, [R1+0xd20] ;  /* 0x000d200001aa7983 */ /* 0x000ee20000300a00 */
[----:B0-----:R-:W-:-:S03]  /*2c5d0*/  PRMT R10, R55, 0x7772, RZ ;  /* 0x00007772370a7816 */ /* 0x001fc600000000ff */
[----:B------:R-:W3:Y:S04]  /*2c5e0*/  LDL.LU.64 R6, [R1+0xd18] ;  /* 0x000d180001067983 */ /* 0x000ee80000300a00 */
[----:B------:R0:W-:Y:S01]  /*2c5f0*/  @P4 STG.E.U8 desc[UR20][R242.64], R10 ;  /* 0x0000000af2004986 */ /* 0x0001e2000c101114 */
[C---:B------:R-:W-:Y:S02]  /*2c600*/  LOP3.LUT P4, RZ, R4.reuse, 0x20, RZ, 0xc0, !PT ;  /* 0x0000002004ff7812 */ /* 0x040fe4000788c0ff */
[----:B------:R-:W-:Y:S01]  /*2c610*/  PRMT R55, R55, 0x7773, RZ ;  /* 0x0000777337377816 */ /* 0x000fe200000000ff */
[----:B------:R-:W3:Y:S04]  /*2c620*/  LDL.LU.64 R12, [R1+0xd10] ;  /* 0x000d1000010c7983 */ /* 0x000ee80000300a00 */
[----:B0-----:R-:W3:Y:S06]  /*2c630*/  LDL.LU.64 R242, [R1+0xd08] ;  /* 0x000d080001f27983 */ /* 0x001eec0000300a00 */
[----:B------:R0:W-:Y:S04]  /*2c640*/  @P4 STG.E.U8 desc[UR20][R244.64], R55 ;  /* 0x00000037f4004986 */ /* 0x0001e8000c101114 */
[----:B0-----:R-:W3:Y:S04]  /*2c650*/  LDL.LU.64 R54, [R1+0xd48] ;  /* 0x000d480001367983 */ /* 0x001ee80000300a00 */
[----:B------:R-:W3:Y:S01]  /*2c660*/  LDL.LU.64 R244, [R1+0xd00] ;  /* 0x000d000001f47983 */ /* 0x000ee20000300a00 */
        /* <DEDUP_REMOVED lines=8> */
[----:B----4-:R0:W-:Y:S01]  /*2c6f0*/  @P4 STG.E.U8 desc[UR20][R248.64], R10 ;  /* 0x0000000af8004986 */ /* 0x0101e2000c101114 */
[----:B------:R-:W-:Y:S02]  /*2c700*/  LOP3.LUT P4, RZ, R4, 0x8, RZ, 0xc0, !PT ;  /* 0x0000000804ff7812 */ /* 0x000fe4000788c0ff */
[----:B0-----:R-:W-:Y:S01]  /*2c710*/  PRMT R10, R56, 0x7771, RZ ;  /* 0x00007771380a7816 */ /* 0x001fe200000000ff */
[----:B------:R-:W4:Y:S10]  /*2c720*/  LDL.LU.64 R248, [R1+0x1428] ;  /* 0x0014280001f87983 */ /* 0x000f340000300a00 */
[----:B--2---:R0:W-:Y:S01]  /*2c730*/  @P4 STG.E.U8 desc[UR20][R246.64], R10 ;  /* 0x0000000af6004986 */ /* 0x0041e2000c101114 */
[----:B------:R-:W-:-:S02]  /*2c740*/  LOP3.LUT P4, RZ, R4, 0x4, RZ, 0xc0, !PT ;  /* 0x0000000404ff7812 */ /* 0x000fc4000788c0ff */
[C---:B0-----:R-:W-:Y:S01]  /*2c750*/  PRMT R10, R56.reuse, 0x7772, RZ ;  /* 0x00007772380a7816 */ /* 0x041fe200000000ff */
[----:B------:R-:W2:Y:S01]  /*2c760*/  LDL.LU.64 R246, [R1+0x1420] ;  /* 0x0014200001f67983 */ /* 0x000ea20000300a00 */
[----:B------:R-:W-:-:S09]  /*2c770*/  PRMT R56, R56, 0x7773, RZ ;  /* 0x0000777338387816 */ /* 0x000fd200000000ff */
[----:B---3--:R-:W-:Y:S01]  /*2c780*/  @P4 STG.E.U8 desc[UR20][R54.64], R10 ;  /* 0x0000000a36004986 */ /* 0x008fe2000c101114 */
[----:B------:R-:W-:-:S13]  /*2c790*/  LOP3.LUT P4, RZ, R4, 0x2, RZ, 0xc0, !PT ;  /* 0x0000000204ff7812 */ /* 0x000fda000788c0ff */
[----:B------:R-:W-:Y:S01]  /*2c7a0*/  @P4 STG.E.U8 desc[UR20][R52.64], R56 ;  /* 0x0000003834004986 */ /* 0x000fe2000c101114 */
[----:B------:R-:W-:Y:S02]  /*2c7b0*/  LOP3.LUT P4, RZ, R4, 0x1, RZ, 0xc0, !PT ;  /* 0x0000000104ff7812 */ /* 0x000fe4000788c0ff */
[----:B------:R-:W-:-:S11]  /*2c7c0*/  PRMT R4, R57, 0x7770, RZ ;  /* 0x0000777039047816 */ /* 0x000fd600000000ff */
[----:B------:R0:W-:Y:S01]  /*2c7d0*/  @P4 STG.E.U8 desc[UR20][R50.64], R4 ;  /* 0x0000000432004986 */ /* 0x0001e2000c101114 */
[----:B------:R-:W-:Y:S02]  /*2c7e0*/  LOP3.LUT P4, RZ, R19, 0x80000000, RZ, 0xc0, !PT ;  /* 0x8000000013ff7812 */ /* 0x000fe4000788c0ff */
[----:B0-----:R-:W-:-:S11]  /*2c7f0*/  PRMT R4, R57, 0x7771, RZ ;  /* 0x0000777139047816 */ /* 0x001fd600000000ff */
[----:B------:R0:W-:Y:S02]  /*2c800*/  @P4 STG.E.U8 desc[UR20][R48.64], R4 ;  /* 0x0000000430004986 */ /* 0x0001e4000c101114 */
[C---:B0-----:R-:W-:Y:S02]  /*2c810*/  PRMT R4, R57.reuse, 0x7772, RZ ;  /* 0x0000777239047816 */ /* 0x041fe400000000ff */
[----:B------:R-:W-:-:S03]  /*2c820*/  PRMT R57, R57, 0x7773, RZ ;  /* 0x0000777339397816 */ /* 0x000fc600000000ff */
[----:B------:R0:W-:Y:S04]  /*2c830*/  @P3 STG.E.U8 desc[UR20][R168.64], R4 ;  /* 0x00000004a8003986 */ /* 0x0001e8000c101114 */
[----:B------:R-:W-:Y:S01]  /*2c840*/  @P6 STG.E.U8 desc[UR20][R170.64], R57 ;  /* 0x00000039aa006986 */ /* 0x000fe2000c101114 */
[----:B0-----:R-:W-:-:S05]  /*2c850*/  PRMT R4, R58, 0x7770, RZ ;  /* 0x000077703a047816 */ /* 0x001fca00000000ff */
[----:B------:R0:W-:Y:S02]  /*2c860*/  @P2 STG.E.U8 desc[UR20][R6.64], R4 ;  /* 0x0000000406002986 */ /* 0x0001e4000c101114 */
[----:B0-----:R-:W-:-:S05]  /*2c870*/  PRMT R4, R58, 0x7771, RZ ;  /* 0x000077713a047816 */ /* 0x001fca00000000ff */
[----:B------:R0:W-:Y:S02]  /*2c880*/  @P1 STG.E.U8 desc[UR20][R12.64], R4 ;  /* 0x000000040c001986 */ /* 0x0001e4000c101114 */
[C---:B0-----:R-:W-:Y:S02]  /*2c890*/  PRMT R4, R58.reuse, 0x7772, RZ ;  /* 0x000077723a047816 */ /* 0x041fe400000000ff */
[----:B------:R-:W-:-:S03]  /*2c8a0*/  PRMT R58, R58, 0x7773, RZ ;  /* 0x000077733a3a7816 */ /* 0x000fc600000000ff */
[----:B------:R-:W-:Y:S04]  /*2c8b0*/  @P0 STG.E.U8 desc[UR20][R242.64], R4 ;  /* 0x00000004f2000986 */ /* 0x000fe8000c101114 */
[----:B------:R0:W-:Y:S04]  /*2c8c0*/  @P5 STG.E.U8 desc[UR20][R244.64], R58 ;  /* 0x0000003af4005986 */ /* 0x0001e8000c101114 */
[----:B0-----:R-:W3:Y:S04]  /*2c8d0*/  LDL.LU.64 R244, [R1+0xcf8] ;  /* 0x000cf80001f47983 */ /* 0x001ee80000300a00 */
[----:B------:R-:W4:Y:S04]  /*2c8e0*/  LDL.LU.64 R242, [R1+0xcf0] ;  /* 0x000cf00001f27983 */ /* 0x000f280000300a00 */
[----:B------:R-:W2:Y:S04]  /*2c8f0*/  LDL.LU.64 R48, [R1+0xce8] ;  /* 0x000ce80001307983 */ /* 0x000ea80000300a00 */
[----:B------:R-:W2:Y:S04]  /*2c900*/  LDL.LU.64 R168, [R1+0xce0] ;  /* 0x000ce00001a87983 */ /* 0x000ea80000300a00 */
[----:B------:R-:W2:Y:S04]  /*2c910*/  LDL.LU.64 R170, [R1+0xcd8] ;  /* 0x000cd80001aa7983 */ /* 0x000ea80000300a00 */
[----:B------:R-:W2:Y:S04]  /*2c920*/  LDL.LU.64 R6, [R1+0xcd0] ;  /* 0x000cd00001067983 */ /* 0x000ea80000300a00 */
[----:B------:R-:W2:Y:S01]  /*2c930*/  LDL.LU.64 R12, [R1+0xcc8] ;  /* 0x000cc800010c7983 */ /* 0x000ea20000300a00 */
[----:B------:R-:W-:-:S02]  /*2c940*/  LOP3.LUT P4, RZ, R191, 0x8000, RZ, 0xc0, !PT ;  /* 0x00008000bfff7812 */ /* 0x000fc4000788c0ff */
[----:B------:R-:W-:-:S11]  /*2c950*/  LOP3.LUT R19, R19, 0xff7fffff, RZ, 0xc0, !PT ;  /* 0xff7fffff13137812 */ /* 0x000fd600078ec0ff */
[----:B------:R-:W-:Y:S02]  /*2c960*/  @P4 LOP3.LUT R19, R19, 0x800000, RZ, 0xfc, !PT ;  /* 0x0080000013134812 */ /* 0x000fe400078efcff */
[----:B------:R-:W-:Y:S02]  /*2c970*/  LOP3.LUT P4, RZ, R191, 0x20000, RZ, 0xc0, !PT ;  /* 0x00020000bfff7812 */ /* 0x000fe4000788c0ff */
[----:B------:R-:W-:-:S11]  /*2c980*/  LOP3.LUT R19, R19, 0xfeffffff, RZ, 0xc0, !PT ;  /* 0xfeffffff13137812 */ /* 0x000fd600078ec0ff */
[----:B------:R-:W-:Y:S02]  /*2c990*/  @P4 LOP3.LUT R19, R19, 0x1000000, RZ, 0xfc, !PT ;  /* 0x0100000013134812 */ /* 0x000fe400078efcff */
[----:B------:R-:W-:Y:S02]  /*2c9a0*/  LOP3.LUT P4, RZ, R191, 0x100000, RZ, 0xc0, !PT ;  /* 0x00100000bfff7812 */ /* 0x000fe4000788c0ff */
[----:B------:R-:W-:Y:S02]  /*2c9b0*/  LOP3.LUT R19, R19, 0xfdffffff, RZ, 0xc0, !PT ;  /* 0xfdffffff13137812 */ /* 0x000fe400078ec0ff */
[----:B------:R-:W-:Y:S02]  /*2c9c0*/  LOP3.LUT P2, RZ, R190, 0x80, RZ, 0xc0, !PT ;  /* 0x00000080beff7812 */ /* 0x000fe4000784c0ff */
[----:B------:R-:W-:-:S07]  /*2c9d0*/  PRMT R4, R59, 0x7770, RZ ;  /* 0x000077703b047816 */ /* 0x000fce00000000ff */
[----:B------:R-:W-:Y:S02]  /*2c9e0*/  @P4 LOP3.LUT R19, R19, 0x2000000, RZ, 0xfc, !PT ;  /* 0x0200000013134812 */ /* 0x000fe400078efcff */
[----:B------:R-:W-:Y:S02]  /*2c9f0*/  LOP3.LUT P4, RZ, R191, 0x400000, RZ, 0xc0, !PT ;  /* 0x00400000bfff7812 */ /* 0x000fe4000788c0ff */
[----:B------:R-:W-:Y:S02]  /*2ca00*/  LOP3.LUT R19, R19, 0xfbffffff, RZ, 0xc0, !PT ;  /* 0xfbffffff13137812 */ /* 0x000fe400078ec0ff */
[----:B------:R-:W-:-:S09]  /*2ca10*/  LOP3.LUT P1, RZ, R190, 0x40, RZ, 0xc0, !PT ;  /* 0x00000040beff7812 */ /* 0x000fd2000782c0ff */
[----:B------:R-:W-:Y:S02]  /*2ca20*/  @P4 LOP3.LUT R19, R19, 0x4000000, RZ, 0xfc, !PT ;  /* 0x0400000013134812 */ /* 0x000fe400078efcff */
[----:B------:R-:W-:Y:S02]  /*2ca30*/  LOP3.LUT P4, RZ, R191, 0x800000, RZ, 0xc0, !PT ;  /* 0x00800000bfff7812 */ /* 0x000fe4000788c0ff */
[----:B------:R-:W-:Y:S02]  /*2ca40*/  LOP3.LUT R19, R19, 0xf7ffffff, RZ, 0xc0, !PT ;  /* 0xf7ffffff13137812 */ /* 0x000fe400078ec0ff */
[C---:B------:R-:W-:Y:S02]  /*2ca50*/  LOP3.LUT P0, RZ, R190.reuse, 0x10, RZ, 0xc0, !PT ;  /* 0x00000010beff7812 */ /* 0x040fe4000780c0ff */
[----:B------:R-:W-:-:S07]  /*2ca60*/  LOP3.LUT P5, RZ, R190, 0x2, RZ, 0xc0, !PT ;  /* 0x00000002beff7812 */ /* 0x000fce00078ac0ff */
        /* <DEDUP_REMOVED lines=10> */
[----:B------:R-:W-:Y:S01]  /*2cb10*/  LOP3.LUT P4, RZ, R191, 0x80000000, RZ, 0xc0, !PT ;  /* 0x80000000bfff7812 */ /* 0x000fe2000788c0ff */
[----:B---3--:R0:W-:Y:S04]  /*2cb20*/  @P2 STG.E.U8 desc[UR20][R244.64], R4 ;  /* 0x00000004f4002986 */ /* 0x0081e8000c101114 */
[----:B0-----:R-:W3:Y:S01]  /*2cb30*/  LDL.LU.64 R244, [R1+0xcc0] ;  /* 0x000cc00001f47983 */ /* 0x001ee20000300a00 */
[----:B------:R-:W-:-:S05]  /*2cb40*/  PRMT R4, R59, 0x7771, RZ ;  /* 0x000077713b047816 */ /* 0x000fca00000000ff */
[----:B----4-:R0:W-:Y:S04]  /*2cb50*/  @P1 STG.E.U8 desc[UR20][R242.64], R4 ;  /* 0x00000004f2001986 */ /* 0x0101e8000c101114 */
[----:B0-----:R-:W4:Y:S01]  /*2cb60*/  LDL.LU.64 R242, [R1+0xcb8] ;  /* 0x000cb80001f27983 */ /* 0x001f220000300a00 */
[C---:B------:R-:W-:Y:S02]  /*2cb70*/  PRMT R4, R59.reuse, 0x7772, RZ ;  /* 0x000077723b047816 */ /* 0x040fe400000000ff */
[----:B------:R-:W-:Y:S01]  /*2cb80*/  PRMT R59, R59, 0x7773, RZ ;  /* 0x000077733b3b7816 */ /* 0x000fe200000000ff */
[----:B------:R-:W4:Y:S04]  /*2cb90*/  LDL.LU.64 R56, [R1+0xca8] ;  /* 0x000ca80001387983 */ /* 0x000f280000300a00 */
[----:B--2---:R-:W-:Y:S04]  /*2cba0*/  @P0 STG.E.U8 desc[UR20][R48.64], R4 ;  /* 0x0000000430000986 */ /* 0x004fe8000c101114 */
[----:B------:R0:W-:Y:S04]  /*2cbb0*/  @P5 STG.E.U8 desc[UR20][R168.64], R59 ;  /* 0x0000003ba8005986 */ /* 0x0001e8000c101114 */
[----:B0-----:R-:W2:Y:S04]  /*2cbc0*/  LDL.LU.64 R58, [R1+0xcb0] ;  /* 0x000cb000013a7983 */ /* 0x001ea80000300a00 */
[----:B------:R-:W2:Y:S01]  /*2cbd0*/  LDL.LU.64 R54, [R1+0xca0] ;  /* 0x000ca00001367983 */ /* 0x000ea20000300a00 */
[----:B------:R-:W-:-:S03]  /*2cbe0*/  PRMT R4, R60, 0x7770, RZ ;  /* 0x000077703c047816 */ /* 0x000fc600000000ff */
[----:B------:R-:W2:Y:S04]  /*2cbf0*/  LDL.LU.64 R52, [R1+0xc98] ;  /* 0x000c980001347983 */ /* 0x000ea80000300a00 */
[----:B------:R0:W-:Y:S01]  /*2cc00*/  @P4 STG.E.U8 desc[UR20][R170.64], R4 ;  /* 0x00000004aa004986 */ /* 0x0001e2000c101114 */
[----:B------:R-:W-:-:S03]  /*2cc10*/  LOP3.LUT P4, RZ, R19, 0x40000000, RZ, 0xc0, !PT ;  /* 0x4000000013ff7812 */ /* 0x000fc6000788c0ff */
[----:B------:R-:W2:Y:S04]  /*2cc20*/  LDL.LU.64 R50, [R1+0xc90] ;  /* 0x000c900001327983 */ /* 0x000ea80000300a00 */
[----:B------:R-:W2:Y:S01]  /*2cc30*/  LDL.LU.64 R48, [R1+0xc88] ;  /* 0x000c880001307983 */ /* 0x000ea20000300a00 */
[----:B0-----:R-:W-:-:S03]  /*2cc40*/  PRMT R4, R60, 0x7771, RZ ;  /* 0x000077713c047816 */ /* 0x001fc600000000ff */
[----:B------:R-:W2:Y:S04]  /*2cc50*/  LDL.LU.64 R168, [R1+0xc80] ;  /* 0x000c800001a87983 */ /* 0x000ea80000300a00 */
[----:B------:R0:W-:Y:S01]  /*2cc60*/  @P4 STG.E.U8 desc[UR20][R6.64], R4 ;  /* 0x0000000406004986 */ /* 0x0001e2000c101114 */
[----:B------:R-:W-:-:S03]  /*2cc70*/  LOP3.LUT P4, RZ, R19, 0x20000000, RZ, 0xc0, !PT ;  /* 0x2000000013ff7812 */ /* 0x000fc6000788c0ff */
[----:B------:R-:W2:Y:S04]  /*2cc80*/  LDL.LU.64 R170, [R1+0xc78] ;  /* 0x000c780001aa7983 */ /* 0x000ea80000300a00 */
[----:B0-----:R-:W2:Y:S01]  /*2cc90*/  LDL.LU.64 R6, [R1+0xc70] ;  /* 0x000c700001067983 */ /* 0x001ea20000300a00 */
[----:B------:R-:W-:-:S05]  /*2cca0*/  PRMT R4, R60, 0x7772, RZ ;  /* 0x000077723c047816 */ /* 0x000fca00000000ff */
[----:B------:R0:W-:Y:S04]  /*2ccb0*/  @P4 STG.E.U8 desc[UR20][R12.64], R4 ;  /* 0x000000040c004986 */ /* 0x0001e8000c101114 */
[----:B0-----:R-:W2:Y:S01]  /*2ccc0*/  LDL.LU.64 R12, [R1+0xc68] ;  /* 0x000c6800010c7983 */ /* 0x001ea20000300a00 */
[----:B------:R-:W-:Y:S02]  /*2ccd0*/  LOP3.LUT P4, RZ, R19, 0x10000000, RZ, 0xc0, !PT ;  /* 0x1000000013ff7812 */ /* 0x000fe4000788c0ff */
[----:B------:R-:W-:Y:S02]  /*2cce0*/  PRMT R60, R60, 0x7773, RZ ;  /* 0x000077733c3c7816 */ /* 0x000fe400000000ff */
[----:B------:R-:W-:Y:S02]  /*2ccf0*/  PRMT R4, R61, 0x7770, RZ ;  /* 0x000077703d047816 */ /* 0x000fe400000000ff */
[----:B------:R-:W-:-:S02]  /*2cd00*/  LOP3.LUT P3, RZ, R191, 0x4000, RZ, 0xc0, !PT ;  /* 0x00004000bfff7812 */ /* 0x000fc4000786c0ff */
[C---:B------:R-:W-:Y:S02]  /*2cd10*/  LOP3.LUT P6, RZ, R191.reuse, 0x1000, RZ, 0xc0, !PT ;  /* 0x00001000bfff7812 */ /* 0x040fe400078cc0ff */
[C---:B------:R-:W-:Y:S02]  /*2cd20*/  LOP3.LUT P2, RZ, R191.reuse, 0x200, RZ, 0xc0, !PT ;  /* 0x00000200bfff7812 */ /* 0x040fe4000784c0ff */
[C---:B------:R-:W-:Y:S02]  /*2cd30*/  LOP3.LUT P1, RZ, R191.reuse, 0x80, RZ, 0xc0, !PT ;  /* 0x00000080bfff7812 */ /* 0x040fe4000782c0ff */
[C---:B------:R-:W-:Y:S02]  /*2cd40*/  LOP3.LUT P0, RZ, R191.reuse, 0x40, RZ, 0xc0, !PT ;  /* 0x00000040bfff7812 */ /* 0x040fe4000780c0ff */
[----:B------:R-:W-:Y:S01]  /*2cd50*/  LOP3.LUT P5, RZ, R191, 0x10, RZ, 0xc0, !PT ;  /* 0x00000010bfff7812 */ /* 0x000fe200078ac0ff */
[----:B---3--:R0:W-:Y:S01]  /*2cd60*/  @P4 STG.E.U8 desc[UR20][R244.64], R60 ;  /* 0x0000003cf4004986 */ /* 0x0081e2000c101114 */
[----:B------:R-:W-:-:S03]  /*2cd70*/  LOP3.LUT P4, RZ, R19, 0x8000000, RZ, 0xc0, !PT ;  /* 0x0800000013ff7812 */ /* 0x000fc6000788c0ff */
[----:B0-----:R-:W3:Y:S10]  /*2cd80*/  LDL.LU.64 R244, [R1+0x1418] ;  /* 0x0014180001f47983 */ /* 0x001ef40000300a00 */
[----:B----4-:R0:W-:Y:S01]  /*2cd90*/  @P4 STG.E.U8 desc[UR20][R242.64], R4 ;  /* 0x00000004f2004986 */ /* 0x0101e2000c101114 */
[----:B------:R-:W-:-:S02]  /*2cda0*/  LOP3.LUT P4, RZ, R19, 0x4000000, RZ, 0xc0, !PT ;  /* 0x0400000013ff7812 */ /* 0x000fc4000788c0ff */
[----:B0-----:R-:W-:Y:S01]  /*2cdb0*/  PRMT R4, R61, 0x7771, RZ ;  /* 0x000077713d047816 */ /* 0x001fe200000000ff */
[----:B------:R-:W4:Y:S10]  /*2cdc0*/  LDL.LU.64 R242, [R1+0x1410] ;  /* 0x0014100001f27983 */ /* 0x000f340000300a00 */
[----:B--2---:R0:W-:Y:S01]  /*2cdd0*/  @P4 STG.E.U8 desc[UR20][R58.64], R4 ;  /* 0x000000043a004986 */ /* 0x0041e2000c101114 */
[----:B------:R-:W-:-:S02]  /*2cde0*/  LOP3.LUT P4, RZ, R19, 0x2000000, RZ, 0xc0, !PT ;  /* 0x0200000013ff7812 */ /* 0x000fc4000788c0ff */
[----:B0-----:R-:W-:-:S11]  /*2cdf0*/  PRMT R4, R61, 0x7772, RZ ;  /* 0x000077723d047816 */ /* 0x001fd600000000ff */
[----:B------:R0:W-:Y:S01]  /*2ce00*/  @P4 STG.E.U8 desc[UR20][R56.64], R4 ;  /* 0x0000000438004986 */ /* 0x0001e2000c101114 */
[----:B------:R-:W-:Y:S02]  /*2ce10*/  LOP3.LUT P4, RZ, R19, 0x1000000, RZ, 0xc0, !PT ;  /* 0x0100000013ff7812 */ /* 0x000fe4000788c0ff */
[----:B------:R-:W-:-:S11]  /*2ce20*/  PRMT R61, R61, 0x7773, RZ ;  /* 0x000077733d3d7816 */ /* 0x000fd600000000ff */
[----:B------:R-:W-:Y:S01]  /*2ce30*/  @P4 STG.E.U8 desc[UR20][R54.64], R61 ;  /* 0x0000003d36004986 */ /* 0x000fe2000c101114 */
[----:B------:R-:W-:Y:S02]  /*2ce40*/  LOP3.LUT P4, RZ, R19, 0x800000, RZ, 0xc0, !PT ;  /* 0x0080000013ff7812 */ /* 0x000fe4000788c0ff */
[----:B0-----:R-:W-:-:S11]  /*2ce50*/  PRMT R4, R62, 0x7770, RZ ;  /* 0x000077703e047816 */ /* 0x001fd600000000ff */
        /* <DEDUP_REMOVED lines=48> */
[----:B------:R-:W-:-:S09]  /*2d160*/  LOP3.LUT P5, RZ, R191, 0x1, RZ, 0xc0, !PT ;  /* 0x00000001bfff7812 */ /* 0x000fd200078ac0ff */
        /* <DEDUP_REMOVED lines=14> */
[----:B------:R-:W4:Y:S01]  /*2d250*/  LDL.LU.64 R52, [R1+0xbf0] ;  /* 0x000bf00001347983 */ /* 0x000f220000300a00 */
[----:B------:R-:W-:-:S03]  /*2d260*/  PRMT R64, R64, 0x7773, RZ ;  /* 0x0000777340407816 */ /* 0x000fc600000000ff */
[----:B------:R0:W-:Y:S04]  /*2d270*/  @P5 STG.E.U8 desc[UR20][R50.64], R4 ;  /* 0x0000000432005986 */ /* 0x0001e8000c101114 */
[----:B------:R1:W-:Y:S01]  /*2d280*/  @P4 STG.E.U8 desc[UR20][R48.64], R64 ;  /* 0x0000004030004986 */ /* 0x0003e2000c101114 */
[----:B------:R-:W-:Y:S02]  /*2d290*/  LOP3.LUT P4, RZ, R19, 0x400000, RZ, 0xc0, !PT ;  /* 0x0040000013ff7812 */ /* 0x000fe4000788c0ff */
[----:B0-----:R-:W-:Y:S01]  /*2d2a0*/  PRMT R4, R65, 0x7770, RZ ;  /* 0x0000777041047816 */ /* 0x001fe200000000ff */
[----:B------:R-:W4:Y:S04]  /*2d2b0*/  LDL.LU.64 R50, [R1+0xbe8] ;  /* 0x000be80001327983 */ /* 0x000f280000300a00 */
[----:B-1----:R-:W4:Y:S06]  /*2d2c0*/  LDL.LU.64 R48, [R1+0xbe0] ;  /* 0x000be00001307983 */ /* 0x002f2c0000300a00 */
[----:B------:R0:W-:Y:S01]  /*2d2d0*/  @P4 STG.E.U8 desc[UR20][R168.64], R4 ;  /* 0x00000004a8004986 */ /* 0x0001e2000c101114 */
[----:B------:R-:W-:-:S03]  /*2d2e0*/  LOP3.LUT P4, RZ, R19, 0x200000, RZ, 0xc0, !PT ;  /* 0x0020000013ff7812 */ /* 0x000fc6000788c0ff */
[----:B0-----:R-:W4:Y:S01]  /*2d2f0*/  LDL.LU.64 R168, [R1+0xbd8] ;  /* 0x000bd80001a87983 */ /* 0x001f220000300a00 */
[----:B------:R-:W-:-:S09]  /*2d300*/  PRMT R4, R65, 0x7771, RZ ;  /* 0x0000777141047816 */ /* 0x000fd200000000ff */
[----:B------:R0:W-:Y:S04]  /*2d310*/  @P4 STG.E.U8 desc[UR20][R170.64], R4 ;  /* 0x00000004aa004986 */ /* 0x0001e8000c101114 */
[----:B0-----:R-:W4:Y:S01]  /*2d320*/  LDL.LU.64 R170, [R1+0xbd0] ;  /* 0x000bd00001aa7983 */ /* 0x001f220000300a00 */
[----:B------:R-:W-:Y:S02]  /*2d330*/  LOP3.LUT P4, RZ, R19, 0x100000, RZ, 0xc0, !PT ;  /* 0x0010000013ff7812 */ /* 0x000fe4000788c0ff */
[C---:B------:R-:W-:Y:S02]  /*2d340*/  PRMT R4, R65.reuse, 0x7772, RZ ;  /* 0x0000777241047816 */ /* 0x040fe400000000ff */
[----:B------:R-:W-:Y:S02]  /*2d350*/  PRMT R65, R65, 0x7773, RZ ;  /* 0x0000777341417816 */ /* 0x000fe400000000ff */
[----:B------:R-:W-:-:S02]  /*2d360*/  LOP3.LUT P3, RZ, R191, 0x80000, RZ, 0xc0, !PT ;  /* 0x00080000bfff7812 */ /* 0x000fc4000786c0ff */
[C---:B------:R-:W-:Y:S02]  /*2d370*/  LOP3.LUT P6, RZ, R191.reuse, 0x200000, RZ, 0xc0, !PT ;  /* 0x00200000bfff7812 */ /* 0x040fe400078cc0ff */
[C---:B------:R-:W-:Y:S02]  /*2d380*/  LOP3.LUT P2, RZ, R191.reuse, 0x1000000, RZ, 0xc0, !PT ;  /* 0x01000000bfff7812 */ /* 0x040fe4000784c0ff */
[C---:B------:R-:W-:Y:S02]  /*2d390*/  LOP3.LUT P1, RZ, R191.reuse, 0x4000000, RZ, 0xc0, !PT ;  /* 0x04000000bfff7812 */ /* 0x040fe4000782c0ff */
[C---:B------:R-:W-:Y:S02]  /*2d3a0*/  LOP3.LUT P0, RZ, R191.reuse, 0x8000000, RZ, 0xc0, !PT ;  /* 0x08000000bfff7812 */ /* 0x040fe4000780c0ff */
[----:B------:R-:W-:Y:S01]  /*2d3b0*/  LOP3.LUT P5, RZ, R191, 0x20000000, RZ, 0xc0, !PT ;  /* 0x20000000bfff7812 */ /* 0x000fe200078ac0ff */
[----:B--2---:R0:W-:Y:S01]  /*2d3c0*/  @P4 STG.E.U8 desc[UR20][R12.64], R4 ;  /* 0x000000040c004986 */ /* 0x0041e2000c101114 */
[----:B------:R-:W-:-:S02]  /*2d3d0*/  LOP3.LUT P4, RZ, R19, 0x80000, RZ, 0xc0, !PT ;  /* 0x0008000013ff7812 */ /* 0x000fc4000788c0ff */
[----:B0-----:R-:W-:Y:S01]  /*2d3e0*/  PRMT R4, R66, 0x7770, RZ ;  /* 0x0000777042047816 */ /* 0x001fe200000000ff */
[----:B------:R-:W2:Y:S10]  /*2d3f0*/  LDL.LU.64 R12, [R1+0x1408] ;  /* 0x00140800010c7983 */ /* 0x000eb40000300a00 */
[----:B---3--:R0:W-:Y:S01]  /*2d400*/  @P4 STG.E.U8 desc[UR20][R6.64], R65 ;  /* 0x0000004106004986 */ /* 0x0081e2000c101114 */
[----:B------:R-:W-:-:S03]  /*2d410*/  LOP3.LUT P4, RZ, R19, 0x40000, RZ, 0xc0, !PT ;  /* 0x0004000013ff7812 */ /* 0x000fc6000788c0ff */
[----:B0-----:R-:W3:Y:S10]  /*2d420*/  LDL.LU.64 R6, [R1+0x1400] ;  /* 0x0014000001067983 */ /* 0x001ef40000300a00 */
[----:B------:R0:W-:Y:S01]  /*2d430*/  @P4 STG.E.U8 desc[UR20][R62.64], R4 ;  /* 0x000000043e004986 */ /* 0x0001e2000c101114 */
[----:B------:R-:W-:-:S02]  /*2d440*/  LOP3.LUT P4, RZ, R19, 0x20000, RZ, 0xc0, !PT ;  /* 0x0002000013ff7812 */ /* 0x000fc4000788c0ff */
[----:B0-----:R-:W-:-:S11]  /*2d450*/  PRMT R4, R66, 0x7771, RZ ;  /* 0x0000777142047816 */ /* 0x001fd600000000ff */
[----:B------:R0:W-:Y:S01]  /*2d460*/  @P4 STG.E.U8 desc[UR20][R60.64], R4 ;  /* 0x000000043c004986 */ /* 0x0001e2000c101114 */
[----:B------:R-:W-:Y:S02]  /*2d470*/  LOP3.LUT P4, RZ, R19, 0x10000, RZ, 0xc0, !PT ;  /* 0x0001000013ff7812 */ /* 0x000fe4000788c0ff */
[----:B0-----:R-:W-:-:S11]  /*2d480*/  PRMT R4, R66, 0x7772, RZ ;  /* 0x0000777242047816 */ /* 0x001fd600000000ff */
[----:B------:R0:W-:Y:S01]  /*2d490*/  @P4 STG.E.U8 desc[UR20][R58.64], R4 ;  /* 0x000000043a004986 */ /* 0x0001e2000c101114 */
[----:B------:R-:W-:Y:S02]  /*2d4a0*/  LOP3.LUT P4, RZ, R19, 0x8000, RZ, 0xc0, !PT ;  /* 0x0000800013ff7812 */ /* 0x000fe4000788c0ff */
[----:B------:R-:W-:Y:S02]  /*2d4b0*/  PRMT R66, R66, 0x7773, RZ ;  /* 0x0000777342427816 */ /* 0x000fe400000000ff */
[----:B0-----:R-:W-:-:S09]  /*2d4c0*/  PRMT R4, R67, 0x7770, RZ ;  /* 0x0000777043047816 */ /* 0x001fd200000000ff */
[----:B----4-:R-:W-:Y:S04]  /*2d4d0*/  @P4 STG.E.U8 desc[UR20][R56.64], R66 ;  /* 0x0000004238004986 */ /* 0x010fe8000c101114 */
        /* <DEDUP_REMOVED lines=10> */
[----:B------:R0:W-:Y:S04]  /*2d580*/  @P5 STG.E.U8 desc[UR20][R170.64], R4 ;  /* 0x00000004aa005986 */ /* 0x0001e8000c101114 */
[----:B0-----:R-:W4:Y:S04]  /*2d590*/  LDL.LU.64 R170, [R1+0xbc8] ;  /* 0x000bc80001aa7983 */ /* 0x001f280000300a00 */
[----:B------:R-:W2:Y:S04]  /*2d5a0*/  LDL.LU.64 R54, [R1+0xbc0] ;  /* 0x000bc00001367983 */ /* 0x000ea80000300a00 */
[----:B------:R-:W3:Y:S04]  /*2d5b0*/  LDL.LU.64 R52, [R1+0xbb8] ;  /* 0x000bb80001347983 */ /* 0x000ee80000300a00 */
[----:B------:R-:W3:Y:S04]  /*2d5c0*/  LDL.LU.64 R50, [R1+0xbb0] ;  /* 0x000bb00001327983 */ /* 0x000ee80000300a00 */
[----:B------:R-:W3:Y:S01]  /*2d5d0*/  LDL.LU.64 R48, [R1+0xba8] ;  /* 0x000ba80001307983 */ /* 0x000ee20000300a00 */
[----:B------:R-:W-:-:S03]  /*2d5e0*/  LOP3.LUT P2, RZ, R190, 0x1, RZ, 0xc0, !PT ;  /* 0x00000001beff7812 */ /* 0x000fc6000784c0ff */
[----:B------:R-:W3:Y:S01]  /*2d5f0*/  LDL.LU.64 R168, [R1+0xba0] ;  /* 0x000ba00001a87983 */ /* 0x000ee20000300a00 */
[----:B------:R-:W-:Y:S02]  /*2d600*/  PRMT R4, R68, 0x7772, RZ ;  /* 0x0000777244047816 */ /* 0x000fe400000000ff */
        /* <DEDUP_REMOVED lines=13> */
[----:B------:R-:W-:Y:S01]  /*2d6e0*/  LOP3.LUT R19, R19, 0xfffff7ff, RZ, 0xc0, !PT ;  /* 0xfffff7ff13137812 */ /* 0x000fe200078ec0ff */
[----:B----4-:R0:W-:Y:S04]  /*2d6f0*/  @P2 STG.E.U8 desc[UR20][R170.64], R4 ;  /* 0x00000004aa002986 */ /* 0x0101e8000c101114 */
[----:B0-----:R-:W4:Y:S04]  /*2d700*/  LDL.LU.64 R170, [R1+0xb98] ;  /* 0x000b980001aa7983 */ /* 0x001f280000300a00 */
[----:B------:R-:W4:Y:S02]  /*2d710*/  LDL.LU.64 R66, [R1+0xb90] ;  /* 0x000b900001427983 */ /* 0x000f240000300a00 */
[----:B------:R-:W-:-:S02]  /*2d720*/  @P4 LOP3.LUT R19, R19, 0x800, RZ, 0xfc, !PT ;  /* 0x0000080013134812 */ /* 0x000fc400078efcff */
[----:B------:R-:W-:Y:S01]  /*2d730*/  LOP3.LUT P4, RZ, R190, 0x2000, RZ, 0xc0, !PT ;  /* 0x00002000beff7812 */ /* 0x000fe2000788c0ff */
[----:B------:R-:W4:Y:S01]  /*2d740*/  LDL.LU.64 R64, [R1+0xb88] ;  /* 0x000b880001407983 */ /* 0x000f220000300a00 */
[----:B------:R-:W-:-:S03]  /*2d750*/  LOP3.LUT R19, R19, 0xffffefff, RZ, 0xc0, !PT ;  /* 0xffffefff13137812 */ /* 0x000fc600078ec0ff */
[----:B------:R-:W4:Y:S01]  /*2d760*/  LDL.LU.64 R62, [R1+0xb80] ;  /* 0x000b8000013e7983 */ /* 0x000f220000300a00 */
[C---:B------:R-:W-:Y:S02]  /*2d770*/  LOP3.LUT P1, RZ, R190.reuse, 0x4, RZ, 0xc0, !PT ;  /* 0x00000004beff7812 */ /* 0x040fe4000782c0ff */
[C---:B------:R-:W-:Y:S01]  /*2d780*/  LOP3.LUT P0, RZ, R190.reuse, 0x8, RZ, 0xc0, !PT ;  /* 0x00000008beff7812 */ /* 0x040fe2000780c0ff */
[----:B------:R-:W4:Y:S04]  /*2d790*/  LDL.LU.64 R60, [R1+0xb78] ;  /* 0x000b7800013c7983 */ /* 0x000f280000300a00 */
[----:B------:R-:W-:Y:S01]  /*2d7a0*/  @P4 LOP3.LUT R19, R19, 0x1000, RZ, 0xfc, !PT ;  /* 0x0000100013134812 */ /* 0x000fe200078efcff */
[----:B------:R-:W4:Y:S01]  /*2d7b0*/  LDL.LU.64 R58, [R1+0xb70] ;  /* 0x000b7000013a7983 */ /* 0x000f220000300a00 */
[----:B------:R-:W-:-:S02]  /*2d7c0*/  LOP3.LUT P4, RZ, R190, 0x800, RZ, 0xc0, !PT ;  /* 0x00000800beff7812 */ /* 0x000fc4000788c0ff */
[----:B------:R-:W-:Y:S01]  /*2d7d0*/  LOP3.LUT R19, R19, 0xffffdfff, RZ, 0xc0, !PT ;  /* 0xffffdfff13137812 */ /* 0x000fe200078ec0ff */
[----:B------:R-:W4:Y:S01]  /*2d7e0*/  LDL.LU.64 R56, [R1+0xb68] ;  /* 0x000b680001387983 */ /* 0x000f220000300a00 */
[----:B------:R-:W-:-:S09]  /*2d7f0*/  LOP3.LUT P5, RZ, R190, 0x20, RZ, 0xc0, !PT ;  /* 0x00000020beff7812 */ /* 0x000fd200078ac0ff */
[----:B------:R-:W-:Y:S02]  /*2d800*/  @P4 LOP3.LUT R19, R19, 0x2000, RZ, 0xfc, !PT ;  /* 0x0000200013134812 */ /* 0x000fe400078efcff */
[----:B------:R-:W-:Y:S02]  /*2d810*/  LOP3.LUT P4, RZ, R190, 0x400, RZ, 0xc0, !PT ;  /* 0x00000400beff7812 */ /* 0x000fe4000788c0ff */
[----:B------:R-:W-:Y:S02]  /*2d820*/  LOP3.LUT R19, R19, 0xffffbfff, RZ, 0xc0, !PT ;  /* 0xffffbfff13137812 */ /* 0x000fe400078ec0ff */
[----:B------:R-:W-:Y:S02]  /*2d830*/  PRMT R68, R68, 0x7773, RZ ;  /* 0x0000777344447816 */ /* 0x000fe400000000ff */
[----:B------:R-:W-:-:S03]  /*2d840*/  PRMT R4, R69, 0x7770, RZ ;  /* 0x0000777045047816 */ /* 0x000fc600000000ff */
[----:B--2---:R0:W-:Y:S04]  /*2d850*/  @P1 STG.E.U8 desc[UR20][R54.64], R68 ;  /* 0x0000004436001986 */ /* 0x0041e8000c101114 */
[----:B------:R-:W-:Y:S01]  /*2d860*/  @P4 LOP3.LUT R19, R19, 0x4000, RZ, 0xfc, !PT ;  /* 0x0000400013134812 */ /* 0x000fe200078efcff */
[----:B---3--:R1:W-:Y:S01]  /*2d870*/  @P0 STG.E.U8 desc[UR20][R52.64], R4 ;  /* 0x0000000434000986 */ /* 0x0083e2000c101114 */
[----:B------:R-:W-:-:S03]  /*2d880*/  LOP3.LUT P4, RZ, R190, 0x100, RZ, 0xc0, !PT ;  /* 0x00000100beff7812 */ /* 0x000fc6000788c0ff */
[----:B0-----:R-:W2:Y:S01]  /*2d890*/  LDL.LU.64 R54, [R1+0xb60] ;  /* 0x000b600001367983 */ /* 0x001ea20000300a00 */
[----:B-1----:R-:W-:-:S03]  /*2d8a0*/  PRMT R4, R69, 0x7771, RZ ;  /* 0x0000777145047816 */ /* 0x002fc600000000ff */
[----:B------:R-:W3:Y:S04]  /*2d8b0*/  LDL.LU.64 R52, [R1+0xb58] ;  /* 0x000b580001347983 */ /* 0x000ee80000300a00 */
[----:B------:R0:W-:Y:S02]  /*2d8c0*/  @P5 STG.E.U8 desc[UR20][R50.64], R4 ;  /* 0x0000000432005986 */ /* 0x0001e4000c101114 */
[----:B0-----:R-:W-:Y:S02]  /*2d8d0*/  PRMT R4, R69, 0x7772, RZ ;  /* 0x0000777245047816 */ /* 0x001fe400000000ff */
[----:B------:R-:W3:Y:S04]  /*2d8e0*/  LDL.LU.64 R50, [R1+0xb50] ;  /* 0x000b500001327983 */ /* 0x000ee80000300a00 */
[----:B------:R0:W-:Y:S01]  /*2d8f0*/  @P4 STG.E.U8 desc[UR20][R48.64], R4 ;  /* 0x0000000430004986 */ /* 0x0001e2000c101114 */
[----:B------:R-:W-:-:S02]  /*2d900*/  LOP3.LUT P4, RZ, R19, 0x4000, RZ, 0xc0, !PT ;  /* 0x0000400013ff7812 */ /* 0x000fc4000788c0ff */
[----:B------:R-:W-:Y:S01]  /*2d910*/  PRMT R69, R69, 0x7773, RZ ;  /* 0x0000777345457816 */ /* 0x000fe200000000ff */
[----:B0-----:R-:W3:Y:S10]  /*2d920*/  LDL.LU.64 R48, [R1+0xb48] ;  /* 0x000b480001307983 */ /* 0x001ef40000300a00 */
[----:B------:R0:W-:Y:S01]  /*2d930*/  @P4 STG.E.U8 desc[UR20][R168.64], R69 ;  /* 0x00000045a8004986 */ /* 0x0001e2000c101114 */
[----:B------:R-:W-:-:S02]  /*2d940*/  LOP3.LUT P4, RZ, R19, 0x2000, RZ, 0xc0, !PT ;  /* 0x0000200013ff7812 */ /* 0x000fc4000788c0ff */
[----:B------:R-:W-:Y:S01]  /*2d950*/  PRMT R4, R70, 0x7770, RZ ;  /* 0x0000777046047816 */ /* 0x000fe200000000ff */
[----:B0-----:R-:W3:Y:S10]  /*2d960*/  LDL.LU.64 R168, [R1+0xb40] ;  /* 0x000b400001a87983 */ /* 0x001ef40000300a00 */
[----:B----4-:R0:W-:Y:S04]  /*2d970*/  @P4 STG.E.U8 desc[UR20][R170.64], R4 ;  /* 0x00000004aa004986 */ /* 0x0101e8000c101114 */
[----:B0-----:R-:W4:Y:S01]  /*2d980*/  LDL.LU.64 R170, [R1+0xb38] ;  /* 0x000b380001aa7983 */ /* 0x001f220000300a00 */
[----:B------:R-:W-:-:S02]  /*2d990*/  LOP3.LUT P4, RZ, R19, 0x1000, RZ, 0xc0, !PT ;  /* 0x0000100013ff7812 */ /* 0x000fc4000788c0ff */
[----:B------:R-:W-:-:S11]  /*2d9a0*/  PRMT R4, R70, 0x7771, RZ ;  /* 0x0000777146047816 */ /* 0x000fd600000000ff */
[----:B------:R0:W-:Y:S01]  /*2d9b0*/  @P4 STG.E.U8 desc[UR20][R66.64], R4 ;  /* 0x0000000442004986 */ /* 0x0001e2000c101114 */
[----:B------:R-:W-:Y:S02]  /*2d9c0*/  LOP3.LUT P4, RZ, R19, 0x800, RZ, 0xc0, !PT ;  /* 0x0000080013ff7812 */ /* 0x000fe4000788c0ff */
[----:B0-----:R-:W-:-:S11]  /*2d9d0*/  PRMT R4, R70, 0x7772, RZ ;  /* 0x0000777246047816 */ /* 0x001fd600000000ff */
[----:B------:R0:W-:Y:S01]  /*2d9e0*/  @P4 STG.E.U8 desc[UR20][R64.64], R4 ;  /* 0x0000000440004986 */ /* 0x0001e2000c101114 */
[----:B------:R-:W-:Y:S02]  /*2d9f0*/  LOP3.LUT P4, RZ, R19, 0x400, RZ, 0xc0, !PT ;  /* 0x0000040013ff7812 */ /* 0x000fe4000788c0ff */
[----:B------:R-:W-:-:S11]  /*2da00*/  PRMT R70, R70, 0x7773, RZ ;  /* 0x0000777346467816 */ /* 0x000fd600000000ff */
[----:B------:R-:W-:Y:S01]  /*2da10*/  @P4 STG.E.U8 desc[UR20][R62.64], R70 ;  /* 0x000000463e004986 */ /* 0x000fe2000c101114 */
[----:B------:R-:W-:Y:S02]  /*2da20*/  LOP3.LUT P4, RZ, R19, 0x200, RZ, 0xc0, !PT ;  /* 0x0000020013ff7812 */ /* 0x000fe4000788c0ff */
[----:B0-----:R-:W-:-:S11]  /*2da30*/  PRMT R4, R71, 0x7770, RZ ;  /* 0x0000777047047816 */ /* 0x001fd600000000ff */
[----:B------:R0:W-:Y:S01]  /*2da40*/  @P4 STG.E.U8 desc[UR20][R60.64], R4 ;  /* 0x000000043c004986 */ /* 0x0001e2000c101114 */
[----:B------:R-:W-:Y:S02]  /*2da50*/  LOP3.LUT P4, RZ, R19, 0x100, RZ, 0xc0, !PT ;  /* 0x0000010013ff7812 */ /* 0x000fe4000788c0ff */
[----:B0-----:R-:W-:-:S11]  /*2da60*/  PRMT R4, R71, 0x7771, RZ ;  /* 0x0000777147047816 */ /* 0x001fd600000000ff */
[----:B------:R0:W-:Y:S01]  /*2da70*/  @P4 STG.E.U8 desc[UR20][R58.64], R4 ;  /* 0x000000043a004986 */ /* 0x0001e2000c101114 */
[----:B------:R-:W-:Y:S02]  /*2da80*/  LOP3.LUT P4, RZ, R19, 0x80, RZ, 0xc0, !PT ;  /* 0x0000008013ff7812 */ /* 0x000fe4000788c0ff */
[C---:B------:R-:W-:Y:S02]  /*2da90*/  LOP3.LUT P3, RZ, R190.reuse, 0x4000000, RZ, 0xc0, !PT ;  /* 0x04000000beff7812 */ /* 0x040fe4000786c0ff */
[C---:B------:R-:W-:Y:S02]  /*2daa0*/  LOP3.LUT P6, RZ, R190.reuse, 0x8000000, RZ, 0xc0, !PT ;  /* 0x08000000beff7812 */ /* 0x040fe400078cc0ff */
[----:B------:R-:W-:Y:S02]  /*2dab0*/  LOP3.LUT P2, RZ, R190, 0x20000000, RZ, 0xc0, !PT ;  /* 0x20000000beff7812 */ /* 0x000fe4000784c0ff */
[C---:B0-----:R-:W-:Y:S02]  /*2dac0*/  PRMT R4, R71.reuse, 0x7772, RZ ;  /* 0x0000777247047816 */ /* 0x041fe400000000ff */
[----:B------:R-:W-:-:S03]  /*2dad0*/  PRMT R71, R71, 0x7773, RZ ;  /* 0x0000777347477816 */ /* 0x000fc600000000ff */
[----:B------:R0:W-:Y:S01]  /*2dae0*/  @P4 STG.E.U8 desc[UR20][R56.64], R4 ;  /* 0x0000000438004986 */ /* 0x0001e2000c101114 */
[----:B------:R-:W-:-:S03]  /*2daf0*/  LOP3.LUT P1, RZ, R18, 0x1, RZ, 0xc0, !PT ;  /* 0x0000000112ff7812 */ /* 0x000fc6000782c0ff */
[----:B--2---:R-:W-:Y:S01]  /*2db00*/  @P3 STG.E.U8 desc[UR20][R54.64], R71 ;  /* 0x0000004736003986 */ /* 0x004fe2000c101114 */
[----:B0-----:R-:W-:-:S05]  /*2db10*/  PRMT R4, R72, 0x7770, RZ ;  /* 0x0000777048047816 */ /* 0x001fca00000000ff */
[----:B---3--:R0:W-:Y:S01]  /*2db20*/  @P6 STG.E.U8 desc[UR20][R52.64], R4 ;  /* 0x0000000434006986 */ /* 0x0081e2000c101114 */
[C---:B------:R-:W-:Y:S02]  /*2db30*/  LOP3.LUT P0, RZ, R18.reuse, 0x4, RZ, 0xc0, !PT ;  /* 0x0000000412ff7812 */ /* 0x040fe4000780c0ff */
[----:B------:R-:W-:Y:S02]  /*2db40*/  LOP3.LUT P5, RZ, R18, 0x8, RZ, 0xc0, !PT ;  /* 0x0000000812ff7812 */ /* 0x000fe400078ac0ff */
[----:B0-----:R-:W-:-:S05]  /*2db50*/  PRMT R4, R72, 0x7771, RZ ;  /* 0x0000777148047816 */ /* 0x001fca00000000ff */
[----:B------:R0:W-:Y:S02]  /*2db60*/  @P2 STG.E.U8 desc[UR20][R50.64], R4 ;  /* 0x0000000432002986 */ /* 0x0001e4000c101114 */
[C---:B0-----:R-:W-:Y:S02]  /*2db70*/  PRMT R4, R72.reuse, 0x7772, RZ ;  /* 0x0000777248047816 */ /* 0x041fe400000000ff */
[----:B------:R-:W-:-:S03]  /*2db80*/  PRMT R72, R72, 0x7773, RZ ;  /* 0x0000777348487816 */ /* 0x000fc600000000ff */
[----:B------:R0:W-:Y:S04]  /*2db90*/  @P1 STG.E.U8 desc[UR20][R48.64], R4 ;  /* 0x0000000430001986 */ /* 0x0001e8000c101114 */
[----:B------:R-:W-:Y:S01]  /*2dba0*/  @P0 STG.E.U8 desc[UR20][R168.64], R72 ;  /* 0x00000048a8000986 */ /* 0x000fe2000c101114 */
[----:B0-----:R-:W-:-:S05]  /*2dbb0*/  PRMT R4, R73, 0x7770, RZ ;  /* 0x0000777049047816 */ /* 0x001fca00000000ff */
[----:B----4-:R0:W-:Y:S04]  /*2dbc0*/  @P5 STG.E.U8 desc[UR20][R170.64], R4 ;  /* 0x00000004aa005986 */ /* 0x0101e8000c101114 */
[----:B0-----:R-:W2:Y:S04]  /*2dbd0*/  LDL.LU.64 R170, [R1+0xb30] ;  /* 0x000b300001aa7983 */ /* 0x001ea80000300a00 */
[----:B------:R-:W3:Y:S04]  /*2dbe0*/  LDL.LU.64 R54, [R1+0xb28] ;  /* 0x000b280001367983 */ /* 0x000ee80000300a00 */
[----:B------:R-:W4:Y:S04]  /*2dbf0*/  LDL.LU.64 R52, [R1+0xb20] ;  /* 0x000b200001347983 */ /* 0x000f280000300a00 */
[----:B------:R-:W4:Y:S04]  /*2dc00*/  LDL.LU.64 R50, [R1+0xb18] ;  /* 0x000b180001327983 */ /* 0x000f280000300a00 */
[----:B------:R-:W4:Y:S01]  /*2dc10*/  LDL.LU.64 R48, [R1+0xb10] ;  /* 0x000b100001307983 */ /* 0x000f220000300a00 */
[----:B------:R-:W-:-:S03]  /*2dc20*/  LOP3.LUT P2, RZ, R18, 0x20, RZ, 0xc0, !PT ;  /* 0x0000002012ff7812 */ /* 0x000fc6000784c0ff */
[----:B------:R-:W4:Y:S01]  /*2dc30*/  LDL.LU.64 R168, [R1+0xb08] ;  /* 0x000b080001a87983 */ /* 0x000f220000300a00 */
        /* <DEDUP_REMOVED lines=15> */
[----:B--2---:R0:W-:Y:S04]  /*2dd30*/  @P2 STG.E.U8 desc[UR20][R170.64], R4 ;  /* 0x00000004aa002986 */ /* 0x0041e8000c101114 */
[----:B0-----:R-:W2:Y:S04]  /*2dd40*/  LDL.LU.64 R170, [R1+0xb00] ;  /* 0x000b000001aa7983 */ /* 0x001ea80000300a00 */
[----:B------:R-:W2:Y:S04]  /*2dd50*/  LDL.LU.64 R66, [R1+0xaf8] ;  /* 0x000af80001427983 */ /* 0x000ea80000300a00 */
[----:B------:R-:W2:Y:S04]  /*2dd60*/  LDL.LU.64 R64, [R1+0xaf0] ;  /* 0x000af00001407983 */ /* 0x000ea80000300a00 */
[----:B------:R-:W2:Y:S04]  /*2dd70*/  LDL.LU.64 R62, [R1+0xae8] ;  /* 0x000ae800013e7983 */ /* 0x000ea80000300a00 */
[----:B------:R-:W2:Y:S04]  /*2dd80*/  LDL.LU.64 R60, [R1+0xae0] ;  /* 0x000ae000013c7983 */ /* 0x000ea80000300a00 */
[----:B------:R-:W2:Y:S01]  /*2dd90*/  LDL.LU.64 R58, [R1+0xad8] ;  /* 0x000ad800013a7983 */ /* 0x000ea20000300a00 */
[----:B------:R-:W-:-:S02]  /*2dda0*/  @P4 LOP3.LUT R19, R19, 0x8, RZ, 0xfc, !PT ;  /* 0x0000000813134812 */ /* 0x000fc400078efcff */
[C---:B------:R-:W-:Y:S01]  /*2ddb0*/  LOP3.LUT P1, RZ, R18.reuse, 0x100, RZ, 0xc0, !PT ;  /* 0x0000010012ff7812 */ /* 0x040fe2000782c0ff */
[----:B------:R-:W2:Y:S01]  /*2ddc0*/  LDL.LU.64 R56, [R1+0xad0] ;  /* 0x000ad00001387983 */ /* 0x000ea20000300a00 */
[C---:B------:R-:W-:Y:S02]  /*2ddd0*/  LOP3.LUT P4, RZ, R18.reuse, 0x80000, RZ, 0xc0, !PT ;  /* 0x0008000012ff7812 */ /* 0x040fe4000788c0ff */
[----:B------:R-:W-:Y:S02]  /*2dde0*/  PRMT R4, R73, 0x7772, RZ ;  /* 0x0000777249047816 */ /* 0x000fe400000000ff */
[----:B------:R-:W-:Y:S02]  /*2ddf0*/  LOP3.LUT R19, R19, 0xffffffef, RZ, 0xc0, !PT ;  /* 0xffffffef13137812 */ /* 0x000fe400078ec0ff */
[----:B------:R-:W-:-:S05]  /*2de00*/  LOP3.LUT P0, RZ, R18, 0x400, RZ, 0xc0, !PT ;  /* 0x0000040012ff7812 */ /* 0x000fca000780c0ff */
[----:B---3--:R0:W-:Y:S02]  /*2de10*/  @P1 STG.E.U8 desc[UR20][R54.64], R4 ;  /* 0x0000000436001986 */ /* 0x0081e4000c101114 */
[----:B------:R-:W-:Y:S02]  /*2de20*/  @P4 LOP3.LUT R19, R19, 0x10, RZ, 0xfc, !PT ;  /* 0x0000001013134812 */ /* 0x000fe400078efcff */
[C---:B------:R-:W-:Y:S01]  /*2de30*/  LOP3.LUT P4, RZ, R18.reuse, 0x40000, RZ, 0xc0, !PT ;  /* 0x0004000012ff7812 */ /* 0x040fe2000788c0ff */
[----:B0-----:R-:W3:Y:S01]  /*2de40*/  LDL.LU.64 R54, [R1+0xac8] ;  /* 0x000ac80001367983 */ /* 0x001ee20000300a00 */
[----:B------:R-:W-:Y:S02]  /*2de50*/  PRMT R73, R73, 0x7773, RZ ;  /* 0x0000777349497816 */ /* 0x000fe400000000ff */
[----:B------:R-:W-:Y:S02]  /*2de60*/  LOP3.LUT R19, R19, 0xffffffdf, RZ, 0xc0, !PT ;  /* 0xffffffdf13137812 */ /* 0x000fe400078ec0ff */
[----:B------:R-:W-:Y:S01]  /*2de70*/  LOP3.LUT P5, RZ, R18, 0x800, RZ, 0xc0, !PT ;  /* 0x0000080012ff7812 */ /* 0x000fe200078ac0ff */
[----:B----4-:R0:W-:Y:S06]  /*2de80*/  @P0 STG.E.U8 desc[UR20][R52.64], R73 ;  /* 0x0000004934000986 */ /* 0x0101ec000c101114 */
[----:B------:R-:W-:-:S02]  /*2de90*/  @P4 LOP3.LUT R19, R19, 0x20, RZ, 0xfc, !PT ;  /* 0x0000002013134812 */ /* 0x000fc400078efcff */
[----:B------:R-:W-:Y:S01]  /*2dea0*/  LOP3.LUT P4, RZ, R18, 0x10000, RZ, 0xc0, !PT ;  /* 0x0001000012ff7812 */ /* 0x000fe2000788c0ff */
[----:B0-----:R-:W4:Y:S01]  /*2deb0*/  LDL.LU.64 R52, [R1+0xac0] ;  /* 0x000ac00001347983 */ /* 0x001f220000300a00 */
[----:B------:R-:W-:Y:S02]  /*2dec0*/  PRMT R4, R74, 0x7770, RZ ;  /* 0x000077704a047816 */ /* 0x000fe400000000ff */
[----:B------:R-:W-:-:S03]  /*2ded0*/  LOP3.LUT R19, R19, 0xffffffbf, RZ, 0xc0, !PT ;  /* 0xffffffbf13137812 */ /* 0x000fc600078ec0ff */
[----:B------:R0:W-:Y:S06]  /*2dee0*/  @P5 STG.E.U8 desc[UR20][R50.64], R4 ;  /* 0x0000000432005986 */ /* 0x0001ec000c101114 */
[----:B------:R-:W-:Y:S02]  /*2def0*/  @P4 LOP3.LUT R19, R19, 0x40, RZ, 0xfc, !PT ;  /* 0x0000004013134812 */ /* 0x000fe400078efcff */
[----:B------:R-:W-:Y:S01]  /*2df00*/  LOP3.LUT P4, RZ, R18, 0x2000, RZ, 0xc0, !PT ;  /* 0x0000200012ff7812 */ /* 0x000fe2000788c0ff */
[----:B0-----:R-:W4:Y:S01]  /*2df10*/  LDL.LU.64 R50, [R1+0xab8] ;  /* 0x000ab80001327983 */ /* 0x001f220000300a00 */
[----:B------:R-:W-:-:S11]  /*2df20*/  PRMT R4, R74, 0x7771, RZ ;  /* 0x000077714a047816 */ /* 0x000fd600000000ff */
[----:B------:R0:W-:Y:S01]  /*2df30*/  @P4 STG.E.U8 desc[UR20][R48.64], R4 ;  /* 0x0000000430004986 */ /* 0x0001e2000c101114 */
[----:B------:R-:W-:-:S03]  /*2df40*/  LOP3.LUT P4, RZ, R19, 0x40, RZ, 0xc0, !PT ;  /* 0x0000004013ff7812 */ /* 0x000fc6000788c0ff */
[----:B0-----:R-:W4:Y:S01]  /*2df50*/  LDL.LU.64 R48, [R1+0xab0] ;  /* 0x000ab00001307983 */ /* 0x001f220000300a00 */
[----:B------:R-:W-:-:S09]  /*2df60*/  PRMT R4, R74, 0x7772, RZ ;  /* 0x000077724a047816 */ /* 0x000fd200000000ff */
[----:B------:R0:W-:Y:S01]  /*2df70*/  @P4 STG.E.U8 desc[UR20][R168.64], R4 ;  /* 0x00000004a8004986 */ /* 0x0001e2000c101114 */
[----:B------:R-:W-:Y:S02]  /*2df80*/  LOP3.LUT P4, RZ, R19, 0x20, RZ, 0xc0, !PT ;  /* 0x0000002013ff7812 */ /* 0x000fe4000788c0ff */
[----:B------:R-:W-:Y:S01]  /*2df90*/  PRMT R74, R74, 0x7773, RZ ;  /* 0x000077734a4a7816 */ /* 0x000fe200000000ff */
[----:B0-----:R-:W4:Y:S01]  /*2dfa0*/  LDL.LU.64 R168, [R1+0xaa8] ;  /* 0x000aa80001a87983 */ /* 0x001f220000300a00 */
[----:B------:R-:W-:-:S09]  /*2dfb0*/  PRMT R4, R75, 0x7770, RZ ;  /* 0x000077704b047816 */ /* 0x000fd200000000ff */
[----:B--2---:R0:W-:Y:S04]  /*2dfc0*/  @P4 STG.E.U8 desc[UR20][R170.64], R74 ;  /* 0x0000004aaa004986 */ /* 0x0041e8000c101114 */
[----:B0-----:R-:W2:Y:S01]  /*2dfd0*/  LDL.LU.64 R170, [R1+0xaa0] ;  /* 0x000aa00001aa7983 */ /* 0x001ea20000300a00 */
[----:B------:R-:W-:-:S13]  /*2dfe0*/  LOP3.LUT P4, RZ, R19, 0x10, RZ, 0xc0, !PT ;  /* 0x0000001013ff7812 */ /* 0x000fda000788c0ff */
[----:B------:R0:W-:Y:S01]  /*2dff0*/  @P4 STG.E.U8 desc[UR20][R66.64], R4 ;  /* 0x0000000442004986 */ /* 0x0001e2000c101114 */
[----:B------:R-:W-:Y:S02]  /*2e000*/  LOP3.LUT P4, RZ, R19, 0x8, RZ, 0xc0, !PT ;  /* 0x0000000813ff7812 */ /* 0x000fe4000788c0ff */
[----:B0-----:R-:W-:-:S11]  /*2e010*/  PRMT R4, R75, 0x7771, RZ ;  /* 0x000077714b047816 */ /* 0x001fd600000000ff */
[----:B------:R0:W-:Y:S01]  /*2e020*/  @P4 STG.E.U8 desc[UR20][R64.64], R4 ;  /* 0x0000000440004986 */ /* 0x0001e2000c101114 */
[----:B------:R-:W-:Y:S02]  /*2e030*/  LOP3.LUT P4, RZ, R19, 0x4, RZ, 0xc0, !PT ;  /* 0x0000000413ff7812 */ /* 0x000fe4000788c0ff */
[----:B0-----:R-:W-:-:S11]  /*2e040*/  PRMT R4, R75, 0x7772, RZ ;  /* 0x000077724b047816 */ /* 0x001fd600000000ff */
[----:B------:R0:W-:Y:S01]  /*2e050*/  @P4 STG.E.U8 desc[UR20][R62.64], R4 ;  /* 0x000000043e004986 */ /* 0x0001e2000c101114 */
[----:B------:R-:W-:Y:S02]  /*2e060*/  LOP3.LUT P4, RZ, R19, 0x2, RZ, 0xc0, !PT ;  /* 0x0000000213ff7812 */ /* 0x000fe4000788c0ff */
[----:B------:R-:W-:Y:S02]  /*2e070*/  PRMT R75, R75, 0x7773, RZ ;  /* 0x000077734b4b7816 */ /* 0x000fe400000000ff */
[----:B0-----:R-:W-:Y:S01]  /*2e080*/  PRMT R4, R76, 0x7770, RZ ;  /* 0x000077704c047816 */ /* 0x001fe200000000ff */
[----:B------:R-:W2:Y:S08]  /*2e090*/  LDL.LU.64 R62, [R1+0xa98] ;  /* 0x000a9800013e7983 */ /* 0x000eb00000300a00 */
[----:B------:R0:W-:Y:S01]  /*2e0a0*/  @P4 STG.E.U8 desc[UR20][R60.64], R75 ;  /* 0x0000004b3c004986 */ /* 0x0001e2000c101114 */
[----:B------:R-:W-:-:S02]  /*2e0b0*/  LOP3.LUT P4, RZ, R19, 0x1, RZ, 0xc0, !PT ;  /* 0x0000000113ff7812 */ /* 0x000fc4000788c0ff */
[----:B------:R-:W-:Y:S01]  /*2e0c0*/  LOP3.LUT P3, RZ, R17, 0x1, RZ, 0xc0, !PT ;  /* 0x0000000111ff7812 */ /* 0x000fe2000786c0ff */
[----:B0-----:R-:W2:Y:S10]  /*2e0d0*/  LDL.LU.64 R60, [R1+0xa90] ;  /* 0x000a9000013c7983 */ /* 0x001eb40000300a00 */
[----:B------:R0:W-:Y:S01]  /*2e0e0*/  @P4 STG.E.U8 desc[UR20][R58.64], R4 ;  /* 0x000000043a004986 */ /* 0x0001e2000c101114 */
[----:B------:R-:W-:-:S02]  /*2e0f0*/  LOP3.LUT P4, RZ, R190, 0x80000000, RZ, 0xc0, !PT ;  /* 0x80000000beff7812 */ /* 0x000fc4000788c0ff */
[----:B0-----:R-:W-:Y:S01]  /*2e100*/  PRMT R4, R76, 0x7771, RZ ;  /* 0x000077714c047816 */ /* 0x001fe200000000ff */
[----:B------:R-:W2:Y:S10]  /*2e110*/  LDL.LU.64 R58, [R1+0xa88] ;  /* 0x000a8800013a7983 */ /* 0x000eb40000300a00 */
[----:B------:R0:W-:Y:S01]  /*2e120*/  @P4 STG.E.U8 desc[UR20][R56.64], R4 ;  /* 0x0000000438004986 */ /* 0x0001e2000c101114 */
[----:B------:R-:W-:-:S02]  /*2e130*/  LOP3.LUT P6, RZ, R17, 0x4, RZ, 0xc0, !PT ;  /* 0x0000000411ff7812 */ /* 0x000fc400078cc0ff */
[C---:B0-----:R-:W-:Y:S01]  /*2e140*/  PRMT R4, R76.reuse, 0x7772, RZ ;  /* 0x000077724c047816 */ /* 0x041fe200000000ff */
[----:B------:R-:W2:Y:S04]  /*2e150*/  LDL.LU.64 R56, [R1+0xa80] ;  /* 0x000a800001387983 */ /* 0x000ea80000300a00 */
[----:B---3--:R0:W-:Y:S01]  /*2e160*/  @P3 STG.E.U8 desc[UR20][R54.64], R4 ;  /* 0x0000000436003986 */ /* 0x0081e2000c101114 */
[----:B------:R-:W-:-:S03]  /*2e170*/  PRMT R76, R76, 0x7773, RZ ;  /* 0x000077734c4c7816 */ /* 0x000fc600000000ff */
[----:B0-----:R-:W3:Y:S01]  /*2e180*/  LDL.LU.64 R54, [R1+0xa78] ;  /* 0x000a780001367983 */ /* 0x001ee20000300a00 */
[----:B------:R-:W-:-:S03]  /*2e190*/  LOP3.LUT P2, RZ, R17, 0x8, RZ, 0xc0, !PT ;  /* 0x0000000811ff7812 */ /* 0x000fc6000784c0ff */
[----:B----4-:R0:W-:Y:S01]  /*2e1a0*/  @P6 STG.E.U8 desc[UR20][R52.64], R76 ;  /* 0x0000004c34006986 */ /* 0x0101e2000c101114 */
[----:B------:R-:W-:-:S03]  /*2e1b0*/  PRMT R4, R77, 0x7770, RZ ;  /* 0x000077704d047816 */ /* 0x000fc600000000ff */
[----:B0-----:R-:W4:Y:S01]  /*2e1c0*/  LDL.LU.64 R52, [R1+0xa70] ;  /* 0x000a700001347983 */ /* 0x001f220000300a00 */
[----:B------:R-:W-:-:S05]  /*2e1d0*/  LOP3.LUT P1, RZ, R17, 0x20, RZ, 0xc0, !PT ;  /* 0x0000002011ff7812 */ /* 0x000fca000782c0ff */
[----:B------:R0:W-:Y:S04]  /*2e1e0*/  @P2 STG.E.U8 desc[UR20][R50.64], R4 ;  /* 0x0000000432002986 */ /* 0x0001e8000c101114 */
[----:B0-----:R-:W4:Y:S01]  /*2e1f0*/  LDL.LU.64 R50, [R1+0xa68] ;  /* 0x000a680001327983 */ /* 0x001f220000300a00 */
[----:B------:R-:W-:Y:S02]  /*2e200*/  PRMT R4, R77, 0x7771, RZ ;  /* 0x000077714d047816 */ /* 0x000fe400000000ff */
[----:B------:R-:W-:-:S03]  /*2e210*/  LOP3.LUT P0, RZ, R17, 0x100, RZ, 0xc0, !PT ;  /* 0x0000010011ff7812 */ /* 0x000fc6000780c0ff */
[----:B------:R0:W-:Y:S04]  /*2e220*/  @P1 STG.E.U8 desc[UR20][R48.64], R4 ;  /* 0x0000000430001986 */ /* 0x0001e8000c101114 */
[----:B0-----:R-:W4:Y:S01]  /*2e230*/  LDL.LU.64 R48, [R1+0xa60] ;  /* 0x000a600001307983 */ /* 0x001f220000300a00 */
[----:B------:R-:W-:Y:S02]  /*2e240*/  PRMT R4, R77, 0x7772, RZ ;  /* 0x000077724d047816 */ /* 0x000fe400000000ff */
[----:B------:R-:W-:-:S03]  /*2e250*/  LOP3.LUT P5, RZ, R17, 0x400, RZ, 0xc0, !PT ;  /* 0x0000040011ff7812 */ /* 0x000fc600078ac0ff */
[----:B------:R0:W-:Y:S01]  /*2e260*/  @P0 STG.E.U8 desc[UR20][R168.64], R4 ;  /* 0x00000004a8000986 */ /* 0x0001e2000c101114 */
[----:B------:R-:W-:-:S03]  /*2e270*/  PRMT R77, R77, 0x7773, RZ ;  /* 0x000077734d4d7816 */ /* 0x000fc600000000ff */
[----:B0-----:R-:W4:Y:S06]  /*2e280*/  LDL.LU.64 R168, [R1+0xa58] ;  /* 0x000a580001a87983 */ /* 0x001f2c0000300a00 */
[----:B--2---:R0:W-:Y:S04]  /*2e290*/  @P5 STG.E.U8 desc[UR20][R170.64], R77 ;  /* 0x0000004daa005986 */ /* 0x0041e8000c101114 */
[----:B0-----:R-:W2:Y:S01]  /*2e2a0*/  LDL.LU.64 R170, [R1+0xa50] ;  /* 0x000a500001aa7983 */ /* 0x001ea20000300a00 */
[----:B------:R-:W-:-:S02]  /*2e2b0*/  LOP3.LUT P4, RZ, R3, 0x20, RZ, 0xc0, !PT ;  /* 0x0000002003ff7812 */ /* 0x000fc4000788c0ff */
        /* <DEDUP_REMOVED lines=23> */
[----:B------:R-:W-:Y:S02]  /*2e430*/  LOP3.LUT P4, RZ, R3, 0x1000, RZ, 0xc0, !PT ;  /* 0x0000100003ff7812 */ /* 0x000fe4000788c0ff */
[C---:B------:R-:W-:Y:S01]  /*2e440*/  LOP3.LUT P0, RZ, R17.reuse, 0x10000, RZ, 0xc0, !PT ;  /* 0x0001000011ff7812 */ /* 0x040fe2000780c0ff */
[----:B------:R0:W-:Y:S01]  /*2e450*/  @P2 STG.E.U8 desc[UR20][R62.64], R4 ;  /* 0x000000043e002986 */ /* 0x0001e2000c101114 */
[----:B------:R-:W-:Y:S02]  /*2e460*/  LOP3.LUT R190, R190, 0xbfffffff, RZ, 0xc0, !PT ;  /* 0xbfffffffbebe7812 */ /* 0x000fe400078ec0ff */
[----:B------:R-:W-:Y:S02]  /*2e470*/  LOP3.LUT P5, RZ, R17, 0x40000, RZ, 0xc0, !PT ;  /* 0x0004000011ff7812 */ /* 0x000fe400078ac0ff */
[----:B0-----:R-:W-:-:S05]  /*2e480*/  PRMT R4, R78, 0x7771, RZ ;  /* 0x000077714e047816 */ /* 0x001fca00000000ff */
[----:B------:R-:W-:Y:S02]  /*2e490*/  @P4 LOP3.LUT R190, R190, 0x40000000, RZ, 0xfc, !PT ;  /* 0x40000000bebe4812 */ /* 0x000fe400078efcff */
[----:B------:R-:W-:Y:S01]  /*2e4a0*/  LOP3.LUT P4, RZ, R3, 0x800, RZ, 0xc0, !PT ;  /* 0x0000080003ff7812 */ /* 0x000fe2000788c0ff */
[----:B------:R0:W-:Y:S02]  /*2e4b0*/  @P1 STG.E.U8 desc[UR20][R60.64], R4 ;  /* 0x000000043c001986 */ /* 0x0001e4000c101114 */
[C---:B0-----:R-:W-:Y:S02]  /*2e4c0*/  PRMT R4, R78.reuse, 0x7772, RZ ;  /* 0x000077724e047816 */ /* 0x041fe400000000ff */
[----:B------:R-:W-:-:S03]  /*2e4d0*/  PRMT R78, R78, 0x7773, RZ ;  /* 0x000077734e4e7816 */ /* 0x000fc600000000ff */
[----:B------:R0:W-:Y:S04]  /*2e4e0*/  @P0 STG.E.U8 desc[UR20][R58.64], R4 ;  /* 0x000000043a000986 */ /* 0x0001e8000c101114 */
[----:B------:R-:W-:Y:S01]  /*2e4f0*/  @P5 STG.E.U8 desc[UR20][R56.64], R78 ;  /* 0x0000004e38005986 */ /* 0x000fe2000c101114 */
[----:B0-----:R-:W-:-:S05]  /*2e500*/  PRMT R4, R79, 0x7770, RZ ;  /* 0x000077704f047816 */ /* 0x001fca00000000ff */
[----:B---3--:R0:W-:Y:S01]  /*2e510*/  @P4 STG.E.U8 desc[UR20][R54.64], R4 ;  /* 0x0000000436004986 */ /* 0x0081e2000c101114 */
[----:B------:R-:W-:Y:S02]  /*2e520*/  LOP3.LUT P4, RZ, R190, 0x40000000, RZ, 0xc0, !PT ;  /* 0x40000000beff7812 */ /* 0x000fe4000788c0ff */
[----:B0-----:R-:W-:-:S11]  /*2e530*/  PRMT R4, R79, 0x7771, RZ ;  /* 0x000077714f047816 */ /* 0x001fd600000000ff */
[----:B----4-:R0:W-:Y:S01]  /*2e540*/  @P4 STG.E.U8 desc[UR20][R52.64], R4 ;  /* 0x0000000434004986 */ /* 0x0101e2000c101114 */
        /* <DEDUP_REMOVED lines=11> */
[----:B--2---:R0:W-:Y:S01]  /*2e600*/  @P4 STG.E.U8 desc[UR20][R170.64], R4 ;  /* 0x00000004aa004986 */ /* 0x0041e2000c101114 */
[----:B------:R-:W-:Y:S02]  /*2e610*/  LOP3.LUT P4, RZ, R190, 0x2000000, RZ, 0xc0, !PT ;  /* 0x02000000beff7812 */ /* 0x000fe4000788c0ff */
[----:B0-----:R-:W-:Y:S01]  /*2e620*/  PRMT R4, R80, 0x7772, RZ ;  /* 0x0000777250047816 */ /* 0x001fe200000000ff */
[----:B------:R-:W2:Y:S10]  /*2e630*/  LDL.LU.64 R170, [R1+0xa48] ;  /* 0x000a480001aa7983 */ /* 0x000eb40000300a00 */
[----:B------:R0:W-:Y:S01]  /*2e640*/  @P4 STG.E.U8 desc[UR20][R240.64], R4 ;  /* 0x00000004f0004986 */ /* 0x0001e2000c101114 */
[----:B------:R-:W-:-:S02]  /*2e650*/  LOP3.LUT P4, RZ, R190, 0x1000000, RZ, 0xc0, !PT ;  /* 0x01000000beff7812 */ /* 0x000fc4000788c0ff */
[----:B------:R-:W-:Y:S01]  /*2e660*/  PRMT R80, R80, 0x7773, RZ ;  /* 0x0000777350507816 */ /* 0x000fe200000000ff */
[----:B------:R-:W3:Y:S01]  /*2e670*/  LDL.LU.64 R54, [R1+0xa40] ;  /* 0x000a400001367983 */ /* 0x000ee20000300a00 */
[C---:B------:R-:W-:Y:S02]  /*2e680*/  LOP3.LUT P3, RZ, R3.reuse, 0x100, RZ, 0xc0, !PT ;  /* 0x0000010003ff7812 */ /* 0x040fe4000786c0ff */
[----:B------:R-:W-:Y:S01]  /*2e690*/  LOP3.LUT P6, RZ, R3, 0x8, RZ, 0xc0, !PT ;  /* 0x0000000803ff7812 */ /* 0x000fe200078cc0ff */
[----:B------:R-:W4:Y:S01]  /*2e6a0*/  LDL.LU.64 R52, [R1+0xa38] ;  /* 0x000a380001347983 */ /* 0x000f220000300a00 */
[----:B0-----:R-:W-:-:S03]  /*2e6b0*/  PRMT R4, R81, 0x7770, RZ ;  /* 0x0000777051047816 */ /* 0x001fc600000000ff */
[----:B------:R-:W4:Y:S04]  /*2e6c0*/  LDL.LU.64 R50, [R1+0xa30] ;  /* 0x000a300001327983 */ /* 0x000f280000300a00 */
[----:B------:R-:W-:Y:S01]  /*2e6d0*/  @P4 STG.E.U8 desc[UR20][R238.64], R80 ;  /* 0x00000050ee004986 */ /* 0x000fe2000c101114 */
[C---:B------:R-:W-:Y:S02]  /*2e6e0*/  LOP3.LUT P4, RZ, R190.reuse, 0x800000, RZ, 0xc0, !PT ;  /* 0x00800000beff7812 */ /* 0x040fe4000788c0ff */
[----:B------:R-:W-:Y:S01]  /*2e6f0*/  LOP3.LUT R190, R190, 0xffff7fff, RZ, 0xc0, !PT ;  /* 0xffff7fffbebe7812 */ /* 0x000fe200078ec0ff */
[----:B------:R-:W4:Y:S01]  /*2e700*/  LDL.LU.64 R48, [R1+0xa28] ;  /* 0x000a280001307983 */ /* 0x000f220000300a00 */
[C---:B------:R-:W-:Y:S02]  /*2e710*/  LOP3.LUT P2, RZ, R3.reuse, 0x40, RZ, 0xc0, !PT ;  /* 0x0000004003ff7812 */ /* 0x040fe4000784c0ff */
[C---:B------:R-:W-:Y:S01]  /*2e720*/  LOP3.LUT P1, RZ, R3.reuse, 0x2, RZ, 0xc0, !PT ;  /* 0x0000000203ff7812 */ /* 0x040fe2000782c0ff */
[----:B------:R-:W4:Y:S06]  /*2e730*/  LDL.LU.64 R168, [R1+0xa20] ;  /* 0x000a200001a87983 */ /* 0x000f2c0000300a00 */
[----:B------:R0:W-:Y:S01]  /*2e740*/  @P4 STG.E.U8 desc[UR20][R236.64], R4 ;  /* 0x00000004ec004986 */ /* 0x0001e2000c101114 */
        /* <DEDUP_REMOVED lines=13> */
[----:B0-----:R-:W-:-:S09]  /*2e820*/  PRMT R4, R81, 0x7771, RZ ;  /* 0x0000777151047816 */ /* 0x001fd200000000ff */
[----:B------:R-:W-:Y:S02]  /*2e830*/  @P4 LOP3.LUT R190, R190, 0x80000, RZ, 0xfc, !PT ;  /* 0x00080000bebe4812 */ /* 0x000fe400078efcff */
[C---:B------:R-:W-:Y:S02]  /*2e840*/  LOP3.LUT P4, RZ, R3.reuse, 0x200000, RZ, 0xc0, !PT ;  /* 0x0020000003ff7812 */ /* 0x040fe4000788c0ff */
[----:B------:R-:W-:Y:S01]  /*2e850*/  LOP3.LUT R190, R190, 0xffefffff, RZ, 0xc0, !PT ;  /* 0xffefffffbebe7812 */ /* 0x000fe200078ec0ff */
[----:B------:R0:W-:Y:S01]  /*2e860*/  @P3 STG.E.U8 desc[UR20][R234.64], R4 ;  /* 0x00000004ea003986 */ /* 0x0001e2000c101114 */
[----:B------:R-:W-:-:S09]  /*2e870*/  LOP3.LUT P0, RZ, R3, 0x10, RZ, 0xc0, !PT ;  /* 0x0000001003ff7812 */ /* 0x000fd2000780c0ff */
[----:B------:R-:W-:Y:S02]  /*2e880*/  @P4 LOP3.LUT R190, R190, 0x100000, RZ, 0xfc, !PT ;  /* 0x00100000bebe4812 */ /* 0x000fe400078efcff */
[----:B0-----:R-:W-:Y:S02]  /*2e890*/  PRMT R4, R81, 0x7772, RZ ;  /* 0x0000777251047816 */ /* 0x001fe400000000ff */
[----:B------:R-:W-:Y:S02]  /*2e8a0*/  LOP3.LUT P4, RZ, R17, 0x200000, RZ, 0xc0, !PT ;  /* 0x0020000011ff7812 */ /* 0x000fe4000788c0ff */
[----:B------:R-:W-:Y:S01]  /*2e8b0*/  PRMT R81, R81, 0x7773, RZ ;  /* 0x0000777351517816 */ /* 0x000fe200000000ff */
[----:B------:R0:W-:Y:S01]  /*2e8c0*/  @P6 STG.E.U8 desc[UR20][R232.64], R4 ;  /* 0x00000004e8006986 */ /* 0x0001e2000c101114 */
[----:B------:R-:W-:Y:S02]  /*2e8d0*/  LOP3.LUT P5, RZ, R3, 0x40000, RZ, 0xc0, !PT ;  /* 0x0004000003ff7812 */ /* 0x000fe400078ac0ff */
[----:B------:R-:W-:Y:S01]  /*2e8e0*/  LOP3.LUT R190, R190, 0xffdfffff, RZ, 0xc0, !PT ;  /* 0xffdfffffbebe7812 */ /* 0x000fe200078ec0ff */
[----:B------:R-:W-:Y:S01]  /*2e8f0*/  @P2 STG.E.U8 desc[UR20][R230.64], R81 ;  /* 0x00000051e6002986 */ /* 0x000fe2000c101114 */
[----:B0-----:R-:W-:-:S05]  /*2e900*/  PRMT R4, R82, 0x7770, RZ ;  /* 0x0000777052047816 */ /* 0x001fca00000000ff */
[----:B------:R-:W-:Y:S01]  /*2e910*/  @P4 LOP3.LUT R190, R190, 0x200000, RZ, 0xfc, !PT ;  /* 0x00200000bebe4812 */ /* 0x000fe200078efcff */
[----:B------:R0:W-:Y:S01]  /*2e920*/  @P1 STG.E.U8 desc[UR20][R228.64], R4 ;  /* 0x00000004e4001986 */ /* 0x0001e2000c101114 */
[----:B------:R-:W-:Y:S02]  /*2e930*/  LOP3.LUT P2, RZ, R3, 0x100000, RZ, 0xc0, !PT ;  /* 0x0010000003ff7812 */ /* 0x000fe4000784c0ff */
[----:B------:R-:W-:Y:S02]  /*2e940*/  LOP3.LUT P4, RZ, R17, 0x100000, RZ, 0xc0, !PT ;  /* 0x0010000011ff7812 */ /* 0x000fe4000788c0ff */
[----:B------:R-:W-:Y:S02]  /*2e950*/  LOP3.LUT P1, RZ, R3, 0x20000, RZ, 0xc0, !PT ;  /* 0x0002000003ff7812 */ /* 0x000fe4000782c0ff */
[----:B0-----:R-:W-:-:S05]  /*2e960*/  PRMT R4, R82, 0x7771, RZ ;  /* 0x0000777152047816 */ /* 0x001fca00000000ff */
[----:B------:R0:W-:Y:S01]  /*2e970*/  @P0 STG.E.U8 desc[UR20][R226.64], R4 ;  /* 0x00000004e2000986 */ /* 0x0001e2000c101114 */
[----:B------:R-:W-:Y:S02]  /*2e980*/  LOP3.LUT P0, RZ, R3, 0x80000, RZ, 0xc0, !PT ;  /* 0x0008000003ff7812 */ /* 0x000fe4000780c0ff */
[----:B------:R-:W-:Y:S02]  /*2e990*/  LOP3.LUT R190, R190, 0xffbfffff, RZ, 0xc0, !PT ;  /* 0xffbfffffbebe7812 */ /* 0x000fe400078ec0ff */
[C---:B0-----:R-:W-:Y:S02]  /*2e9a0*/  PRMT R4, R82.reuse, 0x7772, RZ ;  /* 0x0000777252047816 */ /* 0x041fe400000000ff */
[----:B------:R-:W-:-:S03]  /*2e9b0*/  PRMT R82, R82, 0x7773, RZ ;  /* 0x0000777352527816 */ /* 0x000fc600000000ff */
[----:B------:R0:W-:Y:S01]  /*2e9c0*/  @P5 STG.E.U8 desc[UR20][R224.64], R4 ;  /* 0x00000004e0005986 */ /* 0x0001e2000c101114 */
[----:B------:R-:W-:Y:S02]  /*2e9d0*/  LOP3.LUT P5, RZ, R2, 0x800, RZ, 0xc0, !PT ;  /* 0x0000080002ff7812 */ /* 0x000fe400078ac0ff */
[----:B------:R-:W-:Y:S01]  /*2e9e0*/  @P4 LOP3.LUT R190, R190, 0x400000, RZ, 0xfc, !PT ;  /* 0x00400000bebe4812 */ /* 0x000fe200078efcff */
[----:B------:R-:W-:Y:S01]  /*2e9f0*/  @P2 STG.E.U8 desc[UR20][R222.64], R82 ;  /* 0x00000052de002986 */ /* 0x000fe2000c101114 */
[----:B------:R-:W-:Y:S02]  /*2ea00*/  LOP3.LUT P4, RZ, R2, 0x100, RZ, 0xc0, !PT ;  /* 0x0000010002ff7812 */ /* 0x000fe4000788c0ff */
        /* <DEDUP_REMOVED lines=47> */
[----:B------:R-:W-:Y:S02]  /*2ed00*/  LOP3.LUT P6, RZ, R17, 0x2000000, RZ, 0xc0, !PT ;  /* 0x0200000011ff7812 */ /* 0x000fe400078cc0ff */
[----:B0-----:R-:W-:-:S07]  /*2ed10*/  PRMT R4, R86, 0x7770, RZ ;  /* 0x0000777056047816 */ /* 0x001fce00000000ff */
[----:B------:R-:W-:Y:S02]  /*2ed20*/  @P4 LOP3.LUT R190, R190, 0x800, RZ, 0xfc, !PT ;  /* 0x00000800bebe4812 */ /* 0x000fe400078efcff */
[----:B------:R-:W-:Y:S01]  /*2ed30*/  LOP3.LUT P4, RZ, R3, 0x40000000, RZ, 0xc0, !PT ;  /* 0x4000000003ff7812 */ /* 0x000fe2000788c0ff */
[----:B------:R0:W-:Y:S01]  /*2ed40*/  @P3 STG.E.U8 desc[UR20][R196.64], R4 ;  /* 0x00000004c4003986 */ /* 0x0001e2000c101114 */
[C---:B------:R-:W-:Y:S02]  /*2ed50*/  LOP3.LUT P2, RZ, R17.reuse, 0x4000000, RZ, 0xc0, !PT ;  /* 0x0400000011ff7812 */ /* 0x040fe4000784c0ff */
[----:B------:R-:W-:Y:S02]  /*2ed60*/  LOP3.LUT R190, R190, 0xffffefff, RZ, 0xc0, !PT ;  /* 0xffffefffbebe7812 */ /* 0x000fe400078ec0ff */
[----:B------:R-:W-:Y:S02]  /*2ed70*/  LOP3.LUT P1, RZ, R17, 0x8000000, RZ, 0xc0, !PT ;  /* 0x0800000011ff7812 */ /* 0x000fe4000782c0ff */
[----:B------:R-:W-:-:S02]  /*2ed80*/  LOP3.LUT P0, RZ, R3, 0x4000000, RZ, 0xc0, !PT ;  /* 0x0400000003ff7812 */ /* 0x000fc4000780c0ff */
[----:B0-----:R-:W-:-:S03]  /*2ed90*/  PRMT R4, R86, 0x7771, RZ ;  /* 0x0000777156047816 */ /* 0x001fc600000000ff */
[----:B------:R-:W-:Y:S02]  /*2eda0*/  @P4 LOP3.LUT R190, R190, 0x1000, RZ, 0xfc, !PT ;  /* 0x00001000bebe4812 */ /* 0x000fe400078efcff */
[C---:B------:R-:W-:Y:S01]  /*2edb0*/  LOP3.LUT P4, RZ, R3.reuse, 0x20000000, RZ, 0xc0, !PT ;  /* 0x2000000003ff7812 */ /* 0x040fe2000788c0ff */
[----:B------:R0:W-:Y:S01]  /*2edc0*/  @P6 STG.E.U8 desc[UR20][R194.64], R4 ;  /* 0x00000004c2006986 */ /* 0x0001e2000c101114 */
[----:B------:R-:W-:Y:S02]  /*2edd0*/  LOP3.LUT P5, RZ, R3, 0x2000000, RZ, 0xc0, !PT ;  /* 0x0200000003ff7812 */ /* 0x000fe400078ac0ff */
[----:B------:R-:W-:Y:S02]  /*2ede0*/  LOP3.LUT R190, R190, 0xffffdfff, RZ, 0xc0, !PT ;  /* 0xffffdfffbebe7812 */ /* 0x000fe400078ec0ff */
[C---:B0-----:R-:W-:Y:S02]  /*2edf0*/  PRMT R4, R86.reuse, 0x7772, RZ ;  /* 0x0000777256047816 */ /* 0x041fe400000000ff */
[----:B------:R-:W-:-:S03]  /*2ee00*/  PRMT R86, R86, 0x7773, RZ ;  /* 0x0000777356567816 */ /* 0x000fc600000000ff */
[----:B------:R0:W-:Y:S01]  /*2ee10*/  @P2 STG.E.U8 desc[UR20][R192.64], R4 ;  /* 0x00000004c0002986 */ /* 0x0001e2000c101114 */
[----:B------:R-:W-:-:S03]  /*2ee20*/  LOP3.LUT P2, RZ, R17, 0x10000000, RZ, 0xc0, !PT ;  /* 0x1000000011ff7812 */ /* 0x000fc6000784c0ff */
[----:B------:R-:W-:Y:S01]  /*2ee30*/  @P1 STG.E.U8 desc[UR20][R188.64], R86 ;  /* 0x00000056bc001986 */ /* 0x000fe2000c101114 */
[----:B------:R-:W-:Y:S02]  /*2ee40*/  @P4 LOP3.LUT R190, R190, 0x2000, RZ, 0xfc, !PT ;  /* 0x00002000bebe4812 */ /* 0x000fe400078efcff */
[----:B0-----:R-:W-:Y:S02]  /*2ee50*/  PRMT R4, R87, 0x7770, RZ ;  /* 0x0000777057047816 */ /* 0x001fe400000000ff */
[----:B------:R-:W-:-:S03]  /*2ee60*/  LOP3.LUT P4, RZ, R17, 0x80000000, RZ, 0xc0, !PT ;  /* 0x8000000011ff7812 */ /* 0x000fc6000788c0ff */
[----:B------:R0:W-:Y:S01]  /*2ee70*/  @P0 STG.E.U8 desc[UR20][R186.64], R4 ;  /* 0x00000004ba000986 */ /* 0x0001e2000c101114 */
        /* <DEDUP_REMOVED lines=9> */
[----:B------:R-:W-:Y:S02]  /*2ef10*/  @P4 LOP3.LUT R190, R190, 0x4000, RZ, 0xfc, !PT ;  /* 0x00004000bebe4812 */ /* 0x000fe400078efcff */
[----:B------:R-:W-:Y:S01]  /*2ef20*/  LOP3.LUT P4, RZ, R17, 0x40000000, RZ, 0xc0, !PT ;  /* 0x4000000011ff7812 */ /* 0x000fe2000788c0ff */
[----:B------:R-:W-:Y:S01]  /*2ef30*/  @P1 STG.E.U8 desc[UR20][R180.64], R87 ;  /* 0x00000057b4001986 */ /* 0x000fe2000c101114 */
[----:B0-----:R-:W-:-:S05]  /*2ef40*/  PRMT R4, R88, 0x7770, RZ ;  /* 0x0000777058047816 */ /* 0x001fca00000000ff */
[----:B------:R0:W-:Y:S02]  /*2ef50*/  @P0 STG.E.U8 desc[UR20][R178.64], R4 ;  /* 0x00000004b2000986 */ /* 0x0001e4000c101114 */
[----:B0-----:R-:W-:-:S05]  /*2ef60*/  PRMT R4, R88, 0x7771, RZ ;  /* 0x0000777158047816 */ /* 0x001fca00000000ff */
[----:B------:R0:W-:Y:S02]  /*2ef70*/  @P5 STG.E.U8 desc[UR20][R176.64], R4 ;  /* 0x00000004b0005986 */ /* 0x0001e4000c101114 */
[----:B0-----:R-:W-:-:S05]  /*2ef80*/  PRMT R4, R88, 0x7772, RZ ;  /* 0x0000777258047816 */ /* 0x001fca00000000ff */
        /* <DEDUP_REMOVED lines=30> */
[----:B------:R-:W-:Y:S01]  /*2f170*/  @P3 STG.E.U8 desc[UR20][R28.64], R90 ;  /* 0x0000005a1c003986 */ /* 0x000fe2000c101114 */
[----:B0-----:R-:W-:-:S05]  /*2f180*/  PRMT R4, R91, 0x7770, RZ ;  /* 0x000077705b047816 */ /* 0x001fca00000000ff */
[----:B------:R0:W-:Y:S01]  /*2f190*/  @P6 STG.E.U8 desc[UR20][R26.64], R4 ;  /* 0x000000041a006986 */ /* 0x0001e2000c101114 */
[C---:B------:R-:W-:Y:S02]  /*2f1a0*/  LOP3.LUT P0, RZ, R2.reuse, 0x40, RZ, 0xc0, !PT ;  /* 0x0000004002ff7812 */ /* 0x040fe4000780c0ff */
[----:B------:R-:W-:Y:S02]  /*2f1b0*/  LOP3.LUT P5, RZ, R2, 0x80, RZ, 0xc0, !PT ;  /* 0x0000008002ff7812 */ /* 0x000fe400078ac0ff */
[----:B0-----:R-:W-:-:S05]  /*2f1c0*/  PRMT R4, R91, 0x7771, RZ ;  /* 0x000077715b047816 */ /* 0x001fca00000000ff */
[----:B------:R0:W-:Y:S01]  /*2f1d0*/  @P2 STG.E.U8 desc[UR20][R24.64], R4 ;  /* 0x0000000418002986 */ /* 0x0001e2000c101114 */
[----:B------:R-:W-:Y:S02]  /*2f1e0*/  LOP3.LUT P2, RZ, R2, 0x200, RZ, 0xc0, !PT ;  /* 0x0000020002ff7812 */ /* 0x000fe4000784c0ff */
[C---:B0-----:R-:W-:Y:S02]  /*2f1f0*/  PRMT R4, R91.reuse, 0x7772, RZ ;  /* 0x000077725b047816 */ /* 0x041fe400000000ff */
[----:B------:R-:W-:-:S03]  /*2f200*/  PRMT R91, R91, 0x7773, RZ ;  /* 0x000077735b5b7816 */ /* 0x000fc600000000ff */
[----:B------:R0:W-:Y:S04]  /*2f210*/  @P1 STG.E.U8 desc[UR20][R22.64], R4 ;  /* 0x0000000416001986 */ /* 0x0001e8000c101114 */
[----:B------:R-:W-:Y:S01]  /*2f220*/  @P0 STG.E.U8 desc[UR20][R20.64], R91 ;  /* 0x0000005b14000986 */ /* 0x000fe2000c101114 */
[----:B0-----:R-:W-:-:S05]  /*2f230*/  PRMT R4, R92, 0x7770, RZ ;  /* 0x000077705c047816 */ /* 0x001fca00000000ff */
[----:B------:R0:W-:Y:S02]  /*2f240*/  @P5 STG.E.U8 desc[UR20][R8.64], R4 ;  /* 0x0000000408005986 */ /* 0x0001e4000c101114 */
[----:B0-----:R-:W-:-:S05]  /*2f250*/  PRMT R4, R92, 0x7771, RZ ;  /* 0x000077715c047816 */ /* 0x001fca00000000ff */
[----:B--2---:R0:W-:Y:S04]  /*2f260*/  @P2 STG.E.U8 desc[UR20][R170.64], R4 ;  /* 0x00000004aa002986 */ /* 0x0041e8000c101114 */
[----:B0-----:R-:W2:Y:S01]  /*2f270*/  LDL.LU.64 R170, [R1+0xa18] ;  /* 0x000a180001aa7983 */ /* 0x001ea20000300a00 */
[----:B------:R-:W-:Y:S02]  /*2f280*/  LOP3.LUT P4, RZ, R16, 0x40000, RZ, 0xc0, !PT ;  /* 0x0004000010ff7812 */ /* 0x000fe4000788c0ff */
[----:B------:R-:W-:Y:S01]  /*2f290*/  LOP3.LUT R3, R3, 0x7fffffff, RZ, 0xc0, !PT ;  /* 0x7fffffff03037812 */ /* 0x000fe200078ec0ff */
[----:B------:R-:W2:Y:S01]  /*2f2a0*/  LDL.LU.64 R66, [R1+0xa10] ;  /* 0x000a100001427983 */ /* 0x000ea20000300a00 */
[----:B------:R-:W-:-:S03]  /*2f2b0*/  LOP3.LUT R190, R190, 0xfffffffe, RZ, 0xc0, !PT ;  /* 0xfffffffebebe7812 */ /* 0x000fc600078ec0ff */
[----:B------:R-:W2:Y:S04]  /*2f2c0*/  LDL.LU.64 R64, [R1+0xa08] ;  /* 0x000a080001407983 */ /* 0x000ea80000300a00 */
[----:B------:R-:W2:Y:S02]  /*2f2d0*/  LDL.LU.64 R62, [R1+0xa00] ;  /* 0x000a0000013e7983 */ /* 0x000ea40000300a00 */
[----:B------:R-:W-:Y:S02]  /*2f2e0*/  @P4 LOP3.LUT R3, R3, 0x80000000, RZ, 0xfc, !PT ;  /* 0x8000000003034812 */ /* 0x000fe400078efcff */
[C---:B------:R-:W-:Y:S01]  /*2f2f0*/  LOP3.LUT P4, RZ, R16.reuse, 0x80000, RZ, 0xc0, !PT ;  /* 0x0008000010ff7812 */ /* 0x040fe2000788c0ff */
[----:B------:R-:W2:Y:S01]  /*2f300*/  LDL.LU.64 R60, [R1+0x9f8] ;  /* 0x0009f800013c7983 */ /* 0x000ea20000300a00 */
[----:B------:R-:W-:-:S02]  /*2f310*/  LOP3.LUT P1, RZ, R16, 0x20000000, RZ, 0xc0, !PT ;  /* 0x2000000010ff7812 */ /* 0x000fc4000782c0ff */
[C---:B------:R-:W-:Y:S01]  /*2f320*/  LOP3.LUT P0, RZ, R16.reuse, 0x10000000, RZ, 0xc0, !PT ;  /* 0x1000000010ff7812 */ /* 0x040fe2000780c0ff */
[----:B------:R-:W2:Y:S01]  /*2f330*/  LDL.LU.64 R58, [R1+0x9f0] ;  /* 0x0009f000013a7983 */ /* 0x000ea20000300a00 */
[----:B------:R-:W-:Y:S02]  /*2f340*/  LOP3.LUT P5, RZ, R16, 0x8000000, RZ, 0xc0, !PT ;  /* 0x0800000010ff7812 */ /* 0x000fe400078ac0ff */
[----:B------:R-:W-:Y:S01]  /*2f350*/  PRMT R4, R92, 0x7772, RZ ;  /* 0x000077725c047816 */ /* 0x000fe200000000ff */
[----:B------:R-:W2:Y:S04]  /*2f360*/  LDL.LU.64 R56, [R1+0x9e8] ;  /* 0x0009e80001387983 */ /* 0x000ea80000300a00 */
[----:B------:R-:W-:Y:S02]  /*2f370*/  @P4 LOP3.LUT R190, R190, 0x1, RZ, 0xfc, !PT ;  /* 0x00000001bebe4812 */ /* 0x000fe400078efcff */
        /* <DEDUP_REMOVED lines=17> */
[----:B---3--:R0:W-:Y:S01]  /*2f490*/  @P1 STG.E.U8 desc[UR20][R54.64], R4 ;  /* 0x0000000436001986 */ /* 0x0081e2000c101114 */
[----:B------:R-:W-:-:S09]  /*2f4a0*/  PRMT R92, R92, 0x7773, RZ ;  /* 0x000077735c5c7816 */ /* 0x000fd200000000ff */
[----:B------:R-:W-:Y:S02]  /*2f4b0*/  @P4 LOP3.LUT R190, R190, 0x40, RZ, 0xfc, !PT ;  /* 0x00000040bebe4812 */ /* 0x000fe400078efcff */
[----:B------:R-:W-:Y:S02]  /*2f4c0*/  LOP3.LUT P4, RZ, R16, 0x4000000, RZ, 0xc0, !PT ;  /* 0x0400000010ff7812 */ /* 0x000fe4000788c0ff */
[C---:B0-----:R-:W-:Y:S01]  /*2f4d0*/  PRMT R4, R93.reuse, 0x7770, RZ ;  /* 0x000077705d047816 */ /* 0x041fe200000000ff */
[----:B----4-:R0:W-:Y:S04]  /*2f4e0*/  @P0 STG.E.U8 desc[UR20][R52.64], R92 ;  /* 0x0000005c34000986 */ /* 0x0101e8000c101114 */
[----:B------:R1:W-:Y:S04]  /*2f4f0*/  @P5 STG.E.U8 desc[UR20][R50.64], R4 ;  /* 0x0000000432005986 */ /* 0x0003e8000c101114 */
[----:B------:R-:W3:Y:S04]  /*2f500*/  LDL.LU.64 R54, [R1+0x9e0] ;  /* 0x0009e00001367983 */ /* 0x000ee80000300a00 */
[----:B0-----:R-:W4:Y:S01]  /*2f510*/  LDL.LU.64 R52, [R1+0x9d8] ;  /* 0x0009d80001347983 */ /* 0x001f220000300a00 */
[----:B-1----:R-:W-:-:S03]  /*2f520*/  PRMT R4, R93, 0x7771, RZ ;  /* 0x000077715d047816 */ /* 0x002fc600000000ff */
[----:B------:R-:W4:Y:S04]  /*2f530*/  LDL.LU.64 R50, [R1+0x9d0] ;  /* 0x0009d00001327983 */ /* 0x000f280000300a00 */
[----:B------:R0:W-:Y:S01]  /*2f540*/  @P4 STG.E.U8 desc[UR20][R48.64], R4 ;  /* 0x0000000430004986 */ /* 0x0001e2000c101114 */
[C---:B------:R-:W-:Y:S02]  /*2f550*/  LOP3.LUT P4, RZ, R190.reuse, 0x40, RZ, 0xc0, !PT ;  /* 0x00000040beff7812 */ /* 0x040fe4000788c0ff */
[----:B0-----:R-:W-:Y:S01]  /*2f560*/  PRMT R4, R93, 0x7772, RZ ;  /* 0x000077725d047816 */ /* 0x001fe200000000ff */
[----:B------:R-:W4:Y:S10]  /*2f570*/  LDL.LU.64 R48, [R1+0x9c8] ;  /* 0x0009c80001307983 */ /* 0x000f340000300a00 */
[----:B------:R0:W-:Y:S01]  /*2f580*/  @P4 STG.E.U8 desc[UR20][R168.64], R4 ;  /* 0x00000004a8004986 */ /* 0x0001e2000c101114 */
[----:B------:R-:W-:-:S02]  /*2f590*/  LOP3.LUT P4, RZ, R190, 0x20, RZ, 0xc0, !PT ;  /* 0x00000020beff7812 */ /* 0x000fc4000788c0ff */
[----:B------:R-:W-:Y:S01]  /*2f5a0*/  PRMT R93, R93, 0x7773, RZ ;  /* 0x000077735d5d7816 */ /* 0x000fe200000000ff */
[----:B0-----:R-:W4:Y:S10]  /*2f5b0*/  LDL.LU.64 R168, [R1+0x9c0] ;  /* 0x0009c00001a87983 */ /* 0x001f340000300a00 */
[----:B--2---:R0:W-:Y:S04]  /*2f5c0*/  @P4 STG.E.U8 desc[UR20][R170.64], R93 ;  /* 0x0000005daa004986 */ /* 0x0041e8000c101114 */
[----:B0-----:R-:W2:Y:S01]  /*2f5d0*/  LDL.LU.64 R170, [R1+0x9b8] ;  /* 0x0009b80001aa7983 */ /* 0x001ea20000300a00 */
[----:B------:R-:W-:-:S02]  /*2f5e0*/  LOP3.LUT P4, RZ, R190, 0x10, RZ, 0xc0, !PT ;  /* 0x00000010beff7812 */ /* 0x000fc4000788c0ff */
[----:B------:R-:W-:-:S11]  /*2f5f0*/  PRMT R4, R94, 0x7770, RZ ;  /* 0x000077705e047816 */ /* 0x000fd600000000ff */
        /* <DEDUP_REMOVED lines=11> */
[----:B0-----:R-:W-:Y:S02]  /*2f6b0*/  PRMT R4, R95, 0x7770, RZ ;  /* 0x000077705f047816 */ /* 0x001fe400000000ff */
[----:B------:R-:W-:-:S09]  /*2f6c0*/  LOP3.LUT P3, RZ, R16, 0x20000, RZ, 0xc0, !PT ;  /* 0x0002000010ff7812 */ /* 0x000fd2000786c0ff */
[----:B------:R0:W-:Y:S01]  /*2f6d0*/  @P4 STG.E.U8 desc[UR20][R58.64], R4 ;  /* 0x000000043a004986 */ /* 0x0001e2000c101114 */
[----:B------:R-:W-:Y:S02]  /*2f6e0*/  LOP3.LUT P4, RZ, R3, 0x80000000, RZ, 0xc0, !PT ;  /* 0x8000000003ff7812 */ /* 0x000fe4000788c0ff */
[C---:B------:R-:W-:Y:S02]  /*2f6f0*/  LOP3.LUT P6, RZ, R16.reuse, 0x10000, RZ, 0xc0, !PT ;  /* 0x0001000010ff7812 */ /* 0x040fe400078cc0ff */
[----:B------:R-:W-:Y:S02]  /*2f700*/  LOP3.LUT P2, RZ, R16, 0x8000, RZ, 0xc0, !PT ;  /* 0x0000800010ff7812 */ /* 0x000fe4000784c0ff */
[----:B0-----:R-:W-:-:S07]  /*2f710*/  PRMT R4, R95, 0x7771, RZ ;  /* 0x000077715f047816 */ /* 0x001fce00000000ff */
[----:B------:R0:W-:Y:S01]  /*2f720*/  @P4 STG.E.U8 desc[UR20][R56.64], R4 ;  /* 0x0000000438004986 */ /* 0x0001e2000c101114 */
[C---:B------:R-:W-:Y:S02]  /*2f730*/  LOP3.LUT P1, RZ, R16.reuse, 0x4000, RZ, 0xc0, !PT ;  /* 0x0000400010ff7812 */ /* 0x040fe4000782c0ff */
[C---:B0-----:R-:W-:Y:S02]  /*2f740*/  PRMT R4, R95.reuse, 0x7772, RZ ;  /* 0x000077725f047816 */ /* 0x041fe400000000ff */
[----:B------:R-:W-:Y:S02]  /*2f750*/  PRMT R95, R95, 0x7773, RZ ;  /* 0x000077735f5f7816 */ /* 0x000fe400000000ff */
[C---:B------:R-:W-:Y:S02]  /*2f760*/  LOP3.LUT P0, RZ, R16.reuse, 0x2000, RZ, 0xc0, !PT ;  /* 0x0000200010ff7812 */ /* 0x040fe4000780c0ff */
[----:B------:R-:W-:Y:S01]  /*2f770*/  LOP3.LUT P5, RZ, R16, 0x1000, RZ, 0xc0, !PT ;  /* 0x0000100010ff7812 */ /* 0x000fe200078ac0ff */
[----:B---3--:R0:W-:Y:S04]  /*2f780*/  @P3 STG.E.U8 desc[UR20][R54.64], R4 ;  /* 0x0000000436003986 */ /* 0x0081e8000c101114 */
[----:B----4-:R-:W-:Y:S01]  /*2f790*/  @P6 STG.E.U8 desc[UR20][R52.64], R95 ;  /* 0x0000005f34006986 */ /* 0x010fe2000c101114 */
[----:B0-----:R-:W-:-:S05]  /*2f7a0*/  PRMT R4, R96, 0x7770, RZ ;  /* 0x0000777060047816 */ /* 0x001fca00000000ff */
[----:B------:R0:W-:Y:S02]  /*2f7b0*/  @P2 STG.E.U8 desc[UR20][R50.64], R4 ;  /* 0x0000000432002986 */ /* 0x0001e4000c101114 */
[----:B0-----:R-:W-:-:S05]  /*2f7c0*/  PRMT R4, R96, 0x7771, RZ ;  /* 0x0000777160047816 */ /* 0x001fca00000000ff */
[----:B------:R0:W-:Y:S02]  /*2f7d0*/  @P1 STG.E.U8 desc[UR20][R48.64], R4 ;  /* 0x0000000430001986 */ /* 0x0001e4000c101114 */
[C---:B0-----:R-:W-:Y:S02]  /*2f7e0*/  PRMT R4, R96.reuse, 0x7772, RZ ;  /* 0x0000777260047816 */ /* 0x041fe400000000ff */
[----:B------:R-:W-:-:S03]  /*2f7f0*/  PRMT R96, R96, 0x7773, RZ ;  /* 0x0000777360607816 */ /* 0x000fc600000000ff */
[----:B------:R-:W-:Y:S04]  /*2f800*/  @P0 STG.E.U8 desc[UR20][R168.64], R4 ;  /* 0x00000004a8000986 */ /* 0x000fe8000c101114 */
[----:B--2---:R0:W-:Y:S04]  /*2f810*/  @P5 STG.E.U8 desc[UR20][R170.64], R96 ;  /* 0x00000060aa005986 */ /* 0x0041e8000c101114 */
        /* <DEDUP_REMOVED lines=24> */
[----:B------:R-:W2:Y:S02]  /*2f9a0*/  LDL.LU.64 R66, [R1+0x978] ;  /* 0x0009780001427983 */ /* 0x000ea40000300a00 */
[----:B------:R-:W-:-:S02]  /*2f9b0*/  @P4 LOP3.LUT R3, R3, 0x8000000, RZ, 0xfc, !PT ;  /* 0x0800000003034812 */ /* 0x000fc400078efcff */
[----:B------:R-:W2:Y:S01]  /*2f9c0*/  LDL.LU.64 R64, [R1+0x970] ;  /* 0x0009700001407983 */ /* 0x000ea20000300a00 */
[C---:B------:R-:W-:Y:S02]  /*2f9d0*/  LOP3.LUT P4, RZ, R16.reuse, 0x10, RZ, 0xc0, !PT ;  /* 0x0000001010ff7812 */ /* 0x040fe4000788c0ff */
[----:B------:R-:W-:Y:S01]  /*2f9e0*/  LOP3.LUT R3, R3, 0xefffffff, RZ, 0xc0, !PT ;  /* 0xefffffff03037812 */ /* 0x000fe200078ec0ff */
[----:B------:R-:W2:Y:S04]  /*2f9f0*/  LDL.LU.64 R62, [R1+0x968] ;  /* 0x00096800013e7983 */ /* 0x000ea80000300a00 */
[----:B------:R-:W2:Y:S01]  /*2fa00*/  LDL.LU.64 R60, [R1+0x960] ;  /* 0x00096000013c7983 */ /* 0x000ea20000300a00 */
[C---:B------:R-:W-:Y:S02]  /*2fa10*/  LOP3.LUT P1, RZ, R16.reuse, 0x400, RZ, 0xc0, !PT ;  /* 0x0000040010ff7812 */ /* 0x040fe4000782c0ff */
[----:B------:R-:W-:Y:S01]  /*2fa20*/  LOP3.LUT P0, RZ, R16, 0x200, RZ, 0xc0, !PT ;  /* 0x0000020010ff7812 */ /* 0x000fe2000780c0ff */
[----:B------:R-:W2:Y:S02]  /*2fa30*/  LDL.LU.64 R58, [R1+0x958] ;  /* 0x00095800013a7983 */ /* 0x000ea40000300a00 */
[----:B------:R-:W-:-:S02]  /*2fa40*/  @P4 LOP3.LUT R3, R3, 0x10000000, RZ, 0xfc, !PT ;  /* 0x1000000003034812 */ /* 0x000fc400078efcff */
[----:B------:R-:W-:Y:S01]  /*2fa50*/  LOP3.LUT P4, RZ, R16, 0x20, RZ, 0xc0, !PT ;  /* 0x0000002010ff7812 */ /* 0x000fe2000788c0ff */
[----:B------:R-:W2:Y:S01]  /*2fa60*/  LDL.LU.64 R56, [R1+0x950] ;  /* 0x0009500001387983 */ /* 0x000ea20000300a00 */
[----:B------:R-:W-:-:S11]  /*2fa70*/  LOP3.LUT R3, R3, 0xdfffffff, RZ, 0xc0, !PT ;  /* 0xdfffffff03037812 */ /* 0x000fd600078ec0ff */
[----:B------:R-:W-:Y:S02]  /*2fa80*/  @P4 LOP3.LUT R3, R3, 0x20000000, RZ, 0xfc, !PT ;  /* 0x2000000003034812 */ /* 0x000fe400078efcff */
[C---:B------:R-:W-:Y:S02]  /*2fa90*/  LOP3.LUT P4, RZ, R16.reuse, 0x40, RZ, 0xc0, !PT ;  /* 0x0000004010ff7812 */ /* 0x040fe4000788c0ff */
[----:B------:R-:W-:Y:S02]  /*2faa0*/  LOP3.LUT R3, R3, 0xbfffffff, RZ, 0xc0, !PT ;  /* 0xbfffffff03037812 */ /* 0x000fe400078ec0ff */
[----:B------:R-:W-:Y:S02]  /*2fab0*/  PRMT R4, R97, 0x7771, RZ ;  /* 0x0000777161047816 */ /* 0x000fe400000000ff */
[----:B------:R-:W-:-:S03]  /*2fac0*/  LOP3.LUT P5, RZ, R16, 0x100, RZ, 0xc0, !PT ;  /* 0x0000010010ff7812 */ /* 0x000fc600078ac0ff */
[----:B---3--:R0:W-:Y:S04]  /*2fad0*/  @P1 STG.E.U8 desc[UR20][R54.64], R4 ;  /* 0x0000000436001986 */ /* 0x0081e8000c101114 */
[----:B------:R-:W-:Y:S02]  /*2fae0*/  @P4 LOP3.LUT R3, R3, 0x40000000, RZ, 0xfc, !PT ;  /* 0x4000000003034812 */ /* 0x000fe400078efcff */
[----:B------:R-:W-:Y:S02]  /*2faf0*/  LOP3.LUT P4, RZ, R16, 0x80, RZ, 0xc0, !PT ;  /* 0x0000008010ff7812 */ /* 0x000fe4000788c0ff */
[C---:B0-----:R-:W-:Y:S01]  /*2fb00*/  PRMT R4, R97.reuse, 0x7772, RZ ;  /* 0x0000777261047816 */ /* 0x041fe200000000ff */
[----:B------:R-:W3:Y:S01]  /*2fb10*/  LDL.LU.64 R54, [R1+0x948] ;  /* 0x0009480001367983 */ /* 0x000ee20000300a00 */
[----:B------:R-:W-:-:S03]  /*2fb20*/  PRMT R97, R97, 0x7773, RZ ;  /* 0x0000777361617816 */ /* 0x000fc600000000ff */
[----:B----4-:R0:W-:Y:S04]  /*2fb30*/  @P0 STG.E.U8 desc[UR20][R52.64], R4 ;  /* 0x0000000434000986 */ /* 0x0101e8000c101114 */
[----:B------:R1:W-:Y:S01]  /*2fb40*/  @P5 STG.E.U8 desc[UR20][R50.64], R97 ;  /* 0x0000006132005986 */ /* 0x0003e2000c101114 */
[----:B0-----:R-:W-:-:S03]  /*2fb50*/  PRMT R4, R98, 0x7770, RZ ;  /* 0x0000777062047816 */ /* 0x001fc600000000ff */
[----:B------:R-:W4:Y:S04]  /*2fb60*/  LDL.LU.64 R52, [R1+0x940] ;  /* 0x0009400001347983 */ /* 0x000f280000300a00 */
[----:B------:R0:W-:Y:S01]  /*2fb70*/  @P4 STG.E.U8 desc[UR20][R48.64], R4 ;  /* 0x0000000430004986 */ /* 0x0001e2000c101114 */
[----:B------:R-:W-:-:S03]  /*2fb80*/  LOP3.LUT P4, RZ, R3, 0x40000000, RZ, 0xc0, !PT ;  /* 0x4000000003ff7812 */ /* 0x000fc6000788c0ff */
[----:B-1----:R-:W4:Y:S01]  /*2fb90*/  LDL.LU.64 R50, [R1+0x938] ;  /* 0x0009380001327983 */ /* 0x002f220000300a00 */
[----:B0-----:R-:W-:-:S03]  /*2fba0*/  PRMT R4, R98, 0x7771, RZ ;  /* 0x0000777162047816 */ /* 0x001fc600000000ff */
[----:B------:R-:W4:Y:S06]  /*2fbb0*/  LDL.LU.64 R48, [R1+0x930] ;  /* 0x0009300001307983 */ /* 0x000f2c0000300a00 */
[----:B------:R0:W-:Y:S01]  /*2fbc0*/  @P4 STG.E.U8 desc[UR20][R168.64], R4 ;  /* 0x00000004a8004986 */ /* 0x0001e2000c101114 */
[----:B------:R-:W-:-:S03]  /*2fbd0*/  LOP3.LUT P4, RZ, R3, 0x20000000, RZ, 0xc0, !PT ;  /* 0x2000000003ff7812 */ /* 0x000fc6000788c0ff */
[----:B0-----:R-:W4:Y:S01]  /*2fbe0*/  LDL.LU.64 R168, [R1+0x928] ;  /* 0x0009280001a87983 */ /* 0x001f220000300a00 */
[----:B------:R-:W-:-:S09]  /*2fbf0*/  PRMT R4, R98, 0x7772, RZ ;  /* 0x0000777262047816 */ /* 0x000fd200000000ff */
[----:B--2---:R0:W-:Y:S04]  /*2fc00*/  @P4 STG.E.U8 desc[UR20][R170.64], R4 ;  /* 0x00000004aa004986 */ /* 0x0041e8000c101114 */
[----:B0-----:R-:W2:Y:S01]  /*2fc10*/  LDL.LU.64 R170, [R1+0x920] ;  /* 0x0009200001aa7983 */ /* 0x001ea20000300a00 */
[----:B------:R-:W-:Y:S02]  /*2fc20*/  LOP3.LUT P4, RZ, R3, 0x10000000, RZ, 0xc0, !PT ;  /* 0x1000000003ff7812 */ /* 0x000fe4000788c0ff */
[----:B------:R-:W-:Y:S02]  /*2fc30*/  PRMT R98, R98, 0x7773, RZ ;  /* 0x0000777362627816 */ /* 0x000fe400000000ff */
[----:B------:R-:W-:-:S09]  /*2fc40*/  PRMT R4, R99, 0x7770, RZ ;  /* 0x0000777063047816 */ /* 0x000fd200000000ff */
[----:B------:R-:W-:Y:S01]  /*2fc50*/  @P4 STG.E.U8 desc[UR20][R66.64], R98 ;  /* 0x0000006242004986 */ /* 0x000fe2000c101114 */
        /* <DEDUP_REMOVED lines=10> */
[----:B------:R-:W-:-:S09]  /*2fd00*/  LOP3.LUT P3, RZ, R14, 0x40000000, RZ, 0xc0, !PT ;  /* 0x400000000eff7812 */ /* 0x000fd2000786c0ff */
[----:B------:R-:W-:Y:S01]  /*2fd10*/  @P4 STG.E.U8 desc[UR20][R58.64], R99 ;  /* 0x000000633a004986 */ /* 0x000fe2000c101114 */
[----:B------:R-:W-:Y:S02]  /*2fd20*/  LOP3.LUT P4, RZ, R3, 0x800000, RZ, 0xc0, !PT ;  /* 0x0080000003ff7812 */ /* 0x000fe4000788c0ff */
[----:B0-----:R-:W-:Y:S02]  /*2fd30*/  PRMT R4, R100, 0x7770, RZ ;  /* 0x0000777064047816 */ /* 0x001fe400000000ff */
[C---:B------:R-:W-:Y:S02]  /*2fd40*/  LOP3.LUT P6, RZ, R14.reuse, 0x20000000, RZ, 0xc0, !PT ;  /* 0x200000000eff7812 */ /* 0x040fe400078cc0ff */
[C---:B------:R-:W-:Y:S02]  /*2fd50*/  LOP3.LUT P2, RZ, R14.reuse, 0x10000000, RZ, 0xc0, !PT ;  /* 0x100000000eff7812 */ /* 0x040fe4000784c0ff */
[----:B------:R-:W-:-:S05]  /*2fd60*/  LOP3.LUT P1, RZ, R14, 0x8000000, RZ, 0xc0, !PT ;  /* 0x080000000eff7812 */ /* 0x000fca000782c0ff */
[----:B------:R0:W-:Y:S01]  /*2fd70*/  @P4 STG.E.U8 desc[UR20][R56.64], R4 ;  /* 0x0000000438004986 */ /* 0x0001e2000c101114 */
[----:B------:R-:W-:Y:S02]  /*2fd80*/  LOP3.LUT P0, RZ, R14, 0x4000000, RZ, 0xc0, !PT ;  /* 0x040000000eff7812 */ /* 0x000fe4000780c0ff */
[----:B0-----:R-:W-:-:S05]  /*2fd90*/  PRMT R4, R100, 0x7771, RZ ;  /* 0x0000777164047816 */ /* 0x001fca00000000ff */
[----:B---3--:R0:W-:Y:S01]  /*2fda0*/  @P3 STG.E.U8 desc[UR20][R54.64], R4 ;  /* 0x0000000436003986 */ /* 0x0081e2000c101114 */
[----:B------:R-:W-:Y:S02]  /*2fdb0*/  LOP3.LUT P5, RZ, R14, 0x2000000, RZ, 0xc0, !PT ;  /* 0x020000000eff7812 */ /* 0x000fe400078ac0ff */
[C---:B0-----:R-:W-:Y:S02]  /*2fdc0*/  PRMT R4, R100.reuse, 0x7772, RZ ;  /* 0x0000777264047816 */ /* 0x041fe400000000ff */
[----:B------:R-:W-:-:S03]  /*2fdd0*/  PRMT R100, R100, 0x7773, RZ ;  /* 0x0000777364647816 */ /* 0x000fc600000000ff */
[----:B----4-:R0:W-:Y:S04]  /*2fde0*/  @P6 STG.E.U8 desc[UR20][R52.64], R4 ;  /* 0x0000000434006986 */ /* 0x0101e8000c101114 */
[----:B------:R-:W-:Y:S01]  /*2fdf0*/  @P2 STG.E.U8 desc[UR20][R50.64], R100 ;  /* 0x0000006432002986 */ /* 0x000fe2000c101114 */
[----:B0-----:R-:W-:-:S05]  /*2fe00*/  PRMT R4, R101, 0x7770, RZ ;  /* 0x0000777065047816 */ /* 0x001fca00000000ff */
[----:B------:R0:W-:Y:S02]  /*2fe10*/  @P1 STG.E.U8 desc[UR20][R48.64], R4 ;  /* 0x0000000430001986 */ /* 0x0001e4000c101114 */
[----:B0-----:R-:W-:-:S05]  /*2fe20*/  PRMT R4, R101, 0x7771, RZ ;  /* 0x0000777165047816 */ /* 0x001fca00000000ff */
[----:B------:R0:W-:Y:S02]  /*2fe30*/  @P0 STG.E.U8 desc[UR20][R168.64], R4 ;  /* 0x00000004a8000986 */ /* 0x0001e4000c101114 */
[----:B0-----:R-:W-:-:S05]  /*2fe40*/  PRMT R4, R101, 0x7772, RZ ;  /* 0x0000777265047816 */ /* 0x001fca00000000ff */
        /* <DEDUP_REMOVED lines=27> */
[----:B------:R-:W-:Y:S01]  /*30000*/  LOP3.LUT P4, RZ, R14, 0x20000, RZ, 0xc0, !PT ;  /* 0x000200000eff7812 */ /* 0x000fe2000788c0ff */
[----:B------:R-:W2:Y:S01]  /*30010*/  LDL.LU.64 R64, [R1+0x8d8] ;  /* 0x0008d80001407983 */ /* 0x000ea20000300a00 */
[----:B------:R-:W-:-:S03]  /*30020*/  LOP3.LUT R3, R3, 0xffefffff, RZ, 0xc0, !PT ;  /* 0xffefffff03037812 */ /* 0x000fc600078ec0ff */
[----:B------:R-:W2:Y:S01]  /*30030*/  LDL.LU.64 R62, [R1+0x8d0] ;  /* 0x0008d000013e7983 */ /* 0x000ea20000300a00 */
[----:B------:R-:W-:-:S03]  /*30040*/  LOP3.LUT P1, RZ, R14, 0x800000, RZ, 0xc0, !PT ;  /* 0x008000000eff7812 */ /* 0x000fc6000782c0ff */
[----:B------:R-:W2:Y:S04]  /*30050*/  LDL.LU.64 R60, [R1+0xb0] ;  /* 0x0000b000013c7983 */ /* 0x000ea80000300a00 */
[----:B------:R-:W-:Y:S01]  /*30060*/  @P4 LOP3.LUT R3, R3, 0x100000, RZ, 0xfc, !PT ;  /* 0x0010000003034812 */ /* 0x000fe200078efcff */
[----:B------:R-:W2:Y:S01]  /*30070*/  LDL.LU.64 R58, [R1+0xa8] ;  /* 0x0000a800013a7983 */ /* 0x000ea20000300a00 */
[C---:B------:R-:W-:Y:S02]  /*30080*/  LOP3.LUT P4, RZ, R14.reuse, 0x40000, RZ, 0xc0, !PT ;  /* 0x000400000eff7812 */ /* 0x040fe4000788c0ff */
[----:B------:R-:W-:Y:S01]  /*30090*/  LOP3.LUT R3, R3, 0xffdfffff, RZ, 0xc0, !PT ;  /* 0xffdfffff03037812 */ /* 0x000fe200078ec0ff */
[----:B------:R-:W2:Y:S01]  /*300a0*/  LDL.LU.64 R56, [R1+0xa0] ;  /* 0x0000a00001387983 */ /* 0x000ea20000300a00 */
[----:B------:R-:W-:-:S09]  /*300b0*/  LOP3.LUT P0, RZ, R14, 0x400000, RZ, 0xc0, !PT ;  /* 0x004000000eff7812 */ /* 0x000fd2000780c0ff */
[----:B------:R-:W-:Y:S02]  /*300c0*/  @P4 LOP3.LUT R3, R3, 0x200000, RZ, 0xfc, !PT ;  /* 0x0020000003034812 */ /* 0x000fe400078efcff */
[----:B------:R-:W-:Y:S02]  /*300d0*/  LOP3.LUT P4, RZ, R14, 0x80000, RZ, 0xc0, !PT ;  /* 0x000800000eff7812 */ /* 0x000fe4000788c0ff */
[----:B------:R-:W-:Y:S02]  /*300e0*/  LOP3.LUT R3, R3, 0xffbfffff, RZ, 0xc0, !PT ;  /* 0xffbfffff03037812 */ /* 0x000fe400078ec0ff */
[----:B------:R-:W-:Y:S02]  /*300f0*/  PRMT R4, R102, 0x7770, RZ ;  /* 0x0000777066047816 */ /* 0x000fe400000000ff */
[----:B------:R-:W-:-:S03]  /*30100*/  LOP3.LUT P5, RZ, R14, 0x200000, RZ, 0xc0, !PT ;  /* 0x002000000eff7812 */ /* 0x000fc600078ac0ff */
[----:B---3--:R0:W-:Y:S04]  /*30110*/  @P1 STG.E.U8 desc[UR20][R54.64], R4 ;  /* 0x0000000436001986 */ /* 0x0081e8000c101114 */
[----:B------:R-:W-:Y:S02]  /*30120*/  @P4 LOP3.LUT R3, R3, 0x400000, RZ, 0xfc, !PT ;  /* 0x0040000003034812 */ /* 0x000fe400078efcff */
[----:B------:R-:W-:Y:S02]  /*30130*/  LOP3.LUT P4, RZ, R14, 0x100000, RZ, 0xc0, !PT ;  /* 0x001000000eff7812 */ /* 0x000fe4000788c0ff */
[C---:B0-----:R-:W-:Y:S01]  /*30140*/  PRMT R4, R102.reuse, 0x7771, RZ ;  /* 0x0000777166047816 */ /* 0x041fe200000000ff */
[----:B------:R-:W3:Y:S04]  /*30150*/  LDL.LU.64 R54, [R1+0x98] ;  /* 0x0000980001367983 */ /* 0x000ee80000300a00 */
[----:B----4-:R0:W-:Y:S02]  /*30160*/  @P0 STG.E.U8 desc[UR20][R52.64], R4 ;  /* 0x0000000434000986 */ /* 0x0101e4000c101114 */
[----:B0-----:R-:W-:-:S02]  /*30170*/  PRMT R4, R102, 0x7772, RZ ;  /* 0x0000777266047816 */ /* 0x001fc400000000ff */
        /* <DEDUP_REMOVED lines=12> */
[----:B--2---:R0:W-:Y:S04]  /*30240*/  @P4 STG.E.U8 desc[UR20][R170.64], R4 ;  /* 0x00000004aa004986 */ /* 0x0041e8000c101114 */
[----:B0-----:R-:W2:Y:S01]  /*30250*/  LDL.LU.64 R170, [R1+0x70] ;  /* 0x0000700001aa7983 */ /* 0x001ea20000300a00 */
[----:B------:R-:W-:Y:S02]  /*30260*/  LOP3.LUT P4, RZ, R3, 0x100000, RZ, 0xc0, !PT ;  /* 0x0010000003ff7812 */ /* 0x000fe4000788c0ff */
[C---:B------:R-:W-:Y:S02]  /*30270*/  PRMT R4, R103.reuse, 0x7772, RZ ;  /* 0x0000777267047816 */ /* 0x040fe400000000ff */
[----:B------:R-:W-:-:S09]  /*30280*/  PRMT R103, R103, 0x7773, RZ ;  /* 0x0000777367677816 */ /* 0x000fd200000000ff */
[----:B------:R0:W-:Y:S01]  /*30290*/  @P4 STG.E.U8 desc[UR20][R66.64], R4 ;  /* 0x0000000442004986 */ /* 0x0001e2000c101114 */
[----:B------:R-:W-:-:S13]  /*302a0*/  LOP3.LUT P4, RZ, R3, 0x80000, RZ, 0xc0, !PT ;  /* 0x0008000003ff7812 */ /* 0x000fda000788c0ff */
        /* <DEDUP_REMOVED lines=8> */
[----:B------:R-:W-:Y:S02]  /*30330*/  LOP3.LUT P3, RZ, R14, 0x800, RZ, 0xc0, !PT ;  /* 0x000008000eff7812 */ /* 0x000fe4000786c0ff */
[----:B0-----:R-:W-:-:S09]  /*30340*/  PRMT R4, R104, 0x7772, RZ ;  /* 0x0000777268047816 */ /* 0x001fd200000000ff */
[----:B------:R0:W-:Y:S01]  /*30350*/  @P4 STG.E.U8 desc[UR20][R58.64], R4 ;  /* 0x000000043a004986 */ /* 0x0001e2000c101114 */
[----:B------:R-:W-:Y:S02]  /*30360*/  LOP3.LUT P4, RZ, R3, 0x8000, RZ, 0xc0, !PT ;  /* 0x0000800003ff7812 */ /* 0x000fe4000788c0ff */
[----:B------:R-:W-:Y:S02]  /*30370*/  LOP3.LUT P6, RZ, R14, 0x400, RZ, 0xc0, !PT ;  /* 0x000004000eff7812 */ /* 0x000fe400078cc0ff */
[----:B------:R-:W-:Y:S02]  /*30380*/  PRMT R104, R104, 0x7773, RZ ;  /* 0x0000777368687816 */ /* 0x000fe400000000ff */
[----:B------:R-:W-:Y:S02]  /*30390*/  LOP3.LUT P2, RZ, R14, 0x200, RZ, 0xc0, !PT ;  /* 0x000002000eff7812 */ /* 0x000fe4000784c0ff */
[----:B0-----:R-:W-:-:S05]  /*303a0*/  PRMT R4, R105, 0x7770, RZ ;  /* 0x0000777069047816 */ /* 0x001fca00000000ff */
[----:B------:R-:W-:Y:S01]  /*303b0*/  @P4 STG.E.U8 desc[UR20][R56.64], R104 ;  /* 0x0000006838004986 */ /* 0x000fe2000c101114 */
[----:B------:R-:W-:-:S03]  /*303c0*/  LOP3.LUT P1, RZ, R14, 0x100, RZ, 0xc0, !PT ;  /* 0x000001000eff7812 */ /* 0x000fc6000782c0ff */
[----:B---3--:R0:W-:Y:S01]  /*303d0*/  @P3 STG.E.U8 desc[UR20][R54.64], R4 ;  /* 0x0000000436003986 */ /* 0x0081e2000c101114 */
[----:B------:R-:W-:Y:S02]  /*303e0*/  LOP3.LUT P0, RZ, R14, 0x80, RZ, 0xc0, !PT ;  /* 0x000000800eff7812 */ /* 0x000fe4000780c0ff */
[----:B0-----:R-:W-:-:S05]  /*303f0*/  PRMT R4, R105, 0x7771, RZ ;  /* 0x0000777169047816 */ /* 0x001fca00000000ff */
[----:B----4-:R0:W-:Y:S01]  /*30400*/  @P6 STG.E.U8 desc[UR20][R52.64], R4 ;  /* 0x0000000434006986 */ /* 0x0101e2000c101114 */
[----:B------:R-:W-:Y:S02]  /*30410*/  LOP3.LUT P5, RZ, R14, 0x40, RZ, 0xc0, !PT ;  /* 0x000000400eff7812 */ /* 0x000fe400078ac0ff */
[C---:B0-----:R-:W-:Y:S02]  /*30420*/  PRMT R4, R105.reuse, 0x7772, RZ ;  /* 0x0000777269047816 */ /* 0x041fe400000000ff */
[----:B------:R-:W-:-:S03]  /*30430*/  PRMT R105, R105, 0x7773, RZ ;  /* 0x0000777369697816 */ /* 0x000fc600000000ff */
[----:B------:R0:W-:Y:S04]  /*30440*/  @P2 STG.E.U8 desc[UR20][R50.64], R4 ;  /* 0x0000000432002986 */ /* 0x0001e8000c101114 */
[----:B------:R1:W-:Y:S01]  /*30450*/  @P1 STG.E.U8 desc[UR20][R48.64], R105 ;  /* 0x0000006930001986 */ /* 0x0003e2000c101114 */
[----:B0-----:R-:W-:-:S03]  /*30460*/  PRMT R4, R106, 0x7770, RZ ;  /* 0x000077706a047816 */ /* 0x001fc600000000ff */
[----:B-1----:R-:W3:Y:S04]  /*30470*/  LDL.LU.64 R48, [R1+0x68] ;  /* 0x0000680001307983 */ /* 0x002ee80000300a00 */
[----:B------:R0:W-:Y:S02]  /*30480*/  @P0 STG.E.U8 desc[UR20][R168.64], R4 ;  /* 0x00000004a8000986 */ /* 0x0001e4000c101114 */
[----:B0-----:R-:W-:Y:S02]  /*30490*/  PRMT R4, R106, 0x7771, RZ ;  /* 0x000077716a047816 */ /* 0x001fe400000000ff */
[----:B------:R-:W4:Y:S04]  /*304a0*/  LDL.LU.64 R168, [R1+0x60] ;  /* 0x0000600001a87983 */ /* 0x000f280000300a00 */
[----:B--2---:R0:W-:Y:S04]  /*304b0*/  @P5 STG.E.U8 desc[UR20][R170.64], R4 ;  /* 0x00000004aa005986 */ /* 0x0041e8000c101114 */
[----:B0-----:R-:W2:Y:S04]  /*304c0*/  LDL.LU.64 R170, [R1+0x58] ;  /* 0x0000580001aa7983 */ /* 0x001ea80000300a00 */
[----:B------:R-:W2:Y:S04]  /*304d0*/  LDL.LU.64 R64, [R1+0x50] ;  /* 0x0000500001407983 */ /* 0x000ea80000300a00 */
[----:B------:R-:W2:Y:S04]  /*304e0*/  LDL.LU.64 R62, [R1+0x48] ;  /* 0x00004800013e7983 */ /* 0x000ea80000300a00 */
[----:B------:R-:W2:Y:S04]  /*304f0*/  LDL.LU.64 R60, [R1+0x40] ;  /* 0x00004000013c7983 */ /* 0x000ea80000300a00 */
[----:B------:R-:W2:Y:S04]  /*30500*/  LDL.LU.64 R58, [R1+0x38] ;  /* 0x00003800013a7983 */ /* 0x000ea80000300a00 */
[----:B------:R-:W2:Y:S04]  /*30510*/  LDL.LU.64 R56, [R1+0x30] ;  /* 0x0000300001387983 */ /* 0x000ea80000300a00 */
[----:B------:R-:W2:Y:S04]  /*30520*/  LDL.LU.64 R54, [R1+0x28] ;  /* 0x0000280001367983 */ /* 0x000ea80000300a00 */
[----:B------:R-:W2:Y:S01]  /*30530*/  LDL.LU.64 R52, [R1+0x20] ;  /* 0x0000200001347983 */ /* 0x000ea20000300a00 */
[----:B------:R-:W-:-:S03]  /*30540*/  LOP3.LUT P2, RZ, R14, 0x20, RZ, 0xc0, !PT ;  /* 0x000000200eff7812 */ /* 0x000fc6000784c0ff */
[----:B------:R-:W2:Y:S01]  /*30550*/  LDL.LU.64 R50, [R1+0x18] ;  /* 0x0000180001327983 */ /* 0x000ea20000300a00 */
[----:B------:R-:W-:Y:S02]  /*30560*/  PRMT R4, R106, 0x7772, RZ ;  /* 0x000077726a047816 */ /* 0x000fe400000000ff */
[C---:B------:R-:W-:Y:S02]  /*30570*/  LOP3.LUT P1, RZ, R14.reuse, 0x10, RZ, 0xc0, !PT ;  /* 0x000000100eff7812 */ /* 0x040fe4000782c0ff */
[----:B------:R-:W-:Y:S02]  /*30580*/  LOP3.LUT P0, RZ, R14, 0x8, RZ, 0xc0, !PT ;  /* 0x000000080eff7812 */ /* 0x000fe4000780c0ff */
[----:B------:R-:W-:Y:S02]  /*30590*/  PRMT R106, R106, 0x7773, RZ ;  /* 0x000077736a6a7816 */ /* 0x000fe400000000ff */
[----:B------:R-:W-:Y:S02]  /*305a0*/  LOP3.LUT P4, RZ, R15, 0x2000000, RZ, 0xc0, !PT ;  /* 0x020000000fff7812 */ /* 0x000fe4000788c0ff */
[----:B------:R-:W-:Y:S01]  /*305b0*/  LOP3.LUT R3, R3, 0xffffff7f, RZ, 0xc0, !PT ;  /* 0xffffff7f03037812 */ /* 0x000fe200078ec0ff */
[----:B---3--:R0:W-:Y:S04]  /*305c0*/  @P2 STG.E.U8 desc[UR20][R48.64], R4 ;  /* 0x0000000430002986 */ /* 0x0081e8000c101114 */
[----:B0-----:R-:W3:Y:S01]  /*305d0*/  LDL.LU.64 R48, [R1+0x10] ;  /* 0x0000100001307983 */ /* 0x001ee20000300a00 */
[----:B------:R-:W-:-:S03]  /*305e0*/  PRMT R4, R107, 0x7770, RZ ;  /* 0x000077706b047816 */ /* 0x000fc600000000ff */
[----:B----4-:R0:W-:Y:S04]  /*305f0*/  @P1 STG.E.U8 desc[UR20][R168.64], R106 ;  /* 0x0000006aa8001986 */ /* 0x0101e8000c101114 */
[----:B0-----:R-:W4:Y:S01]  /*30600*/  LDL.LU.64 R168, [R1+0x8] ;  /* 0x0000080001a87983 */ /* 0x001f220000300a00 */
        /* <DEDUP_REMOVED lines=8> */
[----:B--2---:R0:W-:Y:S04]  /*30690*/  @P0 STG.E.U8 desc[UR20][R170.64], R4 ;  /* 0x00000004aa000986 */ /* 0x0041e8000c101114 */
[----:B0-----:R-:W2:Y:S01]  /*306a0*/  LDL.LU.64 R170, [R1] ;  /* 0x0000000001aa7983 */ /* 0x001ea20000300a00 */
[----:B------:R-:W-:-:S07]  /*306b0*/  LOP3.LUT R3, R3, 0xfffffbff, RZ, 0xc0, !PT ;  /* 0xfffffbff03037812 */ /* 0x000fce00078ec0ff */
        /* <DEDUP_REMOVED lines=13> */
[----:B------:R-:W-:-:S09]  /*30790*/  PRMT R4, R107, 0x7771, RZ ;  /* 0x000077716b047816 */ /* 0x000fd200000000ff */
[----:B------:R-:W-:Y:S02]  /*307a0*/  @P4 LOP3.LUT R3, R3, 0x4000, RZ, 0xfc, !PT ;  /* 0x0000400003034812 */ /* 0x000fe400078efcff */
[----:B------:R-:W-:Y:S01]  /*307b0*/  LOP3.LUT P4, RZ, R14, 0x2, RZ, 0xc0, !PT ;  /* 0x000000020eff7812 */ /* 0x000fe2000788c0ff */
[----:B------:R0:W-:Y:S02]  /*307c0*/  @P5 STG.E.U8 desc[UR20][R64.64], R4 ;  /* 0x0000000440005986 */ /* 0x0001e4000c101114 */
[----:B0-----:R-:W-:-:S10]  /*307d0*/  PRMT R4, R107, 0x7772, RZ ;  /* 0x000077726b047816 */ /* 0x001fd400000000ff */
        /* <DEDUP_REMOVED lines=20> */
[----:B------:R-:W-:Y:S02]  /*30920*/  LOP3.LUT P3, RZ, R15, 0x1000000, RZ, 0xc0, !PT ;  /* 0x010000000fff7812 */ /* 0x000fe4000786c0ff */
[----:B0-----:R-:W-:-:S09]  /*30930*/  PRMT R4, R109, 0x7771, RZ ;  /* 0x000077716d047816 */ /* 0x001fd200000000ff */
[----:B---3--:R0:W-:Y:S01]  /*30940*/  @P4 STG.E.U8 desc[UR20][R48.64], R4 ;  /* 0x0000000430004986 */ /* 0x0081e2000c101114 */
[----:B------:R-:W-:Y:S02]  /*30950*/  LOP3.LUT P4, RZ, R3, 0x80, RZ, 0xc0, !PT ;  /* 0x0000008003ff7812 */ /* 0x000fe4000788c0ff */
[C---:B0-----:R-:W-:Y:S02]  /*30960*/  PRMT R4, R109.reuse, 0x7772, RZ ;  /* 0x000077726d047816 */ /* 0x041fe400000000ff */
[----:B------:R-:W-:-:S09]  /*30970*/  PRMT R109, R109, 0x7773, RZ ;  /* 0x000077736d6d7816 */ /* 0x000fd200000000ff */
[----:B----4-:R-:W-:Y:S04]  /*30980*/  @P4 STG.E.U8 desc[UR20][R168.64], R4 ;  /* 0x00000004a8004986 */ /* 0x010fe8000c101114 */
[----:B--2---:R0:W-:Y:S04]  /*30990*/  @P3 STG.E.U8 desc[UR20][R170.64], R109 ;  /* 0x0000006daa003986 */ /* 0x0041e8000c101114 */
[----:B0-----:R-:W2:Y:S01]  /*309a0*/  LDL.LU.64 R170, [R1+0x8c8] ;  /* 0x0008c80001aa7983 */ /* 0x001ea20000300a00 */
[----:B------:R-:W-:-:S03]  /*309b0*/  LOP3.LUT P6, RZ, R15, 0x800000, RZ, 0xc0, !PT ;  /* 0x008000000fff7812 */ /* 0x000fc600078cc0ff */
[----:B------:R-:W3:Y:S01]  /*309c0*/  LDL.LU.64 R54, [R1+0x8c0] ;  /* 0x0008c00001367983 */ /* 0x000ee20000300a00 */
[----:B------:R-:W-:-:S03]  /*309d0*/  LOP3.LUT P2, RZ, R15, 0x400000, RZ, 0xc0, !PT ;  /* 0x004000000fff7812 */ /* 0x000fc6000784c0ff */
[----:B------:R-:W4:Y:S04]  /*309e0*/  LDL.LU.64 R52, [R1+0x8b8] ;  /* 0x0008b80001347983 */ /* 0x000f280000300a00 */
[----:B------:R-:W4:Y:S01]  /*309f0*/  LDL.LU.64 R50, [R1+0x8b0] ;  /* 0x0008b00001327983 */ /* 0x000f220000300a00 */
[----:B------:R-:W-:-:S03]  /*30a00*/  PRMT R4, R110, 0x7770, RZ ;  /* 0x000077706e047816 */ /* 0x000fc600000000ff */
[----:B------:R-:W4:Y:S01]  /*30a10*/  LDL.LU.64 R48, [R1+0x8a8] ;  /* 0x0008a80001307983 */ /* 0x000f220000300a00 */
[----:B------:R-:W-:-:S03]  /*30a20*/  LOP3.LUT P1, RZ, R15, 0x200000, RZ, 0xc0, !PT ;  /* 0x002000000fff7812 */ /* 0x000fc6000782c0ff */
[----:B------:R0:W-:Y:S01]  /*30a30*/  @P6 STG.E.U8 desc[UR20][R250.64], R4 ;  /* 0x00000004fa006986 */ /* 0x0001e2000c101114 */
[C---:B------:R-:W-:Y:S02]  /*30a40*/  LOP3.LUT P0, RZ, R15.reuse, 0x100000, RZ, 0xc0, !PT ;  /* 0x001000000fff7812 */ /* 0x040fe4000780c0ff */
[----:B------:R-:W-:Y:S01]  /*30a50*/  LOP3.LUT P5, RZ, R15, 0x80000, RZ, 0xc0, !PT ;  /* 0x000800000fff7812 */ /* 0x000fe200078ac0ff */
[----:B------:R-:W4:Y:S01]  /*30a60*/  LDL.LU.64 R168, [R1+0x8a0] ;  /* 0x0008a00001a87983 */ /* 0x000f220000300a00 */
        /* <DEDUP_REMOVED lines=9> */
[----:B0-----:R-:W-:Y:S02]  /*30b00*/  PRMT R4, R111, 0x7771, RZ ;  /* 0x000077716f047816 */ /* 0x001fe400000000ff */
        /* <DEDUP_REMOVED lines=8> */
[----:B0-----:R-:W2:Y:S01]  /*30b90*/  LDL.LU.64 R170, [R1+0x898] ;  /* 0x0008980001aa7983 */ /* 0x001ea20000300a00 */
[----:B------:R-:W-:-:S03]  /*30ba0*/  LOP3.LUT R3, R3, 0xfffffffd, RZ, 0xc0, !PT ;  /* 0xfffffffd03037812 */ /* 0x000fc600078ec0ff */
[----:B------:R-:W2:Y:S04]  /*30bb0*/  LDL.LU.64 R66, [R1+0x890] ;  /* 0x0008900001427983 */ /* 0x000ea80000300a00 */
[----:B------:R-:W-:Y:S02]  /*30bc0*/  @P4 LOP3.LUT R3, R3, 0x2, RZ, 0xfc, !PT ;  /* 0x0000000203034812 */ /* 0x000fe400078efcff */
        /* <DEDUP_REMOVED lines=8> */
[----:B------:R-:W-:Y:S02]  /*30c50*/  LOP3.LUT P4, RZ, R15, 0x400, RZ, 0xc0, !PT ;  /* 0x000004000fff7812 */ /* 0x000fe4000788c0ff */
[----:B------:R-:W-:Y:S01]  /*30c60*/  LOP3.LUT R3, R3, 0xfffffff7, RZ, 0xc0, !PT ;  /* 0xfffffff703037812 */ /* 0x000fe200078ec0ff */
[----:B------:R-:W2:Y:S10]  /*30c70*/  LDL.LU.64 R56, [R1+0x868] ;  /* 0x0008680001387983 */ /* 0x000eb40000300a00 */
[----:B------:R-:W-:-:S02]  /*30c80*/  @P4 LOP3.LUT R3, R3, 0x8, RZ, 0xfc, !PT ;  /* 0x0000000803034812 */ /* 0x000fc400078efcff */
[----:B------:R-:W-:Y:S02]  /*30c90*/  LOP3.LUT P4, RZ, R15, 0x800, RZ, 0xc0, !PT ;  /* 0x000008000fff7812 */ /* 0x000fe4000788c0ff */
[----:B------:R-:W-:-:S11]  /*30ca0*/  LOP3.LUT R3, R3, 0xffffffef, RZ, 0xc0, !PT ;  /* 0xffffffef03037812 */ /* 0x000fd600078ec0ff */
[----:B------:R-:W-:Y:S02]  /*30cb0*/  @P4 LOP3.LUT R3, R3, 0x10, RZ, 0xfc, !PT ;  /* 0x0000001003034812 */ /* 0x000fe400078efcff */
[----:B------:R-:W-:Y:S02]  /*30cc0*/  LOP3.LUT P4, RZ, R15, 0x1000, RZ, 0xc0, !PT ;  /* 0x000010000fff7812 */ /* 0x000fe4000788c0ff */
[----:B------:R-:W-:Y:S02]  /*30cd0*/  LOP3.LUT R3, R3, 0xffffffdf, RZ, 0xc0, !PT ;  /* 0xffffffdf03037812 */ /* 0x000fe400078ec0ff */
[----:B------:R-:W-:-:S09]  /*30ce0*/  LOP3.LUT P0, RZ, R15, 0x10000, RZ, 0xc0, !PT ;  /* 0x000100000fff7812 */ /* 0x000fd2000780c0ff */
[----:B------:R-:W-:Y:S02]  /*30cf0*/  @P4 LOP3.LUT R3, R3, 0x20, RZ, 0xfc, !PT ;  /* 0x0000002003034812 */ /* 0x000fe400078efcff */
[C---:B------:R-:W-:Y:S02]  /*30d00*/  LOP3.LUT P4, RZ, R15.reuse, 0x2000, RZ, 0xc0, !PT ;  /* 0x000020000fff7812 */ /* 0x040fe4000788c0ff */
[----:B------:R-:W-:Y:S02]  /*30d10*/  LOP3.LUT P5, RZ, R15, 0x8000, RZ, 0xc0, !PT ;  /* 0x000080000fff7812 */ /* 0x000fe400078ac0ff */
[----:B------:R-:W-:Y:S02]  /*30d20*/  LOP3.LUT R3, R3, 0xffffffbf, RZ, 0xc0, !PT ;  /* 0xffffffbf03037812 */ /* 0x000fe400078ec0ff */
[C---:B------:R-:W-:Y:S02]  /*30d30*/  PRMT R4, R111.reuse, 0x7772, RZ ;  /* 0x000077726f047816 */ /* 0x040fe400000000ff */
[----:B------:R-:W-:-:S03]  /*30d40*/  PRMT R111, R111, 0x7773, RZ ;  /* 0x000077736f6f7816 */ /* 0x000fc600000000ff */
[----:B---3--:R0:W-:Y:S02]  /*30d50*/  @P1 STG.E.U8 desc[UR20][R54.64], R4 ;  /* 0x0000000436001986 */ /* 0x0081e4000c101114 */
[----:B------:R-:W-:Y:S02]  /*30d60*/  @P4 LOP3.LUT R3, R3, 0x40, RZ, 0xfc, !PT ;  /* 0x0000004003034812 */ /* 0x000fe400078efcff */
[----:B------:R-:W-:Y:S01]  /*30d70*/  LOP3.LUT P4, RZ, R15, 0x4000, RZ, 0xc0, !PT ;  /* 0x000040000fff7812 */ /* 0x000fe2000788c0ff */
[----:B----4-:R1:W-:Y:S01]  /*30d80*/  @P0 STG.E.U8 desc[UR20][R52.64], R111 ;  /* 0x0000006f34000986 */ /* 0x0103e2000c101114 */
[----:B0-----:R-:W-:-:S03]  /*30d90*/  PRMT R4, R112, 0x7770, RZ ;  /* 0x0000777070047816 */ /* 0x001fc600000000ff */
[----:B------:R-:W3:Y:S04]  /*30da0*/  LDL.LU.64 R54, [R1+0x860] ;  /* 0x0008600001367983 */ /* 0x000ee80000300a00 */
[----:B------:R0:W-:Y:S04]  /*30db0*/  @P5 STG.E.U8 desc[UR20][R50.64], R4 ;  /* 0x0000000432005986 */ /* 0x0001e8000c101114 */
[----:B-1----:R-:W4:Y:S01]  /*30dc0*/  LDL.LU.64 R52, [R1+0x858] ;  /* 0x0008580001347983 */ /* 0x002f220000300a00 */
[----:B0-----:R-:W-:-:S03]  /*30dd0*/  PRMT R4, R112, 0x7771, RZ ;  /* 0x0000777170047816 */ /* 0x001fc600000000ff */
        /* <DEDUP_REMOVED lines=19> */
[----:B------:R-:W-:Y:S01]  /*30f10*/  @P4 STG.E.U8 desc[UR20][R62.64], R4 ;  /* 0x000000043e004986 */ /* 0x000fe2000c101114 */
[----:B------:R-:W-:Y:S02]  /*30f20*/  LOP3.LUT P4, RZ, R3, 0x2, RZ, 0xc0, !PT ;  /* 0x0000000203ff7812 */ /* 0x000fe4000788c0ff */
[----:B------:R-:W-:-:S11]  /*30f30*/  PRMT R113, R113, 0x7773, RZ ;  /* 0x0000777371717816 */ /* 0x000fd600000000ff */
[----:B------:R-:W-:Y:S01]  /*30f40*/  @P4 STG.E.U8 desc[UR20][R60.64], R113 ;  /* 0x000000713c004986 */ /* 0x000fe2000c101114 */
[----:B------:R-:W-:Y:S02]  /*30f50*/  LOP3.LUT P4, RZ, R3, 0x1, RZ, 0xc0, !PT ;  /* 0x0000000103ff7812 */ /* 0x000fe4000788c0ff */
[----:B------:R-:W-:Y:S02]  /*30f60*/  PRMT R3, R114, 0x7770, RZ ;  /* 0x0000777072037816 */ /* 0x000fe400000000ff */
[----:B------:R-:W-:-:S09]  /*30f70*/  LOP3.LUT P3, RZ, R15, 0x20, RZ, 0xc0, !PT ;  /* 0x000000200fff7812 */ /* 0x000fd2000786c0ff */
[----:B------:R0:W-:Y:S01]  /*30f80*/  @P4 STG.E.U8 desc[UR20][R58.64], R3 ;  /* 0x000000033a004986 */ /* 0x0001e2000c101114 */
[----:B------:R-:W-:Y:S02]  /*30f90*/  LOP3.LUT P4, RZ, R8, 0x80000000, RZ, 0xc0, !PT ;  /* 0x8000000008ff7812 */ /* 0x000fe4000788c0ff */
[C---:B------:R-:W-:Y:S02]  /*30fa0*/  LOP3.LUT P6, RZ, R15.reuse, 0x10, RZ, 0xc0, !PT ;  /* 0x000000100fff7812 */ /* 0x040fe400078cc0ff */
[----:B------:R-:W-:Y:S02]  /*30fb0*/  LOP3.LUT P2, RZ, R15, 0x8, RZ, 0xc0, !PT ;  /* 0x000000080fff7812 */ /* 0x000fe4000784c0ff */
[----:B0-----:R-:W-:-:S07]  /*30fc0*/  PRMT R3, R114, 0x7771, RZ ;  /* 0x0000777172037816 */ /* 0x001fce00000000ff */
[----:B------:R0:W-:Y:S01]  /*30fd0*/  @P4 STG.E.U8 desc[UR20][R56.64], R3 ;  /* 0x0000000338004986 */ /* 0x0001e2000c101114 */
[----:B------:R-:W-:Y:S02]  /*30fe0*/  LOP3.LUT P1, RZ, R15, 0x4, RZ, 0xc0, !PT ;  /* 0x000000040fff7812 */ /* 0x000fe4000782c0ff */
[C---:B0-----:R-:W-:Y:S02]  /*30ff0*/  PRMT R3, R114.reuse, 0x7772, RZ ;  /* 0x0000777272037816 */ /* 0x041fe400000000ff */
[----:B------:R-:W-:-:S03]  /*31000*/  PRMT R114, R114, 0x7773, RZ ;  /* 0x0000777372727816 */ /* 0x000fc600000000ff */
[----:B---3--:R0:W-:Y:S01]  /*31010*/  @P3 STG.E.U8 desc[UR20][R54.64], R3 ;  /* 0x0000000336003986 */ /* 0x0081e2000c101114 */
[C---:B------:R-:W-:Y:S02]  /*31020*/  LOP3.LUT P0, RZ, R15.reuse, 0x2, RZ, 0xc0, !PT ;  /* 0x000000020fff7812 */ /* 0x040fe4000780c0ff */
[----:B------:R-:W-:Y:S01]  /*31030*/  LOP3.LUT P5, RZ, R15, 0x1, RZ, 0xc0, !PT ;  /* 0x000000010fff7812 */ /* 0x000fe200078ac0ff */
        /* <DEDUP_REMOVED lines=194> */
[----:B------:R-:W-:Y:S04]  /*31c60*/  @P4 STG.E.U8 desc[UR20][R56.64], R123 ;  /* 0x0000007b38004986 */ /* 0x000fe8000c101114 */
[----:B---3--:R0:W-:Y:S01]  /*31c70*/  @P3 STG.E.U8 desc[UR20][R54.64], R3 ;  /* 0x0000000336003986 */ /* 0x0081e2000c101114 */
[C---:B------:R-:W-:Y:S02]  /*31c80*/  LOP3.LUT P1, RZ, R11.reuse, 0x40, RZ, 0xc0, !PT ;  /* 0x000000400bff7812 */ /* 0x040fe4000782c0ff */
[----:B------:R-:W-:Y:S02]  /*31c90*/  LOP3.LUT P0, RZ, R11, 0x20, RZ, 0xc0, !PT ;  /* 0x000000200bff7812 */ /* 0x000fe4000780c0ff */
[----:B0-----:R-:W-:-:S05]  /*31ca0*/  PRMT R3, R124, 0x7771, RZ ;  /* 0x000077717c037816 */ /* 0x001fca00000000ff */
[----:B----4-:R0:W-:Y:S01]  /*31cb0*/  @P6 STG.E.U8 desc[UR20][R52.64], R3 ;  /* 0x0000000334006986 */ /* 0x0101e2000c101114 */
        /* <DEDUP_REMOVED lines=39> */
[----:B------:R-:W-:Y:S02]  /*31f30*/  LOP3.LUT P1, RZ, R11, 0x1, RZ, 0xc0, !PT ;  /* 0x000000010bff7812 */ /* 0x000fe4000782c0ff */
[----:B------:R-:W-:Y:S01]  /*31f40*/  LOP3.LUT P0, RZ, R12, 0x40000000, RZ, 0xc0, !PT ;  /* 0x400000000cff7812 */ /* 0x000fe2000780c0ff */
[----:B------:R-:W2:Y:S04]  /*31f50*/  LDL.LU.64 R60, [R1+0x458] ;  /* 0x00045800013c7983 */ /* 0x000ea80000300a00 */
[----:B------:R-:W-:Y:S01]  /*31f60*/  @P4 LOP3.LUT R8, R8, 0x1000, RZ, 0xfc, !PT ;  /* 0x0000100008084812 */ /* 0x000fe200078efcff */
[----:B------:R-:W2:Y:S01]  /*31f70*/  LDL.LU.64 R58, [R1+0x450] ;  /* 0x00045000013a7983 */ /* 0x000ea20000300a00 */
[----:B------:R-:W-:-:S02]  /*31f80*/  LOP3.LUT P4, RZ, R12, 0x400000, RZ, 0xc0, !PT ;  /* 0x004000000cff7812 */ /* 0x000fc4000788c0ff */
[----:B------:R-:W-:Y:S01]  /*31f90*/  LOP3.LUT R8, R8, 0xffffdfff, RZ, 0xc0, !PT ;  /* 0xffffdfff08087812 */ /* 0x000fe200078ec0ff */
[----:B------:R-:W2:Y:S01]  /*31fa0*/  LDL.LU.64 R56, [R1+0x448] ;  /* 0x0004480001387983 */ /* 0x000ea20000300a00 */
[----:B------:R-:W-:-:S09]  /*31fb0*/  LOP3.LUT P5, RZ, R12, 0x10000000, RZ, 0xc0, !PT ;  /* 0x100000000cff7812 */ /* 0x000fd200078ac0ff */
[----:B------:R-:W-:Y:S02]  /*31fc0*/  @P4 LOP3.LUT R8, R8, 0x2000, RZ, 0xfc, !PT ;  /* 0x0000200008084812 */ /* 0x000fe400078efcff */
[----:B------:R-:W-:Y:S02]  /*31fd0*/  LOP3.LUT P4, RZ, R12, 0x1000000, RZ, 0xc0, !PT ;  /* 0x010000000cff7812 */ /* 0x000fe4000788c0ff */
[----:B------:R-:W-:Y:S02]  /*31fe0*/  LOP3.LUT R8, R8, 0xffffbfff, RZ, 0xc0, !PT ;  /* 0xffffbfff08087812 */ /* 0x000fe400078ec0ff */
[----:B------:R-:W-:Y:S02]  /*31ff0*/  PRMT R125, R125, 0x7773, RZ ;  /* 0x000077737d7d7816 */ /* 0x000fe400000000ff */
[----:B------:R-:W-:-:S03]  /*32000*/  PRMT R3, R126, 0x7770, RZ ;  /* 0x000077707e037816 */ /* 0x000fc600000000ff */
[----:B---3--:R0:W-:Y:S04]  /*32010*/  @P1 STG.E.U8 desc[UR20][R54.64], R125 ;  /* 0x0000007d36001986 */ /* 0x0081e8000c101114 */
[----:B------:R-:W-:Y:S01]  /*32020*/  @P4 LOP3.LUT R8, R8, 0x4000, RZ, 0xfc, !PT ;  /* 0x0000400008084812 */ /* 0x000fe200078efcff */
[----:B----4-:R1:W-:Y:S01]  /*32030*/  @P0 STG.E.U8 desc[UR20][R52.64], R3 ;  /* 0x0000000334000986 */ /* 0x0103e2000c101114 */
[----:B------:R-:W-:-:S03]  /*32040*/  LOP3.LUT P4, RZ, R12, 0x4000000, RZ, 0xc0, !PT ;  /* 0x040000000cff7812 */ /* 0x000fc6000788c0ff */
[----:B0-----:R-:W3:Y:S01]  /*32050*/  LDL.LU.64 R54, [R1+0x440] ;  /* 0x0004400001367983 */ /* 0x001ee20000300a00 */
[----:B-1----:R-:W-:-:S03]  /*32060*/  PRMT R3, R126, 0x7771, RZ ;  /* 0x000077717e037816 */ /* 0x002fc600000000ff */
        /* <DEDUP_REMOVED lines=37> */
[----:B---3--:R-:W-:Y:S01]  /*322c0*/  @P3 STG.E.U8 desc[UR20][R54.64], R128 ;  /* 0x0000008036003986 */ /* 0x008fe2000c101114 */
[----:B0-----:R-:W-:-:S05]  /*322d0*/  PRMT R3, R129, 0x7770, RZ ;  /* 0x0000777081037816 */ /* 0x001fca00000000ff */
[----:B----4-:R0:W-:Y:S01]  /*322e0*/  @P6 STG.E.U8 desc[UR20][R52.64], R3 ;  /* 0x0000000334006986 */ /* 0x0101e2000c101114 */
        /* <DEDUP_REMOVED lines=43> */
[----:B------:R-:W-:Y:S02]  /*325a0*/  PRMT R3, R130, 0x7772, RZ ;  /* 0x0000777282037816 */ /* 0x000fe400000000ff */
[----:B------:R-:W-:-:S03]  /*325b0*/  LOP3.LUT P0, RZ, R13, 0x4000000, RZ, 0xc0, !PT ;  /* 0x040000000dff7812 */ /* 0x000fc6000780c0ff */
[----:B---3--:R0:W-:Y:S01]  /*325c0*/  @P1 STG.E.U8 desc[UR20][R54.64], R3 ;  /* 0x0000000336001986 */ /* 0x0081e2000c101114 */
[----:B------:R-:W-:Y:S02]  /*325d0*/  LOP3.LUT R8, R8, 0xffffffef, RZ, 0xc0, !PT ;  /* 0xffffffef08087812 */ /* 0x000fe400078ec0ff */
[----:B------:R-:W-:-:S03]  /*325e0*/  PRMT R130, R130, 0x7773, RZ ;  /* 0x0000777382827816 */ /* 0x000fc600000000ff */
[----:B------:R-:W-:Y:S01]  /*325f0*/  @P4 LOP3.LUT R8, R8, 0x10, RZ, 0xfc, !PT ;  /* 0x0000001008084812 */ /* 0x000fe200078efcff */
[----:B0-----:R-:W3:Y:S01]  /*32600*/  LDL.LU.64 R54, [R1+0x6c8] ;  /* 0x0006c80001367983 */ /* 0x001ee20000300a00 */
[----:B------:R-:W-:-:S03]  /*32610*/  LOP3.LUT P4, RZ, R13, 0x100000, RZ, 0xc0, !PT ;  /* 0x001000000dff7812 */ /* 0x000fc6000788c0ff */
[----:B----4-:R0:W-:Y:S01]  /*32620*/  @P0 STG.E.U8 desc[UR20][R52.64], R130 ;  /* 0x0000008234000986 */ /* 0x0101e2000c101114 */
[----:B------:R-:W-:Y:S02]  /*32630*/  LOP3.LUT R8, R8, 0xffffffdf, RZ, 0xc0, !PT ;  /* 0xffffffdf08087812 */ /* 0x000fe400078ec0ff */
[----:B------:R-:W-:Y:S01]  /*32640*/  LOP3.LUT P5, RZ, R13, 0x2000000, RZ, 0xc0, !PT ;  /* 0x020000000dff7812 */ /* 0x000fe200078ac0ff */
[----:B0-----:R-:W4:Y:S06]  /*32650*/  LDL.LU.64 R52, [R1+0x5c8] ;  /* 0x0005c80001347983 */ /* 0x001f2c0000300a00 */
[----:B------:R-:W-:-:S02]  /*32660*/  @P4 LOP3.LUT R8, R8, 0x20, RZ, 0xfc, !PT ;  /* 0x0000002008084812 */ /* 0x000fc400078efcff */
[----:B------:R-:W-:Y:S02]  /*32670*/  LOP3.LUT P4, RZ, R13, 0x400000, RZ, 0xc0, !PT ;  /* 0x004000000dff7812 */ /* 0x000fe4000788c0ff */
        /* <DEDUP_REMOVED lines=34> */
[----:B0-----:R-:W-:-:S11]  /*328a0*/  PRMT R3, R133, 0x7771, RZ ;  /* 0x0000777185037816 */ /* 0x001fd600000000ff */
[----:B------:R0:W-:Y:S01]  /*328b0*/  @P4 STG.E.U8 desc[UR20][R56.64], R3 ;  /* 0x0000000338004986 */ /* 0x0001e2000c101114 */
[----:B------:R-:W-:Y:S02]  /*328c0*/  LOP3.LUT P6, RZ, R13, 0x10, RZ, 0xc0, !PT ;  /* 0x000000100dff7812 */ /* 0x000fe400078cc0ff */
[----:B0-----:R-:W-:-:S05]  /*328d0*/  PRMT R3, R133, 0x7772, RZ ;  /* 0x0000777285037816 */ /* 0x001fca00000000ff */
[----:B---3--:R0:W-:Y:S01]  /*328e0*/  @P3 STG.E.U8 desc[UR20][R54.64], R3 ;  /* 0x0000000336003986 */ /* 0x0081e2000c101114 */
[----:B------:R-:W-:-:S03]  /*328f0*/  PRMT R133, R133, 0x7773, RZ ;  /* 0x0000777385857816 */ /* 0x000fc600000000ff */
[----:B0-----:R-:W3:Y:S04]  /*32900*/  LDL.LU.64 R54, [R1+0x6b0] ;  /* 0x0006b00001367983 */ /* 0x001ee80000300a00 */
[----:B----4-:R0:W-:Y:S01]  /*32910*/  @P6 STG.E.U8 desc[UR20][R52.64], R133 ;  /* 0x0000008534006986 */ /* 0x0101e2000c101114 */
[----:B------:R-:W-:-:S03]  /*32920*/  LOP3.LUT P2, RZ, R13, 0x8, RZ, 0xc0, !PT ;  /* 0x000000080dff7812 */ /* 0x000fc6000784c0ff */
[----:B0-----:R-:W4:Y:S01]  /*32930*/  LDL.LU.64 R52, [R1+0x4b0] ;  /* 0x0004b00001347983 */ /* 0x001f220000300a00 */
[----:B------:R-:W-:Y:S02]  /*32940*/  PRMT R3, R134, 0x7770, RZ ;  /* 0x0000777086037816 */ /* 0x000fe400000000ff */
[----:B------:R-:W-:-:S07]  /*32950*/  LOP3.LUT P1, RZ, R13, 0x2, RZ, 0xc0, !PT ;  /* 0x000000020dff7812 */ /* 0x000fce000782c0ff */
[----:B------:R0:W-:Y:S04]  /*32960*/  @P2 STG.E.U8 desc[UR20][R50.64], R3 ;  /* 0x0000000332002986 */ /* 0x0001e8000c101114 */
[----:B0-----:R-:W4:Y:S01]  /*32970*/  LDL.LU.64 R50, [R1+0x6a8] ;  /* 0x0006a80001327983 */ /* 0x001f220000300a00 */
[----:B------:R-:W-:-:S05]  /*32980*/  PRMT R3, R134, 0x7771, RZ ;  /* 0x0000777186037816 */ /* 0x000fca00000000ff */
[----:B------:R0:W-:Y:S01]  /*32990*/  @P1 STG.E.U8 desc[UR20][R48.64], R3 ;  /* 0x0000000330001986 */ /* 0x0001e2000c101114 */
[----:B------:R-:W-:-:S03]  /*329a0*/  LOP3.LUT P0, RZ, R13, 0x1, RZ, 0xc0, !PT ;  /* 0x000000010dff7812 */ /* 0x000fc6000780c0ff */
[----:B0-----:R-:W4:Y:S01]  /*329b0*/  LDL.LU.64 R48, [R1+0x5b8] ;  /* 0x0005b80001307983 */ /* 0x001f220000300a00 */
[----:B------:R-:W-:Y:S02]  /*329c0*/  PRMT R3, R134, 0x7772, RZ ;  /* 0x0000777286037816 */ /* 0x000fe400000000ff */
[----:B------:R-:W-:-:S07]  /*329d0*/  LOP3.LUT P5, RZ, R0, 0x40000000, RZ, 0xc0, !PT ;  /* 0x4000000000ff7812 */ /* 0x000fce00078ac0ff */
[----:B------:R0:W-:Y:S01]  /*329e0*/  @P0 STG.E.U8 desc[UR20][R168.64], R3 ;  /* 0x00000003a8000986 */ /* 0x0001e2000c101114 */
[----:B------:R-:W-:-:S03]  /*329f0*/  PRMT R134, R134, 0x7773, RZ ;  /* 0x0000777386867816 */ /* 0x000fc600000000ff */
[----:B0-----:R-:W4:Y:S04]  /*32a00*/  LDL.LU.64 R168, [R1+0x6a0] ;  /* 0x0006a00001a87983 */ /* 0x001f280000300a00 */
[----:B--2---:R0:W-:Y:S04]  /*32a10*/  @P5 STG.E.U8 desc[UR20][R170.64], R134 ;  /* 0x00000086aa005986 */ /* 0x0041e8000c101114 */
[----:B0-----:R-:W2:Y:S01]  /*32a20*/  LDL.LU.64 R170, [R1+0x4b8] ;  /* 0x0004b80001aa7983 */ /* 0x001ea20000300a00 */
        /* <DEDUP_REMOVED lines=12> */
[----:B------:R-:W-:Y:S02]  /*32af0*/  PRMT R3, R135, 0x7770, RZ ;  /* 0x0000777087037816 */ /* 0x000fe400000000ff */
[----:B------:R-:W-:Y:S02]  /*32b00*/  LOP3.LUT R2, R2, 0xefffffff, RZ, 0xc0, !PT ;  /* 0xefffffff02027812 */ /* 0x000fe400078ec0ff */
[----:B------:R-:W-:-:S07]  /*32b10*/  LOP3.LUT P0, RZ, R0, 0x4000000, RZ, 0xc0, !PT ;  /* 0x0400000000ff7812 */ /* 0x000fce000780c0ff */
[----:B------:R-:W-:Y:S02]  /*32b20*/  @P3 LOP3.LUT R2, R2, 0x10000000, RZ, 0xfc, !PT ;  /* 0x1000000002023812 */ /* 0x000fe400078efcff */
[----:B------:R-:W-:Y:S02]  /*32b30*/  LOP3.LUT P3, RZ, R0, 0x40000, RZ, 0xc0, !PT ;  /* 0x0004000000ff7812 */ /* 0x000fe4000786c0ff */
[----:B------:R-:W-:Y:S02]  /*32b40*/  LOP3.LUT R2, R2, 0xdfffffff, RZ, 0xc0, !PT ;  /* 0xdfffffff02027812 */ /* 0x000fe400078ec0ff */
[----:B------:R-:W-:-:S09]  /*32b50*/  LOP3.LUT P2, RZ, R0, 0x1000000, RZ, 0xc0, !PT ;  /* 0x0100000000ff7812 */ /* 0x000fd2000784c0ff */
[----:B------:R-:W-:Y:S02]  /*32b60*/  @P3 LOP3.LUT R2, R2, 0x20000000, RZ, 0xfc, !PT ;  /* 0x2000000002023812 */ /* 0x000fe400078efcff */
[C---:B------:R-:W-:Y:S02]  /*32b70*/  LOP3.LUT P3, RZ, R0.reuse, 0x100000, RZ, 0xc0, !PT ;  /* 0x0010000000ff7812 */ /* 0x040fe4000786c0ff */
[----:B------:R-:W-:Y:S02]  /*32b80*/  LOP3.LUT P5, RZ, R0, 0x80, RZ, 0xc0, !PT ;  /* 0x0000008000ff7812 */ /* 0x000fe400078ac0ff */
[----:B------:R-:W-:Y:S01]  /*32b90*/  LOP3.LUT R2, R2, 0xbfffffff, RZ, 0xc0, !PT ;  /* 0xbfffffff02027812 */ /* 0x000fe200078ec0ff */
[----:B---3--:R0:W-:Y:S04]  /*32ba0*/  @P1 STG.E.U8 desc[UR20][R54.64], R3 ;  /* 0x0000000336001986 */ /* 0x0081e8000c101114 */
[----:B0-----:R-:W3:Y:S01]  /*32bb0*/  LDL.LU.64 R54, [R1+0x5b0] ;  /* 0x0005b00001367983 */ /* 0x001ee20000300a00 */
[----:B------:R-:W-:-:S05]  /*32bc0*/  PRMT R3, R135, 0x7771, RZ ;  /* 0x0000777187037816 */ /* 0x000fca00000000ff */
[----:B----4-:R0:W-:Y:S04]  /*32bd0*/  @P0 STG.E.U8 desc[UR20][R52.64], R3 ;  /* 0x0000000334000986 */ /* 0x0101e8000c101114 */
[----:B0-----:R-:W4:Y:S01]  /*32be0*/  LDL.LU.64 R52, [R1+0x690] ;  /* 0x0006900001347983 */ /* 0x001f220000300a00 */
[----:B------:R-:W-:Y:S02]  /*32bf0*/  @P3 LOP3.LUT R2, R2, 0x40000000, RZ, 0xfc, !PT ;  /* 0x4000000002023812 */ /* 0x000fe400078efcff */
[----:B------:R-:W-:Y:S01]  /*32c00*/  PRMT R3, R135, 0x7772, RZ ;  /* 0x0000777287037816 */ /* 0x000fe200000000ff */
[----:B------:R-:W4:Y:S01]  /*32c10*/  LDL.LU.64 R60, [R1+0x4c8] ;  /* 0x0004c800013c7983 */ /* 0x000f220000300a00 */
[----:B------:R-:W-:Y:S02]  /*32c20*/  LOP3.LUT R2, R2, 0xff7fffff, RZ, 0xc0, !PT ;  /* 0xff7fffff02027812 */ /* 0x000fe400078ec0ff */
[----:B------:R-:W-:Y:S01]  /*32c30*/  LOP3.LUT P3, RZ, R0, 0x400000, RZ, 0xc0, !PT ;  /* 0x0040000000ff7812 */ /* 0x000fe2000786c0ff */
[----:B------:R0:W-:Y:S01]  /*32c40*/  @P2 STG.E.U8 desc[UR20][R50.64], R3 ;  /* 0x0000000332002986 */ /* 0x0001e2000c101114 */
[----:B------:R-:W-:-:S02]  /*32c50*/  @P5 LOP3.LUT R2, R2, 0x800000, RZ, 0xfc, !PT ;  /* 0x0080000002025812 */ /* 0x000fc400078efcff */
[----:B------:R-:W-:Y:S01]  /*32c60*/  LOP3.LUT P5, RZ, R0, 0x100, RZ, 0xc0, !PT ;  /* 0x0000010000ff7812 */ /* 0x000fe200078ac0ff */
[----:B0-----:R-:W4:Y:S01]  /*32c70*/  LDL.LU.64 R50, [R1+0x688] ;  /* 0x0006880001327983 */ /* 0x001f220000300a00 */
[----:B------:R-:W-:Y:S02]  /*32c80*/  PRMT R135, R135, 0x7773, RZ ;  /* 0x0000777387877816 */ /* 0x000fe400000000ff */
[----:B------:R-:W-:-:S05]  /*32c90*/  LOP3.LUT R2, R2, 0xfeffffff, RZ, 0xc0, !PT ;  /* 0xfeffffff02027812 */ /* 0x000fca00078ec0ff */
[----:B------:R0:W-:Y:S04]  /*32ca0*/  @P3 STG.E.U8 desc[UR20][R48.64], R135 ;  /* 0x0000008730003986 */ /* 0x0001e8000c101114 */
[----:B------:R-:W-:-:S04]  /*32cb0*/  @P5 LOP3.LUT R2, R2, 0x1000000, RZ, 0xfc, !PT ;  /* 0x0100000002025812 */ /* 0x000fc800078efcff */
[----:B------:R-:W-:Y:S01]  /*32cc0*/  LOP3.LUT P3, RZ, R2, 0x40000000, RZ, 0xc0, !PT ;  /* 0x4000000002ff7812 */ /* 0x000fe2000786c0ff */
[----:B0-----:R-:W4:Y:S01]  /*32cd0*/  LDL.LU.64 R48, [R1+0x5a8] ;  /* 0x0005a80001307983 */ /* 0x001f220000300a00 */
[----:B------:R-:W-:-:S03]  /*32ce0*/  PRMT R3, R136, 0x7770, RZ ;  /* 0x0000777088037816 */ /* 0x000fc600000000ff */
[----:B------:R-:W4:Y:S08]  /*32cf0*/  LDL.LU.64 R58, [R1+0x680] ;  /* 0x00068000013a7983 */ /* 0x000f300000300a00 */
        /* <DEDUP_REMOVED lines=10> */
[----:B------:R-:W-:Y:S02]  /*32da0*/  LOP3.LUT P3, RZ, R2, 0x8000000, RZ, 0xc0, !PT ;  /* 0x0800000002ff7812 */ /* 0x000fe4000786c0ff */
[----:B0-----:R-:W-:Y:S01]  /*32db0*/  PRMT R3, R137, 0x7770, RZ ;  /* 0x0000777089037816 */ /* 0x001fe200000000ff */
[----:B------:R-:W2:Y:S01]  /*32dc0*/  LDL.LU.64 R56, [R1+0x5a0] ;  /* 0x0005a00001387983 */ /* 0x000ea20000300a00 */
[C---:B------:R-:W-:Y:S02]  /*32dd0*/  LOP3.LUT P5, RZ, R0.reuse, 0x400, RZ, 0xc0, !PT ;  /* 0x0000040000ff7812 */ /* 0x040fe400078ac0ff */
[C---:B------:R-:W-:Y:S02]  /*32de0*/  LOP3.LUT P1, RZ, R0.reuse, 0x40, RZ, 0xc0, !PT ;  /* 0x0000004000ff7812 */ /* 0x040fe4000782c0ff */
[----:B------:R-:W-:-:S05]  /*32df0*/  LOP3.LUT P0, RZ, R0, 0x10, RZ, 0xc0, !PT ;  /* 0x0000001000ff7812 */ /* 0x000fca000780c0ff */
[----:B---3--:R0:W-:Y:S01]  /*32e00*/  @P3 STG.E.U8 desc[UR20][R54.64], R136 ;  /* 0x0000008836003986 */ /* 0x0081e2000c101114 */
[----:B------:R-:W-:-:S03]  /*32e10*/  LOP3.LUT P3, RZ, R2, 0x4000000, RZ, 0xc0, !PT ;  /* 0x0400000002ff7812 */ /* 0x000fc6000786c0ff */
[----:B0-----:R-:W3:Y:S10]  /*32e20*/  LDL.LU.64 R54, [R1+0x670] ;  /* 0x0006700001367983 */ /* 0x001ef40000300a00 */
[----:B----4-:R0:W-:Y:S01]  /*32e30*/  @P3 STG.E.U8 desc[UR20][R52.64], R3 ;  /* 0x0000000334003986 */ /* 0x0101e2000c101114 */
[----:B------:R-:W-:-:S02]  /*32e40*/  LOP3.LUT P3, RZ, R2, 0x2000000, RZ, 0xc0, !PT ;  /* 0x0200000002ff7812 */ /* 0x000fc4000786c0ff */
[C---:B0-----:R-:W-:Y:S01]  /*32e50*/  PRMT R3, R137.reuse, 0x7771, RZ ;  /* 0x0000777189037816 */ /* 0x041fe200000000ff */
[----:B------:R-:W4:Y:S10]  /*32e60*/  LDL.LU.64 R52, [R1+0x4e0] ;  /* 0x0004e00001347983 */ /* 0x000f340000300a00 */
[----:B------:R0:W-:Y:S02]  /*32e70*/  @P3 STG.E.U8 desc[UR20][R60.64], R3 ;  /* 0x000000033c003986 */ /* 0x0001e4000c101114 */
[----:B0-----:R-:W-:-:S05]  /*32e80*/  PRMT R3, R137, 0x7772, RZ ;  /* 0x0000777289037816 */ /* 0x001fca00000000ff */
[----:B------:R0:W-:Y:S01]  /*32e90*/  @P5 STG.E.U8 desc[UR20][R50.64], R3 ;  /* 0x0000000332005986 */ /* 0x0001e2000c101114 */
[C---:B------:R-:W-:Y:S02]  /*32ea0*/  LOP3.LUT P5, RZ, R2.reuse, 0x1000000, RZ, 0xc0, !PT ;  /* 0x0100000002ff7812 */ /* 0x040fe400078ac0ff */
[----:B------:R-:W-:Y:S01]  /*32eb0*/  PRMT R137, R137, 0x7773, RZ ;  /* 0x0000777389897816 */ /* 0x000fe200000000ff */
[----:B0-----:R-:W4:Y:S10]  /*32ec0*/  LDL.LU.64 R50, [R1+0x668] ;  /* 0x0006680001327983 */ /* 0x001f340000300a00 */
[----:B------:R0:W-:Y:S01]  /*32ed0*/  @P5 STG.E.U8 desc[UR20][R48.64], R137 ;  /* 0x0000008930005986 */ /* 0x0001e2000c101114 */
[----:B------:R-:W-:-:S02]  /*32ee0*/  LOP3.LUT P5, RZ, R2, 0x800000, RZ, 0xc0, !PT ;  /* 0x0080000002ff7812 */ /* 0x000fc400078ac0ff */
[C---:B------:R-:W-:Y:S01]  /*32ef0*/  PRMT R3, R138.reuse, 0x7770, RZ ;  /* 0x000077708a037816 */ /* 0x040fe200000000ff */
[----:B0-----:R-:W4:Y:S10]  /*32f00*/  LDL.LU.64 R48, [R1+0x598] ;  /* 0x0005980001307983 */ /* 0x001f340000300a00 */
[----:B------:R0:W-:Y:S02]  /*32f10*/  @P5 STG.E.U8 desc[UR20][R58.64], R3 ;  /* 0x000000033a005986 */ /* 0x0001e4000c101114 */
[----:B0-----:R-:W-:-:S05]  /*32f20*/  PRMT R3, R138, 0x7771, RZ ;  /* 0x000077718a037816 */ /* 0x001fca00000000ff */
[----:B------:R0:W-:Y:S04]  /*32f30*/  @P1 STG.E.U8 desc[UR20][R168.64], R3 ;  /* 0x00000003a8001986 */ /* 0x0001e8000c101114 */
[----:B0-----:R-:W4:Y:S01]  /*32f40*/  LDL.LU.64 R168, [R1+0x660] ;  /* 0x0006600001a87983 */ /* 0x001f220000300a00 */
[----:B------:R-:W-:-:S05]  /*32f50*/  PRMT R3, R138, 0x7772, RZ ;  /* 0x000077728a037816 */ /* 0x000fca00000000ff */
[----:B--2---:R0:W-:Y:S04]  /*32f60*/  @P0 STG.E.U8 desc[UR20][R170.64], R3 ;  /* 0x00000003aa000986 */ /* 0x0041e8000c101114 */
[----:B0-----:R-:W2:Y:S01]  /*32f70*/  LDL.LU.64 R170, [R1+0x4e8] ;  /* 0x0004e80001aa7983 */ /* 0x001ea20000300a00 */
[C---:B------:R-:W-:Y:S02]  /*32f80*/  LOP3.LUT P4, RZ, R0.reuse, 0x8, RZ, 0xc0, !PT ;  /* 0x0000000800ff7812 */ /* 0x040fe4000788c0ff */
[----:B------:R-:W-:Y:S02]  /*32f90*/  LOP3.LUT P6, RZ, R0, 0x4, RZ, 0xc0, !PT ;  /* 0x0000000400ff7812 */ /* 0x000fe400078cc0ff */
[----:B------:R-:W-:Y:S02]  /*32fa0*/  PRMT R138, R138, 0x7773, RZ ;  /* 0x000077738a8a7816 */ /* 0x000fe400000000ff */
[----:B------:R-:W-:-:S02]  /*32fb0*/  PRMT R3, R139, 0x7770, RZ ;  /* 0x000077708b037816 */ /* 0x000fc400000000ff */
[----:B------:R-:W-:-:S05]  /*32fc0*/  LOP3.LUT P2, RZ, R0, 0x1, RZ, 0xc0, !PT ;  /* 0x0000000100ff7812 */ /* 0x000fca000784c0ff */
[----:B------:R-:W-:Y:S01]  /*32fd0*/  @P4 STG.E.U8 desc[UR20][R56.64], R138 ;  /* 0x0000008a38004986 */ /* 0x000fe2000c101114 */
[----:B------:R-:W-:Y:S01]  /*32fe0*/  ISETP.LT.AND P4, PT, R7, UR4, !P2 ;  /* 0x0000000407007c0c */ /* 0x000fe2000d781270 */
[----:B------:R-:W-:Y:S01]  /*32ff0*/  ULDC UR4, c[0x0][0x228] ;  /* 0x00008a0000047ab9 */ /* 0x000fe20000000800 */
[----:B------:R-:W-:Y:S02]  /*33000*/  LOP3.LUT P5, RZ, R2, 0x400000, RZ, 0xc0, !PT ;  /* 0x0040000002ff7812 */ /* 0x000fe400078ac0ff */
[----:B------:R-:W-:Y:S01]  /*33010*/  LOP3.LUT P3, RZ, R0, 0x2, RZ, 0xc0, !PT ;  /* 0x0000000200ff7812 */ /* 0x000fe2000786c0ff */
[----:B---3--:R0:W-:Y:S04]  /*33020*/  @P6 STG.E.U8 desc[UR20][R54.64], R3 ;  /* 0x0000000336006986 */ /* 0x0081e8000c101114 */
[----:B0-----:R-:W3:Y:S01]  /*33030*/  LDL.LU.64 R54, [R1+0x658] ;  /* 0x0006580001367983 */ /* 0x001ee20000300a00 */
[----:B------:R-:W-:-:S05]  /*33040*/  PRMT R3, R139, 0x7771, RZ ;  /* 0x000077718b037816 */ /* 0x000fca00000000ff */
[----:B----4-:R0:W-:Y:S01]  /*33050*/  @P4 STG.E.U8 desc[UR20][R52.64], R3 ;  /* 0x0000000334004986 */ /* 0x0101e2000c101114 */
[----:B------:R-:W-:Y:S01]  /*33060*/  ISETP.LT.AND P4, PT, R6, UR4, !P5 ;  /* 0x0000000406007c0c */ /* 0x000fe2000ef81270 */
[----:B------:R-:W-:Y:S02]  /*33070*/  ULDC UR4, c[0x0][0x228] ;  /* 0x00008a0000047ab9 */ /* 0x000fe40000000800 */
[----:B0-----:R-:W4:Y:S01]  /*33080*/  LDL.LU.64 R52, [R1+0x590] ;  /* 0x0005900001347983 */ /* 0x001f220000300a00 */
[----:B------:R-:W-:Y:S02]  /*33090*/  PRMT R3, R139, 0x7772, RZ ;  /* 0x000077728b037816 */ /* 0x000fe400000000ff */
[----:B------:R-:W-:Y:S01]  /*330a0*/  ISETP.LT.AND P5, PT, R7, UR4, !P5 ;  /* 0x0000000407007c0c */ /* 0x000fe2000efa1270 */
[----:B------:R-:W-:Y:S01]  /*330b0*/  ULDC UR4, c[0x0][0x228] ;  /* 0x00008a0000047ab9 */ /* 0x000fe20000000800 */
[----:B------:R-:W-:-:S05]  /*330c0*/  PRMT R139, R139, 0x7773, RZ ;  /* 0x000077738b8b7816 */ /* 0x000fca00000000ff */
[----:B------:R0:W-:Y:S04]  /*330d0*/  @P4 STG.E.U8 desc[UR20][R50.64], R3 ;  /* 0x0000000332004986 */ /* 0x0001e8000c101114 */
[----:B0-----:R-:W4:Y:S04]  /*330e0*/  LDL.LU.64 R50, [R1+0x650] ;  /* 0x0006500001327983 */ /* 0x001f280000300a00 */
[----:B------:R0:W-:Y:S01]  /*330f0*/  @P5 STG.E.U8 desc[UR20][R48.64], R139 ;  /* 0x0000008b30005986 */ /* 0x0001e2000c101114 */
[----:B------:R-:W-:Y:S01]  /*33100*/  ISETP.LT.AND P5, PT, R6, UR4, !P3 ;  /* 0x0000000406007c0c */ /* 0x000fe2000dfa1270 */
[----:B------:R-:W-:Y:S01]  /*33110*/  ULDC UR4, c[0x0][0x228] ;  /* 0x00008a0000047ab9 */ /* 0x000fe20000000800 */
[----:B------:R-:W-:Y:S01]  /*33120*/  PRMT R3, R140, 0x7770, RZ ;  /* 0x000077708c037816 */ /* 0x000fe200000000ff */
[----:B0-----:R-:W4:Y:S10]  /*33130*/  LDL.LU.64 R48, [R1+0x4f8] ;  /* 0x0004f80001307983 */ /* 0x001f340000300a00 */
[----:B------:R0:W-:Y:S01]  /*33140*/  @P5 STG.E.U8 desc[UR20][R168.64], R3 ;  /* 0x00000003a8005986 */ /* 0x0001e2000c101114 */
[----:B------:R-:W-:Y:S01]  /*33150*/  ISETP.LT.AND P5, PT, R7, UR4, !P3 ;  /* 0x0000000407007c0c */ /* 0x000fe2000dfa1270 */
[----:B------:R-:W-:-:S02]  /*33160*/  ULDC UR4, c[0x0][0x228] ;  /* 0x00008a0000047ab9 */ /* 0x000fc40000000800 */
[----:B0-----:R-:W4:Y:S01]  /*33170*/  LDL.LU.64 R168, [R1+0x648] ;  /* 0x0006480001a87983 */ /* 0x001f220000300a00 */
[----:B------:R-:W-:-:S09]  /*33180*/  PRMT R3, R140, 0x7771, RZ ;  /* 0x000077718c037816 */ /* 0x000fd200000000ff */
[----:B--2---:R0:W-:Y:S04]  /*33190*/  @P5 STG.E.U8 desc[UR20][R170.64], R3 ;  /* 0x00000003aa005986 */ /* 0x0041e8000c101114 */
[----:B0-----:R-:W2:Y:S01]  /*331a0*/  LDL.LU.64 R170, [R1+0x588] ;  /* 0x0005880001aa7983 */ /* 0x001ea20000300a00 */
[----:B------:R-:W-:-:S04]  /*331b0*/  LOP3.LUT P1, RZ, R0, 0x20, RZ, 0xc0, !PT ;  /* 0x0000002000ff7812 */ /* 0x000fc8000782c0ff */
[----:B------:R-:W-:Y:S01]  /*331c0*/  ISETP.LT.AND P5, PT, R6, UR4, !P1 ;  /* 0x0000000406007c0c */ /* 0x000fe2000cfa1270 */
[----:B------:R-:W-:Y:S01]  /*331d0*/  ULDC UR4, c[0x0][0x228] ;  /* 0x00008a0000047ab9 */ /* 0x000fe20000000800 */
[C---:B------:R-:W-:Y:S02]  /*331e0*/  PRMT R3, R140.reuse, 0x7772, RZ ;  /* 0x000077728c037816 */ /* 0x040fe400000000ff */
[----:B------:R-:W-:Y:S02]  /*331f0*/  PRMT R140, R140, 0x7773, RZ ;  /* 0x000077738c8c7816 */ /* 0x000fe400000000ff */
[C---:B------:R-:W-:Y:S02]  /*33200*/  LOP3.LUT P2, RZ, R0.reuse, 0x200, RZ, 0xc0, !PT ;  /* 0x0000020000ff7812 */ /* 0x040fe4000784c0ff */
[----:B------:R-:W-:-:S05]  /*33210*/  LOP3.LUT P6, RZ, R0, 0x1000, RZ, 0xc0, !PT ;  /* 0x0000100000ff7812 */ /* 0x000fca00078cc0ff */
[----:B---3--:R0:W-:Y:S01]  /*33220*/  @P5 STG.E.U8 desc[UR20][R54.64], R3 ;  /* 0x0000000336005986 */ /* 0x0081e2000c101114 */
[----:B------:R-:W-:Y:S01]  /*33230*/  ISETP.LT.AND P5, PT, R7, UR4, !P1 ;  /* 0x0000000407007c0c */ /* 0x000fe2000cfa1270 */
[----:B------:R-:W-:Y:S02]  /*33240*/  ULDC UR4, c[0x0][0x228] ;  /* 0x00008a0000047ab9 */ /* 0x000fe40000000800 */
[----:B0-----:R-:W3:Y:S10]  /*33250*/  LDL.LU.64 R54, [R1+0x640] ;  /* 0x0006400001367983 */ /* 0x001ef40000300a00 */
[----:B----4-:R0:W-:Y:S01]  /*33260*/  @P5 STG.E.U8 desc[UR20][R52.64], R140 ;  /* 0x0000008c34005986 */ /* 0x0101e2000c101114 */
        /* <DEDUP_REMOVED lines=9> */
[----:B------:R0:W-:Y:S01]  /*33300*/  @P5 STG.E.U8 desc[UR20][R48.64], R3 ;  /* 0x0000000330005986 */ /* 0x0001e2000c101114 */
[----:B------:R-:W-:Y:S01]  /*33310*/  ISETP.LT.AND P5, PT, R6, UR4, !P6 ;  /* 0x0000000406007c0c */ /* 0x000fe2000f7a1270 */
[----:B------:R-:W-:Y:S02]  /*33320*/  ULDC UR4, c[0x0][0x228] ;  /* 0x00008a0000047ab9 */ /* 0x000fe40000000800 */
[----:B0-----:R-:W4:Y:S01]  /*33330*/  LDL.LU.64 R48, [R1+0x580] ;  /* 0x0005800001307983 */ /* 0x001f220000300a00 */
[C---:B------:R-:W-:Y:S02]  /*33340*/  PRMT R3, R141.reuse, 0x7772, RZ ;  /* 0x000077728d037816 */ /* 0x040fe400000000ff */
[----:B------:R-:W-:-:S07]  /*33350*/  PRMT R141, R141, 0x7773, RZ ;  /* 0x000077738d8d7816 */ /* 0x000fce00000000ff */
[----:B------:R0:W-:Y:S01]  /*33360*/  @P5 STG.E.U8 desc[UR20][R168.64], R3 ;  /* 0x00000003a8005986 */ /* 0x0001e2000c101114 */
[----:B------:R-:W-:Y:S01]  /*33370*/  ISETP.LT.AND P5, PT, R7, UR4, !P6 ;  /* 0x0000000407007c0c */ /* 0x000fe2000f7a1270 */
[----:B------:R-:W-:Y:S02]  /*33380*/  ULDC UR4, c[0x0][0x228] ;  /* 0x00008a0000047ab9 */ /* 0x000fe40000000800 */
[----:B0-----:R-:W4:Y:S10]  /*33390*/  LDL.LU.64 R168, [R1+0x630] ;  /* 0x0006300001a87983 */ /* 0x001f340000300a00 */
[----:B--2---:R0:W-:Y:S04]  /*333a0*/  @P5 STG.E.U8 desc[UR20][R170.64], R141 ;  /* 0x0000008daa005986 */ /* 0x0041e8000c101114 */
[----:B0-----:R-:W2:Y:S01]  /*333b0*/  LDL.LU.64 R170, [R1+0x510] ;  /* 0x0005100001aa7983 */ /* 0x001ea20000300a00 */
[----:B------:R-:W-:-:S04]  /*333c0*/  LOP3.LUT P3, RZ, R0, 0x8000, RZ, 0xc0, !PT ;  /* 0x0000800000ff7812 */ /* 0x000fc8000786c0ff */
[----:B------:R-:W-:Y:S01]  /*333d0*/  ISETP.LT.AND P5, PT, R6, UR4, !P3 ;  /* 0x0000000406007c0c */ /* 0x000fe2000dfa1270 */
[----:B------:R-:W-:Y:S01]  /*333e0*/  ULDC UR4, c[0x0][0x228] ;  /* 0x00008a0000047ab9 */ /* 0x000fe20000000800 */
[----:B------:R-:W-:Y:S02]  /*333f0*/  PRMT R3, R142, 0x7770, RZ ;  /* 0x000077708e037816 */ /* 0x000fe400000000ff */
[C---:B------:R-:W-:Y:S02]  /*33400*/  LOP3.LUT P1, RZ, R0.reuse, 0x10000, RZ, 0xc0, !PT ;  /* 0x0001000000ff7812 */ /* 0x040fe4000782c0ff */
[----:B------:R-:W-:-:S07]  /*33410*/  LOP3.LUT P2, RZ, R0, 0x80000, RZ, 0xc0, !PT ;  /* 0x0008000000ff7812 */ /* 0x000fce000784c0ff */
[----:B---3--:R0:W-:Y:S01]  /*33420*/  @P5 STG.E.U8 desc[UR20][R54.64], R3 ;  /* 0x0000000336005986 */ /* 0x0081e2000c101114 */
[----:B------:R-:W-:Y:S01]  /*33430*/  ISETP.LT.AND P5, PT, R7, UR4, !P3 ;  /* 0x0000000407007c0c */ /* 0x000fe2000dfa1270 */
[----:B------:R-:W-:Y:S02]  /*33440*/  ULDC UR4, c[0x0][0x228] ;  /* 0x00008a0000047ab9 */ /* 0x000fe40000000800 */
[----:B0-----:R-:W3:Y:S01]  /*33450*/  LDL.LU.64 R54, [R1+0x628] ;  /* 0x0006280001367983 */ /* 0x001ee20000300a00 */
[----:B------:R-:W-:-:S09]  /*33460*/  PRMT R3, R142, 0x7771, RZ ;  /* 0x000077718e037816 */ /* 0x000fd200000000ff */
[----:B----4-:R0:W-:Y:S01]  /*33470*/  @P5 STG.E.U8 desc[UR20][R52.64], R3 ;  /* 0x0000000334005986 */ /* 0x0101e2000c101114 */
        /* <DEDUP_REMOVED lines=27> */
[C---:B------:R-:W-:Y:S02]  /*33630*/  LOP3.LUT P1, RZ, R0.reuse, 0x2000000, RZ, 0xc0, !PT ;  /* 0x0200000000ff7812 */ /* 0x040fe4000782c0ff */
[----:B------:R-:W-:-:S03]  /*33640*/  LOP3.LUT P2, RZ, R0, 0x8000000, RZ, 0xc0, !PT ;  /* 0x0800000000ff7812 */ /* 0x000fc6000784c0ff */
        /* <DEDUP_REMOVED lines=8> */
[----:B0-----:R-:W4:Y:S01]  /*336d0*/  LDL.LU.64 R52, [R1+0x528] ;  /* 0x0005280001347983 */ /* 0x001f220000300a00 */
[----:B------:R-:W-:-:S09]  /*336e0*/  LOP3.LUT P6, RZ, R0, 0x20000000, RZ, 0xc0, !PT ;  /* 0x2000000000ff7812 */ /* 0x000fd200078cc0ff */
[----:B------:R0:W-:Y:S01]  /*336f0*/  @P5 STG.E.U8 desc[UR20][R50.64], R3 ;  /* 0x0000000332005986 */ /* 0x0001e2000c101114 */
[----:B------:R-:W-:Y:S01]  /*33700*/  ISETP.LT.AND P5, PT, R7, UR4, !P3 ;  /* 0x0000000407007c0c */ /* 0x000fe2000dfa1270 */
[----:B------:R-:W-:Y:S01]  /*33710*/  ULDC UR4, c[0x0][0x228] ;  /* 0x00008a0000047ab9 */ /* 0x000fe20000000800 */
[----:B------:R-:W-:Y:S01]  /*33720*/  LOP3.LUT P3, RZ, R0, 0x80000000, RZ, 0xc0, !PT ;  /* 0x8000000000ff7812 */ /* 0x000fe2000786c0ff */
        /* <DEDUP_REMOVED lines=14> */
[----:B------:R-:W-:Y:S01]  /*33810*/  ISETP.LT.AND P5, PT, R6, UR4, !P2 ;  /* 0x0000000406007c0c */ /* 0x000fe2000d7a1270 */
[----:B------:R-:W-:Y:S01]  /*33820*/  ULDC UR4, c[0x0][0x228] ;  /* 0x00008a0000047ab9 */ /* 0x000fe20000000800 */
[----:B------:R-:W-:-:S11]  /*33830*/  PRMT R0, R145, 0x7770, RZ ;  /* 0x0000777091007816 */ /* 0x000fd600000000ff */
        /* <DEDUP_REMOVED lines=12> */
[C---:B------:R-:W-:Y:S01]  /*33900*/  ISETP.LT.AND P5, PT, R7.reuse, UR4, !P6 ;  /* 0x0000000407007c0c */ /* 0x040fe2000f7a1270 */
        /* <DEDUP_REMOVED lines=52> */
[----:B------:R-:W-:Y:S02]  /*33c50*/  LOP3.LUT P2, RZ, R13, 0x2000, RZ, 0xc0, !PT ;  /* 0x000020000dff7812 */ /* 0x000fe4000784c0ff */
[----:B------:R-:W-:-:S05]  /*33c60*/  PRMT R3, R149, 0x7770, RZ ;  /* 0x0000777095037816 */ /* 0x000fca00000000ff */
        /* <DEDUP_REMOVED lines=29> */
[C---:B------:R-:W-:Y:S02]  /*33e40*/  PRMT R4, R149.reuse, 0x7772, RZ ;  /* 0x0000777295047816 */ /* 0x040fe400000000ff */
[----:B------:R-:W-:Y:S02]  /*33e50*/  PRMT R149, R149, 0x7773, RZ ;  /* 0x0000777395957816 */ /* 0x000fe400000000ff */
[----:B------:R-:W-:Y:S02]  /*33e60*/  LOP3.LUT P3, RZ, R13, 0x20000, RZ, 0xc0, !PT ;  /* 0x000200000dff7812 */ /* 0x000fe4000786c0ff */
[C---:B------:R-:W-:Y:S02]  /*33e70*/  PRMT R3, R150.reuse, 0x7770, RZ ;  /* 0x0000777096037816 */ /* 0x040fe400000000ff */
[----:B------:R-:W-:-:S02]  /*33e80*/  PRMT R0, R150, 0x7771, RZ ;  /* 0x0000777196007816 */ /* 0x000fc400000000ff */
[----:B------:R-:W-:Y:S01]  /*33e90*/  LOP3.LUT P1, RZ, R13, 0x80000, RZ, 0xc0, !PT ;  /* 0x000800000dff7812 */ /* 0x000fe2000782c0ff */
[----:B---3--:R0:W-:Y:S01]  /*33ea0*/  @P5 STG.E.U8 desc[UR20][R54.64], R4 ;  /* 0x0000000436005986 */ /* 0x0081e2000c101114 */
[----:B------:R-:W-:Y:S01]  /*33eb0*/  ISETP.LT.AND P5, PT, R7, UR4, !P6 ;  /* 0x0000000407007c0c */ /* 0x000fe2000f7a1270 */
[----:B------:R-:W-:Y:S02]  /*33ec0*/  ULDC UR4, c[0x0][0x228] ;  /* 0x00008a0000047ab9 */ /* 0x000fe40000000800 */
[----:B0-----:R-:W3:Y:S10]  /*33ed0*/  LDL.LU.64 R54, [R1+0x3d0] ;  /* 0x0003d00001367983 */ /* 0x001ef40000300a00 */
[----:B----4-:R0:W-:Y:S01]  /*33ee0*/  @P5 STG.E.U8 desc[UR20][R52.64], R149 ;  /* 0x0000009534005986 */ /* 0x0101e2000c101114 */
[----:B------:R-:W-:Y:S01]  /*33ef0*/  ISETP.LT.AND P5, PT, R6, UR4, !P3 ;  /* 0x0000000406007c0c */ /* 0x000fe2000dfa1270 */
[----:B------:R-:W-:-:S02]  /*33f00*/  ULDC UR4, c[0x0][0x228] ;  /* 0x00008a0000047ab9 */ /* 0x000fc40000000800 */
[----:B0-----:R-:W4:Y:S10]  /*33f10*/  LDL.LU.64 R52, [R1+0x3c8] ;  /* 0x0003c80001347983 */ /* 0x001f340000300a00 */
[----:B------:R0:W-:Y:S01]  /*33f20*/  @P5 STG.E.U8 desc[UR20][R50.64], R3 ;  /* 0x0000000332005986 */ /* 0x0001e2000c101114 */
[----:B------:R-:W-:Y:S01]  /*33f30*/  ISETP.LT.AND P5, PT, R7, UR4, !P3 ;  /* 0x0000000407007c0c */ /* 0x000fe2000dfa1270 */
[----:B------:R-:W-:-:S02]  /*33f40*/  ULDC UR4, c[0x0][0x228] ;  /* 0x00008a0000047ab9 */ /* 0x000fc40000000800 */
[----:B0-----:R-:W4:Y:S10]  /*33f50*/  LDL.LU.64 R50, [R1+0x3c0] ;  /* 0x0003c00001327983 */ /* 0x001f340000300a00 */
[----:B------:R0:W-:Y:S01]  /*33f60*/  @P5 STG.E.U8 desc[UR20][R48.64], R0 ;  /* 0x0000000030005986 */ /* 0x0001e2000c101114 */
[----:B------:R-:W-:Y:S01]  /*33f70*/  ISETP.LT.AND P5, PT, R6, UR4, !P1 ;  /* 0x0000000406007c0c */ /* 0x000fe2000cfa1270 */
[----:B------:R-:W-:Y:S01]  /*33f80*/  ULDC UR4, c[0x0][0x228] ;  /* 0x00008a0000047ab9 */ /* 0x000fe20000000800 */
[C---:B------:R-:W-:Y:S01]  /*33f90*/  PRMT R4, R150.reuse, 0x7772, RZ ;  /* 0x0000777296047816 */ /* 0x040fe200000000ff */
        /* <DEDUP_REMOVED lines=144> */
[C---:B------:R-:W-:Y:S02]  /*348a0*/  PRMT R0, R157.reuse, 0x7771, RZ ;  /* 0x000077719d007816 */ /* 0x040fe400000000ff */
        /* <DEDUP_REMOVED lines=226> */
[----:B------:R-:W-:-:S02]  /*356d0*/  LOP3.LUT P6, RZ, R11, 0x40000000, RZ, 0xc0, !PT ;  /* 0x400000000bff7812 */ /* 0x000fc400078cc0ff */
[C---:B------:R-:W-:Y:S01]  /*356e0*/  PRMT R4, R167.reuse, 0x7772, RZ ;  /* 0x00007772a7047816 */ /* 0x040fe200000000ff */
[----:B------:R-:W0:Y:S01]  /*356f0*/  LDS.128 R8, [R252] ;  /* 0x00000000fc087984 */ /* 0x000e220000000c00 */
[----:B------:R-:W-:Y:S01]  /*35700*/  ISETP.LT.AND P5, PT, R6, UR4, !P6 ;  /* 0x0000000406007c0c */ /* 0x000fe2000f7a1270 */
[----:B------:R-:W-:Y:S01]  /*35710*/  ULDC UR4, c[0x0][0x228] ;  /* 0x00008a0000047ab9 */ /* 0x000fe20000000800 */
[----:B------:R-:W-:Y:S02]  /*35720*/  PRMT R167, R167, 0x7773, RZ ;  /* 0x00007773a7a77816 */ /* 0x000fe400000000ff */
[----:B------:R-:W-:Y:S02]  /*35730*/  LOP3.LUT P3, RZ, R5, 0x2, RZ, 0xc0, !PT ;  /* 0x0000000205ff7812 */ /* 0x000fe4000786c0ff */
[C---:B------:R-:W-:Y:S02]  /*35740*/  PRMT R3, R172.reuse, 0x7770, RZ ;  /* 0x00007770ac037816 */ /* 0x040fe400000000ff */
[----:B------:R-:W-:-:S02]  /*35750*/  PRMT R0, R172, 0x7771, RZ ;  /* 0x00007771ac007816 */ /* 0x000fc400000000ff */
[----:B------:R-:W-:-:S03]  /*35760*/  LOP3.LUT P1, RZ, R5, 0x8, RZ, 0xc0, !PT ;  /* 0x0000000805ff7812 */ /* 0x000fc6000782c0ff */
[----:B---3--:R1:W-:Y:S01]  /*35770*/  @P5 STG.E.U8 desc[UR20][R54.64], R4 ;  /* 0x0000000436005986 */ /* 0x0083e2000c101114 */
[----:B------:R-:W-:Y:S01]  /*35780*/  ISETP.LT.AND P5, PT, R7, UR4, !P6 ;  /* 0x0000000407007c0c */ /* 0x000fe2000f7a1270 */
[----:B------:R-:W-:Y:S02]  /*35790*/  ULDC UR4, c[0x0][0x228] ;  /* 0x00008a0000047ab9 */ /* 0x000fe40000000800 */
[----:B-1----:R-:W3:Y:S10]  /*357a0*/  LDL.LU.64 R54, [R1+0x190] ;  /* 0x0001900001367983 */ /* 0x002ef40000300a00 */
[----:B----4-:R1:W-:Y:S01]  /*357b0*/  @P5 STG.E.U8 desc[UR20][R52.64], R167 ;  /* 0x000000a734005986 */ /* 0x0103e2000c101114 */
[----:B------:R-:W-:Y:S01]  /*357c0*/  ISETP.LT.AND P5, PT, R6, UR4, !P3 ;  /* 0x0000000406007c0c */ /* 0x000fe2000dfa1270 */
[----:B------:R-:W-:-:S02]  /*357d0*/  ULDC UR4, c[0x0][0x228] ;  /* 0x00008a0000047ab9 */ /* 0x000fc40000000800 */
[----:B-1----:R-:W4:Y:S10]  /*357e0*/  LDL.LU.64 R52, [R1+0x188] ;  /* 0x0001880001347983 */ /* 0x002f340000300a00 */
[----:B------:R1:W-:Y:S01]  /*357f0*/  @P5 STG.E.U8 desc[UR20][R50.64], R3 ;  /* 0x0000000332005986 */ /* 0x0003e2000c101114 */
[----:B------:R-:W-:Y:S01]  /*35800*/  ISETP.LT.AND P5, PT, R7, UR4, !P3 ;  /* 0x0000000407007c0c */ /* 0x000fe2000dfa1270 */
[----:B------:R-:W-:-:S02]  /*35810*/  ULDC UR4, c[0x0][0x228] ;  /* 0x00008a0000047ab9 */ /* 0x000fc40000000800 */
[----:B-1----:R-:W4:Y:S10]  /*35820*/  LDL.LU.64 R50, [R1+0x180] ;  /* 0x0001800001327983 */ /* 0x002f340000300a00 */
[----:B------:R1:W-:Y:S01]  /*35830*/  @P5 STG.E.U8 desc[UR20][R48.64], R0 ;  /* 0x0000000030005986 */ /* 0x0003e2000c101114 */
[----:B------:R-:W-:Y:S01]  /*35840*/  ISETP.LT.AND P5, PT, R6, UR4, !P1 ;  /* 0x0000000406007c0c */ /* 0x000fe2000cfa1270 */
[----:B------:R-:W-:Y:S01]  /*35850*/  ULDC UR4, c[0x0][0x228] ;  /* 0x00008a0000047ab9 */ /* 0x000fe20000000800 */
[C---:B------:R-:W-:Y:S01]  /*35860*/  PRMT R4, R172.reuse, 0x7772, RZ ;  /* 0x00007772ac047816 */ /* 0x040fe200000000ff */
[----:B-1----:R-:W4:Y:S01]  /*35870*/  LDL.LU.64 R48, [R1+0x178] ;  /* 0x0001780001307983 */ /* 0x002f220000300a00 */
[----:B------:R-:W-:-:S09]  /*35880*/  PRMT R172, R172, 0x7773, RZ ;  /* 0x00007773acac7816 */ /* 0x000fd200000000ff */
[----:B------:R1:W-:Y:S01]  /*35890*/  @P5 STG.E.U8 desc[UR20][R168.64], R4 ;  /* 0x00000004a8005986 */ /* 0x0003e2000c101114 */
[----:B------:R-:W-:Y:S01]  /*358a0*/  ISETP.LT.AND P5, PT, R7, UR4, !P1 ;  /* 0x0000000407007c0c */ /* 0x000fe2000cfa1270 */
[----:B------:R-:W-:Y:S02]  /*358b0*/  ULDC UR4, c[0x0][0x228] ;  /* 0x00008a0000047ab9 */ /* 0x000fe40000000800 */
[----:B-1----:R-:W4:Y:S10]  /*358c0*/  LDL.LU.64 R168, [R1+0x170] ;  /* 0x0001700001a87983 */ /* 0x002f340000300a00 */
[----:B--2---:R1:W-:Y:S04]  /*358d0*/  @P5 STG.E.U8 desc[UR20][R170.64], R172 ;  /* 0x000000acaa005986 */ /* 0x0043e8000c101114 */
[----:B-1----:R-:W2:Y:S01]  /*358e0*/  LDL.LU.64 R170, [R1+0x168] ;  /* 0x0001680001aa7983 */ /* 0x002ea20000300a00 */
        /* <DEDUP_REMOVED lines=66> */
[----:B------:R-:W-:-:S02]  /*35d10*/  LOP3.LUT P3, RZ, R5, 0x80000, RZ, 0xc0, !PT ;  /* 0x0008000005ff7812 */ /* 0x000fc4000786c0ff */
[----:B0-----:R-:W-:Y:S01]  /*35d20*/  PRMT R0, R8, 0x7770, RZ ;  /* 0x0000777008007816 */ /* 0x001fe200000000ff */
[----:B------:R-:W2:Y:S01]  /*35d30*/  LDL.LU.64 R60, [R1+0x100] ;  /* 0x00010000013c7983 */ /* 0x000ea20000300a00 */
[----:B------:R-:W-:Y:S01]  /*35d40*/  ISETP.LT.AND P5, PT, R6, UR4, !P3 ;  /* 0x0000000406007c0c */ /* 0x000fe2000dfa1270 */
[----:B------:R-:W-:Y:S01]  /*35d50*/  ULDC UR4, c[0x0][0x228] ;  /* 0x00008a0000047ab9 */ /* 0x000fe20000000800 */
[C---:B------:R-:W-:Y:S01]  /*35d60*/  PRMT R3, R8.reuse, 0x7771, RZ ;  /* 0x0000777108037816 */ /* 0x040fe200000000ff */
[----:B------:R-:W2:Y:S01]  /*35d70*/  LDL.LU.64 R58, [R1+0xf8] ;  /* 0x0000f800013a7983 */ /* 0x000ea20000300a00 */
[----:B------:R-:W-:Y:S02]  /*35d80*/  LOP3.LUT P4, RZ, R5, 0x100000, RZ, 0xc0, !PT ;  /* 0x0010000005ff7812 */ /* 0x000fe4000788c0ff */
[C---:B------:R-:W-:Y:S01]  /*35d90*/  PRMT R4, R8.reuse, 0x7772, RZ ;  /* 0x0000777208047816 */ /* 0x040fe200000000ff */
[----:B------:R-:W2:Y:S01]  /*35da0*/  LDL.LU.64 R56, [R1+0xf0] ;  /* 0x0000f00001387983 */ /* 0x000ea20000300a00 */
[----:B------:R-:W-:-:S02]  /*35db0*/  PRMT R8, R8, 0x7773, RZ ;  /* 0x0000777308087816 */ /* 0x000fc400000000ff */
[C---:B------:R-:W-:Y:S02]  /*35dc0*/  LOP3.LUT P0, RZ, R2.reuse, 0x200000, RZ, 0xc0, !PT ;  /* 0x0020000002ff7812 */ /* 0x040fe4000780c0ff */
[C---:B------:R-:W-:Y:S02]  /*35dd0*/  LOP3.LUT P1, RZ, R2.reuse, 0x100000, RZ, 0xc0, !PT ;  /* 0x0010000002ff7812 */ /* 0x040fe4000782c0ff */
[C---:B------:R-:W-:Y:S02]  /*35de0*/  LOP3.LUT P2, RZ, R2.reuse, 0x80000, RZ, 0xc0, !PT ;  /* 0x0008000002ff7812 */ /* 0x040fe4000784c0ff */
[----:B------:R-:W-:Y:S01]  /*35df0*/  LOP3.LUT P6, RZ, R2, 0x40000, RZ, 0xc0, !PT ;  /* 0x0004000002ff7812 */ /* 0x000fe200078cc0ff */
[----:B---3--:R0:W-:Y:S01]  /*35e00*/  @P5 STG.E.U8 desc[UR20][R54.64], R0 ;  /* 0x0000000036005986 */ /* 0x0081e2000c101114 */
[----:B------:R-:W-:Y:S01]  /*35e10*/  ISETP.LT.AND P5, PT, R7, UR4, !P3 ;  /* 0x0000000407007c0c */ /* 0x000fe2000dfa1270 */
[----:B------:R-:W-:Y:S01]  /*35e20*/  ULDC UR4, c[0x0][0x228] ;  /* 0x00008a0000047ab9 */ /* 0x000fe20000000800 */
[----:B0-----:R-:W-:Y:S01]  /*35e30*/  PRMT R0, R9, 0x7770, RZ ;  /* 0x0000777009007816 */ /* 0x001fe200000000ff */
[----:B------:R-:W3:Y:S10]  /*35e40*/  LDL.LU.64 R54, [R1+0xe8] ;  /* 0x0000e80001367983 */ /* 0x000ef40000300a00 */
[----:B----4-:R0:W-:Y:S01]  /*35e50*/  @P5 STG.E.U8 desc[UR20][R52.64], R3 ;  /* 0x0000000334005986 */ /* 0x0101e2000c101114 */
[----:B------:R-:W-:Y:S01]  /*35e60*/  ISETP.LT.AND P5, PT, R6, UR4, !P4 ;  /* 0x0000000406007c0c */ /* 0x000fe2000e7a1270 */
[----:B------:R-:W-:Y:S01]  /*35e70*/  ULDC UR4, c[0x0][0x228] ;  /* 0x00008a0000047ab9 */ /* 0x000fe20000000800 */
[C---:B------:R-:W-:Y:S01]  /*35e80*/  LOP3.LUT P3, RZ, R2.reuse, 0x20000, RZ, 0xc0, !PT ;  /* 0x0002000002ff7812 */ /* 0x040fe2000786c0ff */
[----:B0-----:R-:W4:Y:S10]  /*35e90*/  LDL.LU.64 R52, [R1+0xe0] ;  /* 0x0000e00001347983 */ /* 0x001f340000300a00 */
[----:B------:R0:W-:Y:S01]  /*35ea0*/  @P5 STG.E.U8 desc[UR20][R50.64], R4 ;  /* 0x0000000432005986 */ /* 0x0001e2000c101114 */
[----:B------:R-:W-:Y:S01]  /*35eb0*/  ISETP.LT.AND P5, PT, R7, UR4, !P4 ;  /* 0x0000000407007c0c */ /* 0x000fe2000e7a1270 */
[----:B------:R-:W-:Y:S01]  /*35ec0*/  ULDC UR4, c[0x0][0x228] ;  /* 0x00008a0000047ab9 */ /* 0x000fe20000000800 */
[----:B------:R-:W-:-:S02]  /*35ed0*/  LOP3.LUT P4, RZ, R2, 0x10000, RZ, 0xc0, !PT ;  /* 0x0001000002ff7812 */ /* 0x000fc4000788c0ff */
[----:B------:R-:W-:Y:S01]  /*35ee0*/  PRMT R2, R9, 0x7771, RZ ;  /* 0x0000777109027816 */ /* 0x000fe200000000ff */
[----:B0-----:R-:W4:Y:S08]  /*35ef0*/  LDL.LU.64 R50, [R1+0xd8] ;  /* 0x0000d80001327983 */ /* 0x001f300000300a00 */
[----:B------:R0:W-:Y:S01]  /*35f00*/  @P5 STG.E.U8 desc[UR20][R48.64], R8 ;  /* 0x0000000830005986 */ /* 0x0001e2000c101114 */
[----:B------:R-:W-:Y:S01]  /*35f10*/  ISETP.LT.AND P5, PT, R6, UR4, !P0 ;  /* 0x0000000406007c0c */ /* 0x000fe2000c7a1270 */
[----:B------:R-:W-:-:S02]  /*35f20*/  ULDC UR4, c[0x0][0x228] ;  /* 0x00008a0000047ab9 */ /* 0x000fc40000000800 */
[C---:B------:R-:W-:Y:S01]  /*35f30*/  ISETP.LT.AND P0, PT, R7.reuse, UR4, !P0 ;  /* 0x0000000407007c0c */ /* 0x040fe2000c701270 */
[----:B------:R-:W-:Y:S01]  /*35f40*/  ULDC UR4, c[0x0][0x228] ;  /* 0x00008a0000047ab9 */ /* 0x000fe20000000800 */
[----:B0-----:R-:W4:Y:S08]  /*35f50*/  LDL.LU.64 R48, [R1+0xd0] ;  /* 0x0000d00001307983 */ /* 0x001f300000300a00 */
[----:B------:R0:W-:Y:S04]  /*35f60*/  @P5 STG.E.U8 desc[UR20][R168.64], R0 ;  /* 0x00000000a8005986 */ /* 0x0001e8000c101114 */
[----:B0-----:R-:W4:Y:S04]  /*35f70*/  LDL.LU.64 R168, [R1+0xc8] ;  /* 0x0000c80001a87983 */ /* 0x001f280000300a00 */
[----:B--2---:R0:W-:Y:S04]  /*35f80*/  @P0 STG.E.U8 desc[UR20][R170.64], R2 ;  /* 0x00000002aa000986 */ /* 0x0041e8000c101114 */
[----:B0-----:R-:W2:Y:S01]  /*35f90*/  LDL.LU.64 R170, [R1+0xc0] ;  /* 0x0000c00001aa7983 */ /* 0x001ea20000300a00 */
[C---:B------:R-:W-:Y:S01]  /*35fa0*/  ISETP.LT.AND P5, PT, R6.reuse, UR4, !P1 ;  /* 0x0000000406007c0c */ /* 0x040fe2000cfa1270 */
[----:B------:R-:W-:Y:S01]  /*35fb0*/  ULDC UR4, c[0x0][0x228] ;  /* 0x00008a0000047ab9 */ /* 0x000fe20000000800 */
[----:B------:R-:W-:Y:S01]  /*35fc0*/  ISETP.LT.AND P1, PT, R7, UR5, !P1 ;  /* 0x0000000507007c0c */ /* 0x000fe2000cf21270 */
[----:B------:R-:W-:Y:S01]  /*35fd0*/  ULDC UR5, c[0x0][0x228] ;  /* 0x00008a0000057ab9 */ /* 0x000fe20000000800 */
[----:B------:R-:W-:Y:S01]  /*35fe0*/  ISETP.LT.AND P0, PT, R6, UR4, !P2 ;  /* 0x0000000406007c0c */ /* 0x000fe2000d701270 */
[----:B------:R-:W-:Y:S01]  /*35ff0*/  ULDC UR4, c[0x0][0x228] ;  /* 0x00008a0000047ab9 */ /* 0x000fe20000000800 */
[----:B------:R-:W-:-:S02]  /*36000*/  PRMT R3, R9, 0x7772, RZ ;  /* 0x0000777209037816 */ /* 0x000fc400000000ff */
[----:B------:R-:W-:Y:S02]  /*36010*/  PRMT R9, R9, 0x7773, RZ ;  /* 0x0000777309097816 */ /* 0x000fe400000000ff */
[----:B------:R-:W-:-:S03]  /*36020*/  PRMT R0, R10, 0x7770, RZ ;  /* 0x000077700a007816 */ /* 0x000fc600000000ff */
[----:B------:R-:W-:Y:S01]  /*36030*/  @P5 STG.E.U8 desc[UR20][R60.64], R3 ;  /* 0x000000033c005986 */ /* 0x000fe2000c101114 */
[C---:B------:R-:W-:Y:S01]  /*36040*/  ISETP.LT.AND P5, PT, R6.reuse, UR4, !P3 ;  /* 0x0000000406007c0c */ /* 0x040fe2000dfa1270 */
[----:B------:R-:W-:Y:S02]  /*36050*/  ULDC UR4, c[0x0][0x228] ;  /* 0x00008a0000047ab9 */ /* 0x000fe40000000800 */
[C---:B------:R-:W-:Y:S01]  /*36060*/  ISETP.LT.AND P2, PT, R7.reuse, UR4, !P2 ;  /* 0x0000000407007c0c */ /* 0x040fe2000d741270 */
[----:B------:R-:W-:Y:S01]  /*36070*/  @P1 STG.E.U8 desc[UR20][R58.64], R9 ;  /* 0x000000093a001986 */ /* 0x000fe2000c101114 */
[----:B------:R-:W-:Y:S01]  /*36080*/  ULDC UR4, c[0x0][0x228] ;  /* 0x00008a0000047ab9 */ /* 0x000fe20000000800 */
[----:B------:R-:W-:Y:S01]  /*36090*/  ISETP.LT.AND P1, PT, R6, UR5, !P4 ;  /* 0x0000000506007c0c */ /* 0x000fe2000e721270 */
[----:B------:R-:W-:Y:S01]  /*360a0*/  ULDC UR5, c[0x0][0x228] ;  /* 0x00008a0000057ab9 */ /* 0x000fe20000000800 */
[----:B------:R0:W-:Y:S01]  /*360b0*/  @P0 STG.E.U8 desc[UR20][R56.64], R0 ;  /* 0x0000000038000986 */ /* 0x0001e2000c101114 */
[----:B------:R-:W-:-:S02]  /*360c0*/  ISETP.LT.AND P3, PT, R7, UR4, !P3 ;  /* 0x0000000407007c0c */ /* 0x000fc4000df61270 */
[----:B------:R-:W-:Y:S01]  /*360d0*/  ISETP.LT.AND P0, PT, R6, UR6, !P6 ;  /* 0x0000000606007c0c */ /* 0x000fe2000f701270 */
[----:B------:R-:W-:Y:S01]  /*360e0*/  ULDC UR6, c[0x0][0x228] ;  /* 0x00008a0000067ab9 */ /* 0x000fe20000000800 */
[C---:B------:R-:W-:Y:S02]  /*360f0*/  ISETP.LT.AND P4, PT, R7.reuse, UR5, !P4 ;  /* 0x0000000507007c0c */ /* 0x040fe4000e781270 */
[----:B------:R-:W-:Y:S02]  /*36100*/  ISETP.LT.AND P6, PT, R7, UR6, !P6 ;  /* 0x0000000607007c0c */ /* 0x000fe4000f7c1270 */
[C---:B------:R-:W-:Y:S02]  /*36110*/  PRMT R2, R10.reuse, 0x7772, RZ ;  /* 0x000077720a027816 */ /* 0x040fe400000000ff */
[C---:B0-----:R-:W-:Y:S02]  /*36120*/  PRMT R0, R10.reuse, 0x7771, RZ ;  /* 0x000077710a007816 */ /* 0x041fe400000000ff */
[----:B------:R-:W-:-:S02]  /*36130*/  PRMT R10, R10, 0x7773, RZ ;  /* 0x000077730a0a7816 */ /* 0x000fc400000000ff */
[C---:B------:R-:W-:Y:S02]  /*36140*/  PRMT R3, R11.reuse, 0x7770, RZ ;  /* 0x000077700b037816 */ /* 0x040fe400000000ff */
[C---:B------:R-:W-:Y:S02]  /*36150*/  PRMT R4, R11.reuse, 0x7771, RZ ;  /* 0x000077710b047816 */ /* 0x040fe400000000ff */
[C---:B------:R-:W-:Y:S02]  /*36160*/  PRMT R5, R11.reuse, 0x7772, RZ ;  /* 0x000077720b057816 */ /* 0x040fe400000000ff */
[----:B------:R-:W-:Y:S01]  /*36170*/  PRMT R11, R11, 0x7773, RZ ;  /* 0x000077730b0b7816 */ /* 0x000fe200000000ff */
[----:B---3--:R0:W-:Y:S04]  /*36180*/  @P2 STG.E.U8 desc[UR20][R54.64], R0 ;  /* 0x0000000036002986 */ /* 0x0081e8000c101114 */
[----:B----4-:R0:W-:Y:S04]  /*36190*/  @P5 STG.E.U8 desc[UR20][R52.64], R2 ;  /* 0x0000000234005986 */ /* 0x0101e8000c101114 */
[----:B------:R0:W-:Y:S04]  /*361a0*/  @P3 STG.E.U8 desc[UR20][R50.64], R10 ;  /* 0x0000000a32003986 */ /* 0x0001e8000c101114 */
[----:B------:R0:W-:Y:S04]  /*361b0*/  @P1 STG.E.U8 desc[UR20][R48.64], R3 ;  /* 0x0000000330001986 */ /* 0x0001e8000c101114 */
[----:B------:R0:W-:Y:S04]  /*361c0*/  @P4 STG.E.U8 desc[UR20][R168.64], R4 ;  /* 0x00000004a8004986 */ /* 0x0001e8000c101114 */
[----:B--2---:R0:W-:Y:S01]  /*361d0*/  @P0 STG.E.U8 desc[UR20][R170.64], R5 ;  /* 0x00000005aa000986 */ /* 0x0041e2000c101114 */
[----:B------:R-:W-:Y:S05]  /*361e0*/  @!P6 EXIT ;  /* 0x000000000000e94d */ /* 0x000fea0003800000 */
[----:B0-----:R-:W2:Y:S04]  /*361f0*/  LDL.LU.64 R170, [R1+0xb8] ;  /* 0x0000b80001aa7983 */ /* 0x001ea80000300a00 */
[----:B--2---:R-:W-:Y:S01]  /*36200*/  STG.E.U8 desc[UR20][R170.64], R11 ;  /* 0x0000000baa007986 */ /* 0x004fe2000c101114 */
[----:B------:R-:W-:Y:S05]  /*36210*/  EXIT ;  /* 0x000000000000794d */ /* 0x000fea0003800000 */
.L_x_2:
[----:B------:R-:W-:-:S00]  /*36220*/  BRA `(.L_x_2) ;  /* 0xfffffffc00fc7947 */ /* 0x000fc0000383ffff */
[----:B------:R-:W-:-:S00]  /*36230*/  NOP ;  /* 0x0000000000007918 */ /* 0x000fc00000000000 */
        /* <DEDUP_REMOVED lines=12> */
.L_x_3:


//--------------------- .nv.shared.matmul_kernel  --------------------------
	.section	.nv.shared.matmul_kernel,"aw",@nobits
	.sectionflags	@""
	.align	16
	.zero		1024


//--------------------- .nv.shared.reserved.0     --------------------------
	.section	.nv.shared.reserved.0,"aw",@nobits
	.weak		__nv_reservedSMEM_offset_0_alias
	.size		__nv_reservedSMEM_offset_0_alias, 0, 0
	.other		__nv_reservedSMEM_offset_0_alias,@"STO_CUDA_RESERVED_SHARED STV_DEFAULT"
__nv_reservedSMEM_offset_0_alias:
	.zero		0


//--------------------- .nv.constant0.matmul_kernel --------------------------
	.section	.nv.constant0.matmul_kernel,"a",@progbits
	.sectionflags	@""
	.align	4
.nv.constant0.matmul_kernel:
	.zero		608


//--------------------- SYMBOLS --------------------------

	.type		.nv.reservedSmem.offset0,@object
	.size		.nv.reservedSmem.offset0,0x4
